//
// Generated by NVIDIA NVVM Compiler
//
// Compiler Build ID: CL-36424714
// Cuda compilation tools, release 13.0, V13.0.88
// Based on NVVM 20.0.0
//

.version 9.0
.target sm_100
.address_size 64

	// .globl	_Z18softmax_row_kernelPfS_ii
// _ZZ18softmax_row_kernelPfS_iiE14shared_max_row has been demoted
// _ZZ18softmax_row_kernelPfS_iiE14shared_sum_row has been demoted
// _ZZ18softmax_col_kernelPfS_iiE14shared_max_col has been demoted
// _ZZ18softmax_col_kernelPfS_iiE14shared_sum_col has been demoted

.visible .entry _Z18softmax_row_kernelPfS_ii(
	.param .u64 .ptr .align 1 _Z18softmax_row_kernelPfS_ii_param_0,
	.param .u64 .ptr .align 1 _Z18softmax_row_kernelPfS_ii_param_1,
	.param .u32 _Z18softmax_row_kernelPfS_ii_param_2,
	.param .u32 _Z18softmax_row_kernelPfS_ii_param_3
)
{
	.reg .pred 	%p<102>;
	.reg .b32 	%r<383>;
	.reg .b32 	%f<558>;
	.reg .b64 	%rd<109>;
	// demoted variable
	.shared .align 4 .b8 _ZZ18softmax_row_kernelPfS_iiE14shared_max_row[128];
	// demoted variable
	.shared .align 4 .b8 _ZZ18softmax_row_kernelPfS_iiE14shared_sum_row[128];
	ld.param.u64 	%rd4, [_Z18softmax_row_kernelPfS_ii_param_0];
	ld.param.u32 	%r198, [_Z18softmax_row_kernelPfS_ii_param_2];
	ld.param.u32 	%r197, [_Z18softmax_row_kernelPfS_ii_param_3];
	cvta.to.global.u64 	%rd1, %rd4;
	mov.u32 	%r1, %tid.x;
	mov.u32 	%r2, %ctaid.x;
	setp.ge.s32 	%p1, %r2, %r198;
	@%p1 bra 	$L__BB0_145;
	mov.u32 	%r3, %ntid.x;
	add.s32 	%r199, %r3, %r197;
	add.s32 	%r200, %r199, -1;
	div.u32 	%r4, %r200, %r3;
	setp.lt.s32 	%p2, %r4, 1;
	mov.f32 	%f516, 0fFF7FFFFF;
	@%p2 bra 	$L__BB0_72;
	mul.lo.s32 	%r5, %r197, %r2;
	setp.lt.u32 	%p3, %r4, 16;
	mov.f32 	%f516, 0fFF7FFFFF;
	mov.b32 	%r334, 0;
	@%p3 bra 	$L__BB0_37;
	and.b32  	%r202, %r4, 2147483632;
	neg.s32 	%r356, %r202;
	add.s32 	%r340, %r1, %r5;
	add.s32 	%r355, %r340, %r3;
	shl.b32 	%r203, %r3, 1;
	add.s32 	%r354, %r340, %r203;
	mad.lo.s32 	%r353, %r3, 3, %r340;
	shl.b32 	%r204, %r3, 2;
	add.s32 	%r352, %r340, %r204;
	mad.lo.s32 	%r351, %r3, 5, %r340;
	mad.lo.s32 	%r350, %r3, 6, %r340;
	mad.lo.s32 	%r349, %r3, 7, %r340;
	shl.b32 	%r205, %r3, 3;
	add.s32 	%r348, %r340, %r205;
	mad.lo.s32 	%r347, %r3, 9, %r340;
	mad.lo.s32 	%r346, %r3, 10, %r340;
	mad.lo.s32 	%r345, %r3, 11, %r340;
	mad.lo.s32 	%r344, %r3, 12, %r340;
	mad.lo.s32 	%r343, %r3, 13, %r340;
	mad.lo.s32 	%r342, %r3, 14, %r340;
	mad.lo.s32 	%r341, %r3, 15, %r340;
	mov.f32 	%f516, 0fFF7FFFFF;
	mov.u32 	%r339, %r1;
$L__BB0_4:
	.pragma "nounroll";
	setp.ge.s32 	%p4, %r339, %r197;
	@%p4 bra 	$L__BB0_6;
	mul.wide.s32 	%rd5, %r340, 4;
	add.s64 	%rd6, %rd1, %rd5;
	ld.global.f32 	%f135, [%rd6];
	max.f32 	%f516, %f516, %f135;
$L__BB0_6:
	add.s32 	%r70, %r3, %r339;
	setp.ge.s32 	%p5, %r70, %r197;
	@%p5 bra 	$L__BB0_8;
	mul.wide.s32 	%rd7, %r355, 4;
	add.s64 	%rd8, %rd1, %rd7;
	ld.global.f32 	%f136, [%rd8];
	max.f32 	%f516, %f516, %f136;
$L__BB0_8:
	add.s32 	%r71, %r3, %r70;
	setp.ge.s32 	%p6, %r71, %r197;
	@%p6 bra 	$L__BB0_10;
	mul.wide.s32 	%rd9, %r354, 4;
	add.s64 	%rd10, %rd1, %rd9;
	ld.global.f32 	%f137, [%rd10];
	max.f32 	%f516, %f516, %f137;
$L__BB0_10:
	add.s32 	%r72, %r3, %r71;
	setp.ge.s32 	%p7, %r72, %r197;
	@%p7 bra 	$L__BB0_12;
	mul.wide.s32 	%rd11, %r353, 4;
	add.s64 	%rd12, %rd1, %rd11;
	ld.global.f32 	%f138, [%rd12];
	max.f32 	%f516, %f516, %f138;
$L__BB0_12:
	add.s32 	%r73, %r3, %r72;
	setp.ge.s32 	%p8, %r73, %r197;
	@%p8 bra 	$L__BB0_14;
	mul.wide.s32 	%rd13, %r352, 4;
	add.s64 	%rd14, %rd1, %rd13;
	ld.global.f32 	%f139, [%rd14];
	max.f32 	%f516, %f516, %f139;
$L__BB0_14:
	add.s32 	%r74, %r3, %r73;
	setp.ge.s32 	%p9, %r74, %r197;
	@%p9 bra 	$L__BB0_16;
	mul.wide.s32 	%rd15, %r351, 4;
	add.s64 	%rd16, %rd1, %rd15;
	ld.global.f32 	%f140, [%rd16];
	max.f32 	%f516, %f516, %f140;
$L__BB0_16:
	add.s32 	%r75, %r3, %r74;
	setp.ge.s32 	%p10, %r75, %r197;
	@%p10 bra 	$L__BB0_18;
	mul.wide.s32 	%rd17, %r350, 4;
	add.s64 	%rd18, %rd1, %rd17;
	ld.global.f32 	%f141, [%rd18];
	max.f32 	%f516, %f516, %f141;
$L__BB0_18:
	add.s32 	%r76, %r3, %r75;
	setp.ge.s32 	%p11, %r76, %r197;
	@%p11 bra 	$L__BB0_20;
	mul.wide.s32 	%rd19, %r349, 4;
	add.s64 	%rd20, %rd1, %rd19;
	ld.global.f32 	%f142, [%rd20];
	max.f32 	%f516, %f516, %f142;
$L__BB0_20:
	add.s32 	%r77, %r3, %r76;
	setp.ge.s32 	%p12, %r77, %r197;
	@%p12 bra 	$L__BB0_22;
	mul.wide.s32 	%rd21, %r348, 4;
	add.s64 	%rd22, %rd1, %rd21;
	ld.global.f32 	%f143, [%rd22];
	max.f32 	%f516, %f516, %f143;
$L__BB0_22:
	add.s32 	%r78, %r3, %r77;
	setp.ge.s32 	%p13, %r78, %r197;
	@%p13 bra 	$L__BB0_24;
	mul.wide.s32 	%rd23, %r347, 4;
	add.s64 	%rd24, %rd1, %rd23;
	ld.global.f32 	%f144, [%rd24];
	max.f32 	%f516, %f516, %f144;
$L__BB0_24:
	add.s32 	%r79, %r3, %r78;
	setp.ge.s32 	%p14, %r79, %r197;
	@%p14 bra 	$L__BB0_26;
	mul.wide.s32 	%rd25, %r346, 4;
	add.s64 	%rd26, %rd1, %rd25;
	ld.global.f32 	%f145, [%rd26];
	max.f32 	%f516, %f516, %f145;
$L__BB0_26:
	add.s32 	%r80, %r3, %r79;
	setp.ge.s32 	%p15, %r80, %r197;
	@%p15 bra 	$L__BB0_28;
	mul.wide.s32 	%rd27, %r345, 4;
	add.s64 	%rd28, %rd1, %rd27;
	ld.global.f32 	%f146, [%rd28];
	max.f32 	%f516, %f516, %f146;
$L__BB0_28:
	add.s32 	%r81, %r3, %r80;
	setp.ge.s32 	%p16, %r81, %r197;
	@%p16 bra 	$L__BB0_30;
	mul.wide.s32 	%rd29, %r344, 4;
	add.s64 	%rd30, %rd1, %rd29;
	ld.global.f32 	%f147, [%rd30];
	max.f32 	%f516, %f516, %f147;
$L__BB0_30:
	add.s32 	%r82, %r3, %r81;
	setp.ge.s32 	%p17, %r82, %r197;
	@%p17 bra 	$L__BB0_32;
	mul.wide.s32 	%rd31, %r343, 4;
	add.s64 	%rd32, %rd1, %rd31;
	ld.global.f32 	%f148, [%rd32];
	max.f32 	%f516, %f516, %f148;
$L__BB0_32:
	add.s32 	%r83, %r3, %r82;
	setp.ge.s32 	%p18, %r83, %r197;
	@%p18 bra 	$L__BB0_34;
	mul.wide.s32 	%rd33, %r342, 4;
	add.s64 	%rd34, %rd1, %rd33;
	ld.global.f32 	%f149, [%rd34];
	max.f32 	%f516, %f516, %f149;
$L__BB0_34:
	add.s32 	%r206, %r3, %r83;
	setp.ge.s32 	%p19, %r206, %r197;
	@%p19 bra 	$L__BB0_36;
	mul.wide.s32 	%rd35, %r341, 4;
	add.s64 	%rd36, %rd1, %rd35;
	ld.global.f32 	%f150, [%rd36];
	max.f32 	%f516, %f516, %f150;
$L__BB0_36:
	and.b32  	%r334, %r4, 2147483632;
	add.s32 	%r356, %r356, 16;
	shl.b32 	%r207, %r3, 4;
	add.s32 	%r355, %r355, %r207;
	add.s32 	%r354, %r354, %r207;
	add.s32 	%r353, %r353, %r207;
	add.s32 	%r352, %r352, %r207;
	add.s32 	%r351, %r351, %r207;
	add.s32 	%r350, %r350, %r207;
	add.s32 	%r349, %r349, %r207;
	add.s32 	%r348, %r348, %r207;
	add.s32 	%r347, %r347, %r207;
	add.s32 	%r346, %r346, %r207;
	add.s32 	%r345, %r345, %r207;
	add.s32 	%r344, %r344, %r207;
	add.s32 	%r343, %r343, %r207;
	add.s32 	%r342, %r342, %r207;
	add.s32 	%r341, %r341, %r207;
	add.s32 	%r340, %r340, %r207;
	add.s32 	%r339, %r339, %r207;
	setp.eq.s32 	%p20, %r356, 0;
	@%p20 bra 	$L__BB0_37;
	bra.uni 	$L__BB0_4;
$L__BB0_37:
	and.b32  	%r24, %r4, 15;
	setp.eq.s32 	%p21, %r24, 0;
	@%p21 bra 	$L__BB0_72;
	and.b32  	%r25, %r4, 7;
	setp.lt.u32 	%p22, %r24, 8;
	@%p22 bra 	$L__BB0_56;
	mad.lo.s32 	%r26, %r334, %r3, %r1;
	setp.ge.s32 	%p23, %r26, %r197;
	@%p23 bra 	$L__BB0_41;
	add.s32 	%r208, %r26, %r5;
	mul.wide.s32 	%rd37, %r208, 4;
	add.s64 	%rd38, %rd1, %rd37;
	ld.global.f32 	%f152, [%rd38];
	max.f32 	%f516, %f516, %f152;
$L__BB0_41:
	add.s32 	%r27, %r26, %r3;
	setp.ge.s32 	%p24, %r27, %r197;
	@%p24 bra 	$L__BB0_43;
	add.s32 	%r209, %r27, %r5;
	mul.wide.s32 	%rd39, %r209, 4;
	add.s64 	%rd40, %rd1, %rd39;
	ld.global.f32 	%f153, [%rd40];
	max.f32 	%f516, %f516, %f153;
$L__BB0_43:
	add.s32 	%r28, %r27, %r3;
	setp.ge.s32 	%p25, %r28, %r197;
	@%p25 bra 	$L__BB0_45;
	add.s32 	%r210, %r28, %r5;
	mul.wide.s32 	%rd41, %r210, 4;
	add.s64 	%rd42, %rd1, %rd41;
	ld.global.f32 	%f154, [%rd42];
	max.f32 	%f516, %f516, %f154;
$L__BB0_45:
	add.s32 	%r29, %r28, %r3;
	setp.ge.s32 	%p26, %r29, %r197;
	@%p26 bra 	$L__BB0_47;
	add.s32 	%r211, %r29, %r5;
	mul.wide.s32 	%rd43, %r211, 4;
	add.s64 	%rd44, %rd1, %rd43;
	ld.global.f32 	%f155, [%rd44];
	max.f32 	%f516, %f516, %f155;
$L__BB0_47:
	add.s32 	%r30, %r29, %r3;
	setp.ge.s32 	%p27, %r30, %r197;
	@%p27 bra 	$L__BB0_49;
	add.s32 	%r212, %r30, %r5;
	mul.wide.s32 	%rd45, %r212, 4;
	add.s64 	%rd46, %rd1, %rd45;
	ld.global.f32 	%f156, [%rd46];
	max.f32 	%f516, %f516, %f156;
$L__BB0_49:
	add.s32 	%r31, %r30, %r3;
	setp.ge.s32 	%p28, %r31, %r197;
	@%p28 bra 	$L__BB0_51;
	add.s32 	%r213, %r31, %r5;
	mul.wide.s32 	%rd47, %r213, 4;
	add.s64 	%rd48, %rd1, %rd47;
	ld.global.f32 	%f157, [%rd48];
	max.f32 	%f516, %f516, %f157;
$L__BB0_51:
	add.s32 	%r32, %r31, %r3;
	setp.ge.s32 	%p29, %r32, %r197;
	@%p29 bra 	$L__BB0_53;
	add.s32 	%r214, %r32, %r5;
	mul.wide.s32 	%rd49, %r214, 4;
	add.s64 	%rd50, %rd1, %rd49;
	ld.global.f32 	%f158, [%rd50];
	max.f32 	%f516, %f516, %f158;
$L__BB0_53:
	add.s32 	%r33, %r32, %r3;
	setp.ge.s32 	%p30, %r33, %r197;
	@%p30 bra 	$L__BB0_55;
	add.s32 	%r215, %r33, %r5;
	mul.wide.s32 	%rd51, %r215, 4;
	add.s64 	%rd52, %rd1, %rd51;
	ld.global.f32 	%f159, [%rd52];
	max.f32 	%f516, %f516, %f159;
$L__BB0_55:
	add.s32 	%r334, %r334, 8;
$L__BB0_56:
	setp.eq.s32 	%p31, %r25, 0;
	@%p31 bra 	$L__BB0_72;
	and.b32  	%r36, %r4, 3;
	setp.lt.u32 	%p32, %r25, 4;
	@%p32 bra 	$L__BB0_67;
	mad.lo.s32 	%r37, %r334, %r3, %r1;
	setp.ge.s32 	%p33, %r37, %r197;
	@%p33 bra 	$L__BB0_60;
	add.s32 	%r216, %r37, %r5;
	mul.wide.s32 	%rd53, %r216, 4;
	add.s64 	%rd54, %rd1, %rd53;
	ld.global.f32 	%f161, [%rd54];
	max.f32 	%f516, %f516, %f161;
$L__BB0_60:
	add.s32 	%r38, %r37, %r3;
	setp.ge.s32 	%p34, %r38, %r197;
	@%p34 bra 	$L__BB0_62;
	add.s32 	%r217, %r38, %r5;
	mul.wide.s32 	%rd55, %r217, 4;
	add.s64 	%rd56, %rd1, %rd55;
	ld.global.f32 	%f162, [%rd56];
	max.f32 	%f516, %f516, %f162;
$L__BB0_62:
	add.s32 	%r39, %r38, %r3;
	setp.ge.s32 	%p35, %r39, %r197;
	@%p35 bra 	$L__BB0_64;
	add.s32 	%r218, %r39, %r5;
	mul.wide.s32 	%rd57, %r218, 4;
	add.s64 	%rd58, %rd1, %rd57;
	ld.global.f32 	%f163, [%rd58];
	max.f32 	%f516, %f516, %f163;
$L__BB0_64:
	add.s32 	%r40, %r39, %r3;
	setp.ge.s32 	%p36, %r40, %r197;
	@%p36 bra 	$L__BB0_66;
	add.s32 	%r219, %r40, %r5;
	mul.wide.s32 	%rd59, %r219, 4;
	add.s64 	%rd60, %rd1, %rd59;
	ld.global.f32 	%f164, [%rd60];
	max.f32 	%f516, %f516, %f164;
$L__BB0_66:
	add.s32 	%r334, %r334, 4;
$L__BB0_67:
	setp.eq.s32 	%p37, %r36, 0;
	@%p37 bra 	$L__BB0_72;
	mad.lo.s32 	%r337, %r3, %r334, %r1;
	add.s32 	%r338, %r337, %r5;
	neg.s32 	%r336, %r36;
$L__BB0_69:
	.pragma "nounroll";
	setp.ge.s32 	%p38, %r337, %r197;
	@%p38 bra 	$L__BB0_71;
	mul.wide.s32 	%rd61, %r338, 4;
	add.s64 	%rd62, %rd1, %rd61;
	ld.global.f32 	%f165, [%rd62];
	max.f32 	%f516, %f516, %f165;
$L__BB0_71:
	add.s32 	%r338, %r338, %r3;
	add.s32 	%r337, %r337, %r3;
	add.s32 	%r336, %r336, 1;
	setp.eq.s32 	%p39, %r336, 0;
	@%p39 bra 	$L__BB0_72;
	bra.uni 	$L__BB0_69;
$L__BB0_72:
	mov.b32 	%r220, %f516;
	shfl.sync.down.b32	%r221|%p40, %r220, 16, 31, -1;
	mov.b32 	%f166, %r221;
	max.f32 	%f167, %f516, %f166;
	mov.b32 	%r222, %f167;
	shfl.sync.down.b32	%r223|%p41, %r222, 8, 31, -1;
	mov.b32 	%f168, %r223;
	max.f32 	%f169, %f167, %f168;
	mov.b32 	%r224, %f169;
	shfl.sync.down.b32	%r225|%p42, %r224, 4, 31, -1;
	mov.b32 	%f170, %r225;
	max.f32 	%f171, %f169, %f170;
	mov.b32 	%r226, %f171;
	shfl.sync.down.b32	%r227|%p43, %r226, 2, 31, -1;
	mov.b32 	%f172, %r227;
	max.f32 	%f173, %f171, %f172;
	mov.b32 	%r228, %f173;
	shfl.sync.down.b32	%r229|%p44, %r228, 1, 31, -1;
	mov.b32 	%f174, %r229;
	max.f32 	%f68, %f173, %f174;
	and.b32  	%r103, %r1, 31;
	setp.ne.s32 	%p45, %r103, 0;
	@%p45 bra 	$L__BB0_74;
	shr.u32 	%r230, %r1, 3;
	and.b32  	%r231, %r230, 124;
	mov.u32 	%r232, _ZZ18softmax_row_kernelPfS_iiE14shared_max_row;
	add.s32 	%r233, %r232, %r231;
	st.shared.f32 	[%r233], %f68;
$L__BB0_74:
	bar.sync 	0;
	setp.gt.u32 	%p46, %r1, 31;
	@%p46 bra 	$L__BB0_79;
	add.s32 	%r234, %r3, 31;
	shr.u32 	%r235, %r234, 5;
	setp.ge.u32 	%p47, %r103, %r235;
	mov.f32 	%f533, 0fFF7FFFFF;
	@%p47 bra 	$L__BB0_77;
	shl.b32 	%r236, %r103, 2;
	mov.u32 	%r237, _ZZ18softmax_row_kernelPfS_iiE14shared_max_row;
	add.s32 	%r238, %r237, %r236;
	ld.shared.f32 	%f533, [%r238];
$L__BB0_77:
	setp.ne.s32 	%p48, %r103, 0;
	mov.b32 	%r239, %f533;
	shfl.sync.down.b32	%r240|%p49, %r239, 16, 31, -1;
	mov.b32 	%f176, %r240;
	max.f32 	%f177, %f533, %f176;
	mov.b32 	%r241, %f177;
	shfl.sync.down.b32	%r242|%p50, %r241, 8, 31, -1;
	mov.b32 	%f178, %r242;
	max.f32 	%f179, %f177, %f178;
	mov.b32 	%r243, %f179;
	shfl.sync.down.b32	%r244|%p51, %r243, 4, 31, -1;
	mov.b32 	%f180, %r244;
	max.f32 	%f181, %f179, %f180;
	mov.b32 	%r245, %f181;
	shfl.sync.down.b32	%r246|%p52, %r245, 2, 31, -1;
	mov.b32 	%f182, %r246;
	max.f32 	%f183, %f181, %f182;
	mov.b32 	%r247, %f183;
	shfl.sync.down.b32	%r248|%p53, %r247, 1, 31, -1;
	mov.b32 	%f184, %r248;
	max.f32 	%f71, %f183, %f184;
	@%p48 bra 	$L__BB0_79;
	st.shared.f32 	[_ZZ18softmax_row_kernelPfS_iiE14shared_max_row], %f71;
$L__BB0_79:
	setp.lt.s32 	%p54, %r4, 1;
	bar.sync 	0;
	mov.f32 	%f556, 0f00000000;
	ld.shared.f32 	%f72, [_ZZ18softmax_row_kernelPfS_iiE14shared_max_row];
	@%p54 bra 	$L__BB0_121;
	mul.lo.s32 	%r104, %r197, %r2;
	and.b32  	%r105, %r4, 7;
	setp.lt.u32 	%p55, %r4, 8;
	mov.f32 	%f556, 0f00000000;
	mov.b32 	%r357, 0;
	@%p55 bra 	$L__BB0_99;
	and.b32  	%r357, %r4, 2147483640;
	neg.s32 	%r369, %r357;
	add.s32 	%r361, %r1, %r104;
	add.s32 	%r368, %r361, %r3;
	shl.b32 	%r109, %r3, 3;
	shl.b32 	%r250, %r3, 1;
	add.s32 	%r367, %r361, %r250;
	mad.lo.s32 	%r366, %r3, 3, %r361;
	shl.b32 	%r251, %r3, 2;
	add.s32 	%r365, %r361, %r251;
	mad.lo.s32 	%r364, %r3, 5, %r361;
	mad.lo.s32 	%r363, %r3, 6, %r361;
	mad.lo.s32 	%r362, %r3, 7, %r361;
	mov.f32 	%f556, 0f00000000;
	mov.u32 	%r360, %r1;
$L__BB0_82:
	.pragma "nounroll";
	setp.ge.s32 	%p56, %r360, %r197;
	mov.f32 	%f548, 0f00000000;
	@%p56 bra 	$L__BB0_84;
	mul.wide.s32 	%rd63, %r361, 4;
	add.s64 	%rd64, %rd1, %rd63;
	ld.global.f32 	%f190, [%rd64];
	sub.f32 	%f191, %f190, %f72;
	fma.rn.f32 	%f192, %f191, 0f3BBB989D, 0f3F000000;
	cvt.sat.f32.f32 	%f193, %f192;
	mov.f32 	%f194, 0f4B400001;
	mov.f32 	%f195, 0f437C0000;
	fma.rm.f32 	%f196, %f193, %f195, %f194;
	add.f32 	%f197, %f196, 0fCB40007F;
	neg.f32 	%f198, %f197;
	fma.rn.f32 	%f199, %f191, 0f3FB8AA3B, %f198;
	fma.rn.f32 	%f200, %f191, 0f32A57060, %f199;
	mov.b32 	%r252, %f196;
	shl.b32 	%r253, %r252, 23;
	mov.b32 	%f201, %r253;
	ex2.approx.ftz.f32 	%f202, %f200;
	mul.f32 	%f548, %f202, %f201;
$L__BB0_84:
	add.f32 	%f103, %f556, %f548;
	add.s32 	%r140, %r3, %r360;
	setp.ge.s32 	%p57, %r140, %r197;
	mov.f32 	%f549, 0f00000000;
	@%p57 bra 	$L__BB0_86;
	mul.wide.s32 	%rd65, %r368, 4;
	add.s64 	%rd66, %rd1, %rd65;
	ld.global.f32 	%f204, [%rd66];
	sub.f32 	%f205, %f204, %f72;
	fma.rn.f32 	%f206, %f205, 0f3BBB989D, 0f3F000000;
	cvt.sat.f32.f32 	%f207, %f206;
	mov.f32 	%f208, 0f4B400001;
	mov.f32 	%f209, 0f437C0000;
	fma.rm.f32 	%f210, %f207, %f209, %f208;
	add.f32 	%f211, %f210, 0fCB40007F;
	neg.f32 	%f212, %f211;
	fma.rn.f32 	%f213, %f205, 0f3FB8AA3B, %f212;
	fma.rn.f32 	%f214, %f205, 0f32A57060, %f213;
	mov.b32 	%r254, %f210;
	shl.b32 	%r255, %r254, 23;
	mov.b32 	%f215, %r255;
	ex2.approx.ftz.f32 	%f216, %f214;
	mul.f32 	%f549, %f216, %f215;
$L__BB0_86:
	add.f32 	%f106, %f103, %f549;
	add.s32 	%r141, %r3, %r140;
	setp.ge.s32 	%p58, %r141, %r197;
	mov.f32 	%f550, 0f00000000;
	@%p58 bra 	$L__BB0_88;
	mul.wide.s32 	%rd67, %r367, 4;
	add.s64 	%rd68, %rd1, %rd67;
	ld.global.f32 	%f218, [%rd68];
	sub.f32 	%f219, %f218, %f72;
	fma.rn.f32 	%f220, %f219, 0f3BBB989D, 0f3F000000;
	cvt.sat.f32.f32 	%f221, %f220;
	mov.f32 	%f222, 0f4B400001;
	mov.f32 	%f223, 0f437C0000;
	fma.rm.f32 	%f224, %f221, %f223, %f222;
	add.f32 	%f225, %f224, 0fCB40007F;
	neg.f32 	%f226, %f225;
	fma.rn.f32 	%f227, %f219, 0f3FB8AA3B, %f226;
	fma.rn.f32 	%f228, %f219, 0f32A57060, %f227;
	mov.b32 	%r256, %f224;
	shl.b32 	%r257, %r256, 23;
	mov.b32 	%f229, %r257;
	ex2.approx.ftz.f32 	%f230, %f228;
	mul.f32 	%f550, %f230, %f229;
$L__BB0_88:
	add.f32 	%f109, %f106, %f550;
	add.s32 	%r142, %r3, %r141;
	setp.ge.s32 	%p59, %r142, %r197;
	mov.f32 	%f551, 0f00000000;
	@%p59 bra 	$L__BB0_90;
	mul.wide.s32 	%rd69, %r366, 4;
	add.s64 	%rd70, %rd1, %rd69;
	ld.global.f32 	%f232, [%rd70];
	sub.f32 	%f233, %f232, %f72;
	fma.rn.f32 	%f234, %f233, 0f3BBB989D, 0f3F000000;
	cvt.sat.f32.f32 	%f235, %f234;
	mov.f32 	%f236, 0f4B400001;
	mov.f32 	%f237, 0f437C0000;
	fma.rm.f32 	%f238, %f235, %f237, %f236;
	add.f32 	%f239, %f238, 0fCB40007F;
	neg.f32 	%f240, %f239;
	fma.rn.f32 	%f241, %f233, 0f3FB8AA3B, %f240;
	fma.rn.f32 	%f242, %f233, 0f32A57060, %f241;
	mov.b32 	%r258, %f238;
	shl.b32 	%r259, %r258, 23;
	mov.b32 	%f243, %r259;
	ex2.approx.ftz.f32 	%f244, %f242;
	mul.f32 	%f551, %f244, %f243;
$L__BB0_90:
	add.f32 	%f112, %f109, %f551;
	add.s32 	%r143, %r3, %r142;
	setp.ge.s32 	%p60, %r143, %r197;
	mov.f32 	%f552, 0f00000000;
	@%p60 bra 	$L__BB0_92;
	mul.wide.s32 	%rd71, %r365, 4;
	add.s64 	%rd72, %rd1, %rd71;
	ld.global.f32 	%f246, [%rd72];
	sub.f32 	%f247, %f246, %f72;
	fma.rn.f32 	%f248, %f247, 0f3BBB989D, 0f3F000000;
	cvt.sat.f32.f32 	%f249, %f248;
	mov.f32 	%f250, 0f4B400001;
	mov.f32 	%f251, 0f437C0000;
	fma.rm.f32 	%f252, %f249, %f251, %f250;
	add.f32 	%f253, %f252, 0fCB40007F;
	neg.f32 	%f254, %f253;
	fma.rn.f32 	%f255, %f247, 0f3FB8AA3B, %f254;
	fma.rn.f32 	%f256, %f247, 0f32A57060, %f255;
	mov.b32 	%r260, %f252;
	shl.b32 	%r261, %r260, 23;
	mov.b32 	%f257, %r261;
	ex2.approx.ftz.f32 	%f258, %f256;
	mul.f32 	%f552, %f258, %f257;
$L__BB0_92:
	add.f32 	%f115, %f112, %f552;
	add.s32 	%r144, %r3, %r143;
	setp.ge.s32 	%p61, %r144, %r197;
	mov.f32 	%f553, 0f00000000;
	@%p61 bra 	$L__BB0_94;
	mul.wide.s32 	%rd73, %r364, 4;
	add.s64 	%rd74, %rd1, %rd73;
	ld.global.f32 	%f260, [%rd74];
	sub.f32 	%f261, %f260, %f72;
	fma.rn.f32 	%f262, %f261, 0f3BBB989D, 0f3F000000;
	cvt.sat.f32.f32 	%f263, %f262;
	mov.f32 	%f264, 0f4B400001;
	mov.f32 	%f265, 0f437C0000;
	fma.rm.f32 	%f266, %f263, %f265, %f264;
	add.f32 	%f267, %f266, 0fCB40007F;
	neg.f32 	%f268, %f267;
	fma.rn.f32 	%f269, %f261, 0f3FB8AA3B, %f268;
	fma.rn.f32 	%f270, %f261, 0f32A57060, %f269;
	mov.b32 	%r262, %f266;
	shl.b32 	%r263, %r262, 23;
	mov.b32 	%f271, %r263;
	ex2.approx.ftz.f32 	%f272, %f270;
	mul.f32 	%f553, %f272, %f271;
$L__BB0_94:
	add.f32 	%f118, %f115, %f553;
	add.s32 	%r145, %r3, %r144;
	setp.ge.s32 	%p62, %r145, %r197;
	mov.f32 	%f554, 0f00000000;
	@%p62 bra 	$L__BB0_96;
	mul.wide.s32 	%rd75, %r363, 4;
	add.s64 	%rd76, %rd1, %rd75;
	ld.global.f32 	%f274, [%rd76];
	sub.f32 	%f275, %f274, %f72;
	fma.rn.f32 	%f276, %f275, 0f3BBB989D, 0f3F000000;
	cvt.sat.f32.f32 	%f277, %f276;
	mov.f32 	%f278, 0f4B400001;
	mov.f32 	%f279, 0f437C0000;
	fma.rm.f32 	%f280, %f277, %f279, %f278;
	add.f32 	%f281, %f280, 0fCB40007F;
	neg.f32 	%f282, %f281;
	fma.rn.f32 	%f283, %f275, 0f3FB8AA3B, %f282;
	fma.rn.f32 	%f284, %f275, 0f32A57060, %f283;
	mov.b32 	%r264, %f280;
	shl.b32 	%r265, %r264, 23;
	mov.b32 	%f285, %r265;
	ex2.approx.ftz.f32 	%f286, %f284;
	mul.f32 	%f554, %f286, %f285;
$L__BB0_96:
	add.f32 	%f121, %f118, %f554;
	add.s32 	%r266, %r3, %r145;
	setp.ge.s32 	%p63, %r266, %r197;
	mov.f32 	%f555, 0f00000000;
	@%p63 bra 	$L__BB0_98;
	mul.wide.s32 	%rd77, %r362, 4;
	add.s64 	%rd78, %rd1, %rd77;
	ld.global.f32 	%f288, [%rd78];
	sub.f32 	%f289, %f288, %f72;
	fma.rn.f32 	%f290, %f289, 0f3BBB989D, 0f3F000000;
	cvt.sat.f32.f32 	%f291, %f290;
	mov.f32 	%f292, 0f4B400001;
	mov.f32 	%f293, 0f437C0000;
	fma.rm.f32 	%f294, %f291, %f293, %f292;
	add.f32 	%f295, %f294, 0fCB40007F;
	neg.f32 	%f296, %f295;
	fma.rn.f32 	%f297, %f289, 0f3FB8AA3B, %f296;
	fma.rn.f32 	%f298, %f289, 0f32A57060, %f297;
	mov.b32 	%r267, %f294;
	shl.b32 	%r268, %r267, 23;
	mov.b32 	%f299, %r268;
	ex2.approx.ftz.f32 	%f300, %f298;
	mul.f32 	%f555, %f300, %f299;
$L__BB0_98:
	add.f32 	%f556, %f121, %f555;
	add.s32 	%r369, %r369, 8;
	add.s32 	%r368, %r368, %r109;
	add.s32 	%r367, %r367, %r109;
	add.s32 	%r366, %r366, %r109;
	add.s32 	%r365, %r365, %r109;
	add.s32 	%r364, %r364, %r109;
	add.s32 	%r363, %r363, %r109;
	add.s32 	%r362, %r362, %r109;
	add.s32 	%r361, %r361, %r109;
	add.s32 	%r360, %r360, %r109;
	setp.eq.s32 	%p64, %r369, 0;
	@%p64 bra 	$L__BB0_99;
	bra.uni 	$L__BB0_82;
$L__BB0_99:
	setp.eq.s32 	%p65, %r105, 0;
	@%p65 bra 	$L__BB0_121;
	and.b32  	%r118, %r4, 3;
	setp.lt.u32 	%p66, %r105, 4;
	@%p66 bra 	$L__BB0_110;
	mad.lo.s32 	%r119, %r357, %r3, %r1;
	setp.ge.s32 	%p67, %r119, %r197;
	mov.f32 	%f536, 0f00000000;
	@%p67 bra 	$L__BB0_103;
	add.s32 	%r269, %r119, %r104;
	mul.wide.s32 	%rd79, %r269, 4;
	add.s64 	%rd80, %rd1, %rd79;
	ld.global.f32 	%f303, [%rd80];
	sub.f32 	%f304, %f303, %f72;
	fma.rn.f32 	%f305, %f304, 0f3BBB989D, 0f3F000000;
	cvt.sat.f32.f32 	%f306, %f305;
	mov.f32 	%f307, 0f4B400001;
	mov.f32 	%f308, 0f437C0000;
	fma.rm.f32 	%f309, %f306, %f308, %f307;
	add.f32 	%f310, %f309, 0fCB40007F;
	neg.f32 	%f311, %f310;
	fma.rn.f32 	%f312, %f304, 0f3FB8AA3B, %f311;
	fma.rn.f32 	%f313, %f304, 0f32A57060, %f312;
	mov.b32 	%r270, %f309;
	shl.b32 	%r271, %r270, 23;
	mov.b32 	%f314, %r271;
	ex2.approx.ftz.f32 	%f315, %f313;
	mul.f32 	%f536, %f315, %f314;
$L__BB0_103:
	add.f32 	%f77, %f556, %f536;
	add.s32 	%r120, %r119, %r3;
	setp.ge.s32 	%p68, %r120, %r197;
	mov.f32 	%f537, 0f00000000;
	@%p68 bra 	$L__BB0_105;
	add.s32 	%r272, %r120, %r104;
	mul.wide.s32 	%rd81, %r272, 4;
	add.s64 	%rd82, %rd1, %rd81;
	ld.global.f32 	%f317, [%rd82];
	sub.f32 	%f318, %f317, %f72;
	fma.rn.f32 	%f319, %f318, 0f3BBB989D, 0f3F000000;
	cvt.sat.f32.f32 	%f320, %f319;
	mov.f32 	%f321, 0f4B400001;
	mov.f32 	%f322, 0f437C0000;
	fma.rm.f32 	%f323, %f320, %f322, %f321;
	add.f32 	%f324, %f323, 0fCB40007F;
	neg.f32 	%f325, %f324;
	fma.rn.f32 	%f326, %f318, 0f3FB8AA3B, %f325;
	fma.rn.f32 	%f327, %f318, 0f32A57060, %f326;
	mov.b32 	%r273, %f323;
	shl.b32 	%r274, %r273, 23;
	mov.b32 	%f328, %r274;
	ex2.approx.ftz.f32 	%f329, %f327;
	mul.f32 	%f537, %f329, %f328;
$L__BB0_105:
	add.f32 	%f80, %f77, %f537;
	add.s32 	%r121, %r120, %r3;
	setp.ge.s32 	%p69, %r121, %r197;
	mov.f32 	%f538, 0f00000000;
	@%p69 bra 	$L__BB0_107;
	add.s32 	%r275, %r121, %r104;
	mul.wide.s32 	%rd83, %r275, 4;
	add.s64 	%rd84, %rd1, %rd83;
	ld.global.f32 	%f331, [%rd84];
	sub.f32 	%f332, %f331, %f72;
	fma.rn.f32 	%f333, %f332, 0f3BBB989D, 0f3F000000;
	cvt.sat.f32.f32 	%f334, %f333;
	mov.f32 	%f335, 0f4B400001;
	mov.f32 	%f336, 0f437C0000;
	fma.rm.f32 	%f337, %f334, %f336, %f335;
	add.f32 	%f338, %f337, 0fCB40007F;
	neg.f32 	%f339, %f338;
	fma.rn.f32 	%f340, %f332, 0f3FB8AA3B, %f339;
	fma.rn.f32 	%f341, %f332, 0f32A57060, %f340;
	mov.b32 	%r276, %f337;
	shl.b32 	%r277, %r276, 23;
	mov.b32 	%f342, %r277;
	ex2.approx.ftz.f32 	%f343, %f341;
	mul.f32 	%f538, %f343, %f342;
$L__BB0_107:
	add.f32 	%f83, %f80, %f538;
	add.s32 	%r122, %r121, %r3;
	setp.ge.s32 	%p70, %r122, %r197;
	mov.f32 	%f539, 0f00000000;
	@%p70 bra 	$L__BB0_109;
	add.s32 	%r278, %r122, %r104;
	mul.wide.s32 	%rd85, %r278, 4;
	add.s64 	%rd86, %rd1, %rd85;
	ld.global.f32 	%f345, [%rd86];
	sub.f32 	%f346, %f345, %f72;
	fma.rn.f32 	%f347, %f346, 0f3BBB989D, 0f3F000000;
	cvt.sat.f32.f32 	%f348, %f347;
	mov.f32 	%f349, 0f4B400001;
	mov.f32 	%f350, 0f437C0000;
	fma.rm.f32 	%f351, %f348, %f350, %f349;
	add.f32 	%f352, %f351, 0fCB40007F;
	neg.f32 	%f353, %f352;
	fma.rn.f32 	%f354, %f346, 0f3FB8AA3B, %f353;
	fma.rn.f32 	%f355, %f346, 0f32A57060, %f354;
	mov.b32 	%r279, %f351;
	shl.b32 	%r280, %r279, 23;
	mov.b32 	%f356, %r280;
	ex2.approx.ftz.f32 	%f357, %f355;
	mul.f32 	%f539, %f357, %f356;
$L__BB0_109:
	add.f32 	%f556, %f83, %f539;
	add.s32 	%r357, %r357, 4;
$L__BB0_110:
	setp.eq.s32 	%p71, %r118, 0;
	@%p71 bra 	$L__BB0_121;
	setp.eq.s32 	%p72, %r118, 1;
	@%p72 bra 	$L__BB0_117;
	mad.lo.s32 	%r125, %r357, %r3, %r1;
	setp.ge.s32 	%p73, %r125, %r197;
	mov.f32 	%f542, 0f00000000;
	@%p73 bra 	$L__BB0_114;
	add.s32 	%r281, %r125, %r104;
	mul.wide.s32 	%rd87, %r281, 4;
	add.s64 	%rd88, %rd1, %rd87;
	ld.global.f32 	%f360, [%rd88];
	sub.f32 	%f361, %f360, %f72;
	fma.rn.f32 	%f362, %f361, 0f3BBB989D, 0f3F000000;
	cvt.sat.f32.f32 	%f363, %f362;
	mov.f32 	%f364, 0f4B400001;
	mov.f32 	%f365, 0f437C0000;
	fma.rm.f32 	%f366, %f363, %f365, %f364;
	add.f32 	%f367, %f366, 0fCB40007F;
	neg.f32 	%f368, %f367;
	fma.rn.f32 	%f369, %f361, 0f3FB8AA3B, %f368;
	fma.rn.f32 	%f370, %f361, 0f32A57060, %f369;
	mov.b32 	%r282, %f366;
	shl.b32 	%r283, %r282, 23;
	mov.b32 	%f371, %r283;
	ex2.approx.ftz.f32 	%f372, %f370;
	mul.f32 	%f542, %f372, %f371;
$L__BB0_114:
	add.f32 	%f91, %f556, %f542;
	add.s32 	%r126, %r125, %r3;
	setp.ge.s32 	%p74, %r126, %r197;
	mov.f32 	%f543, 0f00000000;
	@%p74 bra 	$L__BB0_116;
	add.s32 	%r284, %r126, %r104;
	mul.wide.s32 	%rd89, %r284, 4;
	add.s64 	%rd90, %rd1, %rd89;
	ld.global.f32 	%f374, [%rd90];
	sub.f32 	%f375, %f374, %f72;
	fma.rn.f32 	%f376, %f375, 0f3BBB989D, 0f3F000000;
	cvt.sat.f32.f32 	%f377, %f376;
	mov.f32 	%f378, 0f4B400001;
	mov.f32 	%f379, 0f437C0000;
	fma.rm.f32 	%f380, %f377, %f379, %f378;
	add.f32 	%f381, %f380, 0fCB40007F;
	neg.f32 	%f382, %f381;
	fma.rn.f32 	%f383, %f375, 0f3FB8AA3B, %f382;
	fma.rn.f32 	%f384, %f375, 0f32A57060, %f383;
	mov.b32 	%r285, %f380;
	shl.b32 	%r286, %r285, 23;
	mov.b32 	%f385, %r286;
	ex2.approx.ftz.f32 	%f386, %f384;
	mul.f32 	%f543, %f386, %f385;
$L__BB0_116:
	add.f32 	%f556, %f91, %f543;
	add.s32 	%r357, %r357, 2;
$L__BB0_117:
	and.b32  	%r287, %r4, 1;
	setp.eq.b32 	%p75, %r287, 1;
	not.pred 	%p76, %p75;
	@%p76 bra 	$L__BB0_121;
	mad.lo.s32 	%r129, %r357, %r3, %r1;
	setp.ge.s32 	%p77, %r129, %r197;
	mov.f32 	%f546, 0f00000000;
	@%p77 bra 	$L__BB0_120;
	add.s32 	%r288, %r129, %r104;
	mul.wide.s32 	%rd91, %r288, 4;
	add.s64 	%rd92, %rd1, %rd91;
	ld.global.f32 	%f388, [%rd92];
	sub.f32 	%f389, %f388, %f72;
	fma.rn.f32 	%f390, %f389, 0f3BBB989D, 0f3F000000;
	cvt.sat.f32.f32 	%f391, %f390;
	mov.f32 	%f392, 0f4B400001;
	mov.f32 	%f393, 0f437C0000;
	fma.rm.f32 	%f394, %f391, %f393, %f392;
	add.f32 	%f395, %f394, 0fCB40007F;
	neg.f32 	%f396, %f395;
	fma.rn.f32 	%f397, %f389, 0f3FB8AA3B, %f396;
	fma.rn.f32 	%f398, %f389, 0f32A57060, %f397;
	mov.b32 	%r289, %f394;
	shl.b32 	%r290, %r289, 23;
	mov.b32 	%f399, %r290;
	ex2.approx.ftz.f32 	%f400, %f398;
	mul.f32 	%f546, %f400, %f399;
$L__BB0_120:
	add.f32 	%f556, %f556, %f546;
$L__BB0_121:
	setp.ne.s32 	%p78, %r103, 0;
	mov.b32 	%r291, %f556;
	shfl.sync.down.b32	%r292|%p79, %r291, 16, 31, -1;
	mov.b32 	%f401, %r292;
	add.f32 	%f402, %f556, %f401;
	mov.b32 	%r293, %f402;
	shfl.sync.down.b32	%r294|%p80, %r293, 8, 31, -1;
	mov.b32 	%f403, %r294;
	add.f32 	%f404, %f402, %f403;
	mov.b32 	%r295, %f404;
	shfl.sync.down.b32	%r296|%p81, %r295, 4, 31, -1;
	mov.b32 	%f405, %r296;
	add.f32 	%f406, %f404, %f405;
	mov.b32 	%r297, %f406;
	shfl.sync.down.b32	%r298|%p82, %r297, 2, 31, -1;
	mov.b32 	%f407, %r298;
	add.f32 	%f408, %f406, %f407;
	mov.b32 	%r299, %f408;
	shfl.sync.down.b32	%r300|%p83, %r299, 1, 31, -1;
	mov.b32 	%f409, %r300;
	add.f32 	%f126, %f408, %f409;
	@%p78 bra 	$L__BB0_123;
	shr.u32 	%r301, %r1, 3;
	and.b32  	%r302, %r301, 124;
	mov.u32 	%r303, _ZZ18softmax_row_kernelPfS_iiE14shared_sum_row;
	add.s32 	%r304, %r303, %r302;
	st.shared.f32 	[%r304], %f126;
$L__BB0_123:
	setp.gt.u32 	%p84, %r1, 31;
	bar.sync 	0;
	@%p84 bra 	$L__BB0_128;
	add.s32 	%r305, %r3, 31;
	shr.u32 	%r306, %r305, 5;
	setp.ge.u32 	%p85, %r103, %r306;
	mov.f32 	%f557, 0f00000000;
	@%p85 bra 	$L__BB0_126;
	shl.b32 	%r307, %r103, 2;
	mov.u32 	%r308, _ZZ18softmax_row_kernelPfS_iiE14shared_sum_row;
	add.s32 	%r309, %r308, %r307;
	ld.shared.f32 	%f557, [%r309];
$L__BB0_126:
	setp.ne.s32 	%p86, %r103, 0;
	mov.b32 	%r310, %f557;
	shfl.sync.down.b32	%r311|%p87, %r310, 16, 31, -1;
	mov.b32 	%f411, %r311;
	add.f32 	%f412, %f557, %f411;
	mov.b32 	%r312, %f412;
	shfl.sync.down.b32	%r313|%p88, %r312, 8, 31, -1;
	mov.b32 	%f413, %r313;
	add.f32 	%f414, %f412, %f413;
	mov.b32 	%r314, %f414;
	shfl.sync.down.b32	%r315|%p89, %r314, 4, 31, -1;
	mov.b32 	%f415, %r315;
	add.f32 	%f416, %f414, %f415;
	mov.b32 	%r316, %f416;
	shfl.sync.down.b32	%r317|%p90, %r316, 2, 31, -1;
	mov.b32 	%f417, %r317;
	add.f32 	%f418, %f416, %f417;
	mov.b32 	%r318, %f418;
	shfl.sync.down.b32	%r319|%p91, %r318, 1, 31, -1;
	mov.b32 	%f419, %r319;
	add.f32 	%f129, %f418, %f419;
	@%p86 bra 	$L__BB0_128;
	st.shared.f32 	[_ZZ18softmax_row_kernelPfS_iiE14shared_sum_row], %f129;
$L__BB0_128:
	setp.lt.s32 	%p92, %r4, 1;
	bar.sync 	0;
	ld.shared.f32 	%f130, [_ZZ18softmax_row_kernelPfS_iiE14shared_sum_row];
	@%p92 bra 	$L__BB0_145;
	ld.param.u64 	%rd108, [_Z18softmax_row_kernelPfS_ii_param_1];
	cvta.to.global.u64 	%rd2, %rd108;
	mul.lo.s32 	%r157, %r197, %r2;
	and.b32  	%r158, %r4, 3;
	setp.lt.u32 	%p93, %r4, 4;
	mov.b32 	%r379, 0;
	@%p93 bra 	$L__BB0_140;
	and.b32  	%r379, %r4, 2147483644;
	neg.s32 	%r378, %r379;
	add.s32 	%r377, %r1, %r3;
	shl.b32 	%r162, %r3, 2;
	add.s32 	%r376, %r377, %r157;
	shl.b32 	%r321, %r3, 1;
	add.s32 	%r375, %r1, %r321;
	add.s32 	%r371, %r1, %r157;
	add.s32 	%r374, %r371, %r321;
	mul.lo.s32 	%r322, %r3, 3;
	add.s32 	%r373, %r1, %r322;
	add.s32 	%r372, %r371, %r322;
	mov.u32 	%r370, %r1;
$L__BB0_131:
	.pragma "nounroll";
	setp.ge.s32 	%p94, %r370, %r197;
	@%p94 bra 	$L__BB0_133;
	mul.wide.s32 	%rd93, %r371, 4;
	add.s64 	%rd94, %rd1, %rd93;
	ld.global.f32 	%f420, [%rd94];
	sub.f32 	%f421, %f420, %f72;
	fma.rn.f32 	%f422, %f421, 0f3BBB989D, 0f3F000000;
	cvt.sat.f32.f32 	%f423, %f422;
	mov.f32 	%f424, 0f4B400001;
	mov.f32 	%f425, 0f437C0000;
	fma.rm.f32 	%f426, %f423, %f425, %f424;
	add.f32 	%f427, %f426, 0fCB40007F;
	neg.f32 	%f428, %f427;
	fma.rn.f32 	%f429, %f421, 0f3FB8AA3B, %f428;
	fma.rn.f32 	%f430, %f421, 0f32A57060, %f429;
	mov.b32 	%r323, %f426;
	shl.b32 	%r324, %r323, 23;
	mov.b32 	%f431, %r324;
	ex2.approx.ftz.f32 	%f432, %f430;
	mul.f32 	%f433, %f432, %f431;
	div.rn.f32 	%f434, %f433, %f130;
	add.s64 	%rd95, %rd2, %rd93;
	st.global.f32 	[%rd95], %f434;
$L__BB0_133:
	setp.ge.s32 	%p95, %r377, %r197;
	@%p95 bra 	$L__BB0_135;
	mul.wide.s32 	%rd96, %r376, 4;
	add.s64 	%rd97, %rd1, %rd96;
	ld.global.f32 	%f435, [%rd97];
	sub.f32 	%f436, %f435, %f72;
	fma.rn.f32 	%f437, %f436, 0f3BBB989D, 0f3F000000;
	cvt.sat.f32.f32 	%f438, %f437;
	mov.f32 	%f439, 0f4B400001;
	mov.f32 	%f440, 0f437C0000;
	fma.rm.f32 	%f441, %f438, %f440, %f439;
	add.f32 	%f442, %f441, 0fCB40007F;
	neg.f32 	%f443, %f442;
	fma.rn.f32 	%f444, %f436, 0f3FB8AA3B, %f443;
	fma.rn.f32 	%f445, %f436, 0f32A57060, %f444;
	mov.b32 	%r325, %f441;
	shl.b32 	%r326, %r325, 23;
	mov.b32 	%f446, %r326;
	ex2.approx.ftz.f32 	%f447, %f445;
	mul.f32 	%f448, %f447, %f446;
	div.rn.f32 	%f449, %f448, %f130;
	add.s64 	%rd98, %rd2, %rd96;
	st.global.f32 	[%rd98], %f449;
$L__BB0_135:
	setp.ge.s32 	%p96, %r375, %r197;
	@%p96 bra 	$L__BB0_137;
	mul.wide.s32 	%rd99, %r374, 4;
	add.s64 	%rd100, %rd1, %rd99;
	ld.global.f32 	%f450, [%rd100];
	sub.f32 	%f451, %f450, %f72;
	fma.rn.f32 	%f452, %f451, 0f3BBB989D, 0f3F000000;
	cvt.sat.f32.f32 	%f453, %f452;
	mov.f32 	%f454, 0f4B400001;
	mov.f32 	%f455, 0f437C0000;
	fma.rm.f32 	%f456, %f453, %f455, %f454;
	add.f32 	%f457, %f456, 0fCB40007F;
	neg.f32 	%f458, %f457;
	fma.rn.f32 	%f459, %f451, 0f3FB8AA3B, %f458;
	fma.rn.f32 	%f460, %f451, 0f32A57060, %f459;
	mov.b32 	%r327, %f456;
	shl.b32 	%r328, %r327, 23;
	mov.b32 	%f461, %r328;
	ex2.approx.ftz.f32 	%f462, %f460;
	mul.f32 	%f463, %f462, %f461;
	div.rn.f32 	%f464, %f463, %f130;
	add.s64 	%rd101, %rd2, %rd99;
	st.global.f32 	[%rd101], %f464;
$L__BB0_137:
	setp.ge.s32 	%p97, %r373, %r197;
	@%p97 bra 	$L__BB0_139;
	mul.wide.s32 	%rd102, %r372, 4;
	add.s64 	%rd103, %rd1, %rd102;
	ld.global.f32 	%f465, [%rd103];
	sub.f32 	%f466, %f465, %f72;
	fma.rn.f32 	%f467, %f466, 0f3BBB989D, 0f3F000000;
	cvt.sat.f32.f32 	%f468, %f467;
	mov.f32 	%f469, 0f4B400001;
	mov.f32 	%f470, 0f437C0000;
	fma.rm.f32 	%f471, %f468, %f470, %f469;
	add.f32 	%f472, %f471, 0fCB40007F;
	neg.f32 	%f473, %f472;
	fma.rn.f32 	%f474, %f466, 0f3FB8AA3B, %f473;
	fma.rn.f32 	%f475, %f466, 0f32A57060, %f474;
	mov.b32 	%r329, %f471;
	shl.b32 	%r330, %r329, 23;
	mov.b32 	%f476, %r330;
	ex2.approx.ftz.f32 	%f477, %f475;
	mul.f32 	%f478, %f477, %f476;
	div.rn.f32 	%f479, %f478, %f130;
	add.s64 	%rd104, %rd2, %rd102;
	st.global.f32 	[%rd104], %f479;
$L__BB0_139:
	add.s32 	%r378, %r378, 4;
	add.s32 	%r377, %r377, %r162;
	add.s32 	%r376, %r376, %r162;
	add.s32 	%r375, %r375, %r162;
	add.s32 	%r374, %r374, %r162;
	add.s32 	%r373, %r373, %r162;
	add.s32 	%r372, %r372, %r162;
	add.s32 	%r371, %r371, %r162;
	add.s32 	%r370, %r370, %r162;
	setp.ne.s32 	%p98, %r378, 0;
	@%p98 bra 	$L__BB0_131;
$L__BB0_140:
	setp.eq.s32 	%p99, %r158, 0;
	@%p99 bra 	$L__BB0_145;
	mad.lo.s32 	%r381, %r3, %r379, %r1;
	add.s32 	%r382, %r381, %r157;
	neg.s32 	%r380, %r158;
$L__BB0_142:
	.pragma "nounroll";
	setp.ge.s32 	%p100, %r381, %r197;
	@%p100 bra 	$L__BB0_144;
	mul.wide.s32 	%rd105, %r382, 4;
	add.s64 	%rd106, %rd1, %rd105;
	ld.global.f32 	%f480, [%rd106];
	sub.f32 	%f481, %f480, %f72;
	fma.rn.f32 	%f482, %f481, 0f3BBB989D, 0f3F000000;
	cvt.sat.f32.f32 	%f483, %f482;
	mov.f32 	%f484, 0f4B400001;
	mov.f32 	%f485, 0f437C0000;
	fma.rm.f32 	%f486, %f483, %f485, %f484;
	add.f32 	%f487, %f486, 0fCB40007F;
	neg.f32 	%f488, %f487;
	fma.rn.f32 	%f489, %f481, 0f3FB8AA3B, %f488;
	fma.rn.f32 	%f490, %f481, 0f32A57060, %f489;
	mov.b32 	%r331, %f486;
	shl.b32 	%r332, %r331, 23;
	mov.b32 	%f491, %r332;
	ex2.approx.ftz.f32 	%f492, %f490;
	mul.f32 	%f493, %f492, %f491;
	div.rn.f32 	%f494, %f493, %f130;
	add.s64 	%rd107, %rd2, %rd105;
	st.global.f32 	[%rd107], %f494;
$L__BB0_144:
	add.s32 	%r382, %r382, %r3;
	add.s32 	%r381, %r381, %r3;
	add.s32 	%r380, %r380, 1;
	setp.ne.s32 	%p101, %r380, 0;
	@%p101 bra 	$L__BB0_142;
$L__BB0_145:
	ret;

}
	// .globl	_Z18softmax_col_kernelPfS_ii
.visible .entry _Z18softmax_col_kernelPfS_ii(
	.param .u64 .ptr .align 1 _Z18softmax_col_kernelPfS_ii_param_0,
	.param .u64 .ptr .align 1 _Z18softmax_col_kernelPfS_ii_param_1,
	.param .u32 _Z18softmax_col_kernelPfS_ii_param_2,
	.param .u32 _Z18softmax_col_kernelPfS_ii_param_3
)
{
	.reg .pred 	%p<88>;
	.reg .b32 	%r<335>;
	.reg .b32 	%f<498>;
	.reg .b64 	%rd<80>;
	// demoted variable
	.shared .align 4 .b8 _ZZ18softmax_col_kernelPfS_iiE14shared_max_col[128];
	// demoted variable
	.shared .align 4 .b8 _ZZ18softmax_col_kernelPfS_iiE14shared_sum_col[128];
	ld.param.u64 	%rd3, [_Z18softmax_col_kernelPfS_ii_param_0];
	ld.param.u64 	%rd4, [_Z18softmax_col_kernelPfS_ii_param_1];
	ld.param.u32 	%r152, [_Z18softmax_col_kernelPfS_ii_param_2];
	ld.param.u32 	%r153, [_Z18softmax_col_kernelPfS_ii_param_3];
	cvta.to.global.u64 	%rd1, %rd4;
	cvta.to.global.u64 	%rd2, %rd3;
	mov.u32 	%r1, %tid.x;
	shr.u32 	%r2, %r1, 5;
	and.b32  	%r3, %r1, 31;
	mov.u32 	%r4, %ctaid.x;
	setp.ge.s32 	%p1, %r4, %r153;
	@%p1 bra 	$L__BB1_115;
	mov.u32 	%r5, %ntid.x;
	add.s32 	%r154, %r5, %r152;
	add.s32 	%r155, %r154, -1;
	div.u32 	%r6, %r155, %r5;
	setp.lt.s32 	%p2, %r6, 1;
	mov.f32 	%f464, 0fFF7FFFFF;
	@%p2 bra 	$L__BB1_42;
	and.b32  	%r7, %r6, 7;
	setp.lt.u32 	%p3, %r6, 8;
	mov.f32 	%f464, 0fFF7FFFFF;
	mov.b32 	%r296, 0;
	@%p3 bra 	$L__BB1_21;
	and.b32  	%r296, %r6, 2147483640;
	neg.s32 	%r308, %r296;
	add.s32 	%r157, %r1, %r5;
	mad.lo.s32 	%r307, %r153, %r157, %r4;
	mul.lo.s32 	%r158, %r5, %r153;
	shl.b32 	%r11, %r158, 3;
	shl.b32 	%r159, %r5, 1;
	add.s32 	%r160, %r1, %r159;
	mad.lo.s32 	%r306, %r153, %r160, %r4;
	mad.lo.s32 	%r161, %r5, 3, %r1;
	mad.lo.s32 	%r305, %r153, %r161, %r4;
	shl.b32 	%r162, %r5, 2;
	add.s32 	%r163, %r1, %r162;
	mad.lo.s32 	%r304, %r153, %r163, %r4;
	mad.lo.s32 	%r164, %r5, 5, %r1;
	mad.lo.s32 	%r303, %r153, %r164, %r4;
	mad.lo.s32 	%r165, %r5, 6, %r1;
	mad.lo.s32 	%r302, %r153, %r165, %r4;
	mad.lo.s32 	%r166, %r5, 7, %r1;
	mad.lo.s32 	%r301, %r153, %r166, %r4;
	mad.lo.s32 	%r300, %r1, %r153, %r4;
	shl.b32 	%r19, %r5, 3;
	mov.f32 	%f464, 0fFF7FFFFF;
	mov.u32 	%r299, %r1;
$L__BB1_4:
	.pragma "nounroll";
	setp.ge.s32 	%p4, %r299, %r152;
	@%p4 bra 	$L__BB1_6;
	mul.wide.s32 	%rd5, %r300, 4;
	add.s64 	%rd6, %rd2, %rd5;
	ld.global.f32 	%f105, [%rd6];
	max.f32 	%f464, %f464, %f105;
$L__BB1_6:
	add.s32 	%r43, %r5, %r299;
	setp.ge.s32 	%p5, %r43, %r152;
	@%p5 bra 	$L__BB1_8;
	mul.wide.s32 	%rd7, %r307, 4;
	add.s64 	%rd8, %rd2, %rd7;
	ld.global.f32 	%f106, [%rd8];
	max.f32 	%f464, %f464, %f106;
$L__BB1_8:
	add.s32 	%r44, %r5, %r43;
	setp.ge.s32 	%p6, %r44, %r152;
	@%p6 bra 	$L__BB1_10;
	mul.wide.s32 	%rd9, %r306, 4;
	add.s64 	%rd10, %rd2, %rd9;
	ld.global.f32 	%f107, [%rd10];
	max.f32 	%f464, %f464, %f107;
$L__BB1_10:
	add.s32 	%r45, %r5, %r44;
	setp.ge.s32 	%p7, %r45, %r152;
	@%p7 bra 	$L__BB1_12;
	mul.wide.s32 	%rd11, %r305, 4;
	add.s64 	%rd12, %rd2, %rd11;
	ld.global.f32 	%f108, [%rd12];
	max.f32 	%f464, %f464, %f108;
$L__BB1_12:
	add.s32 	%r46, %r5, %r45;
	setp.ge.s32 	%p8, %r46, %r152;
	@%p8 bra 	$L__BB1_14;
	mul.wide.s32 	%rd13, %r304, 4;
	add.s64 	%rd14, %rd2, %rd13;
	ld.global.f32 	%f109, [%rd14];
	max.f32 	%f464, %f464, %f109;
$L__BB1_14:
	add.s32 	%r47, %r5, %r46;
	setp.ge.s32 	%p9, %r47, %r152;
	@%p9 bra 	$L__BB1_16;
	mul.wide.s32 	%rd15, %r303, 4;
	add.s64 	%rd16, %rd2, %rd15;
	ld.global.f32 	%f110, [%rd16];
	max.f32 	%f464, %f464, %f110;
$L__BB1_16:
	add.s32 	%r48, %r5, %r47;
	setp.ge.s32 	%p10, %r48, %r152;
	@%p10 bra 	$L__BB1_18;
	mul.wide.s32 	%rd17, %r302, 4;
	add.s64 	%rd18, %rd2, %rd17;
	ld.global.f32 	%f111, [%rd18];
	max.f32 	%f464, %f464, %f111;
$L__BB1_18:
	add.s32 	%r167, %r5, %r48;
	setp.ge.s32 	%p11, %r167, %r152;
	@%p11 bra 	$L__BB1_20;
	mul.wide.s32 	%rd19, %r301, 4;
	add.s64 	%rd20, %rd2, %rd19;
	ld.global.f32 	%f112, [%rd20];
	max.f32 	%f464, %f464, %f112;
$L__BB1_20:
	add.s32 	%r308, %r308, 8;
	add.s32 	%r307, %r307, %r11;
	add.s32 	%r306, %r306, %r11;
	add.s32 	%r305, %r305, %r11;
	add.s32 	%r304, %r304, %r11;
	add.s32 	%r303, %r303, %r11;
	add.s32 	%r302, %r302, %r11;
	add.s32 	%r301, %r301, %r11;
	add.s32 	%r300, %r300, %r11;
	add.s32 	%r299, %r299, %r19;
	setp.eq.s32 	%p12, %r308, 0;
	@%p12 bra 	$L__BB1_21;
	bra.uni 	$L__BB1_4;
$L__BB1_21:
	setp.eq.s32 	%p13, %r7, 0;
	@%p13 bra 	$L__BB1_42;
	and.b32  	%r21, %r6, 3;
	setp.lt.u32 	%p14, %r7, 4;
	@%p14 bra 	$L__BB1_32;
	mad.lo.s32 	%r22, %r296, %r5, %r1;
	setp.ge.s32 	%p15, %r22, %r152;
	@%p15 bra 	$L__BB1_25;
	mad.lo.s32 	%r168, %r22, %r153, %r4;
	mul.wide.s32 	%rd21, %r168, 4;
	add.s64 	%rd22, %rd2, %rd21;
	ld.global.f32 	%f114, [%rd22];
	max.f32 	%f464, %f464, %f114;
$L__BB1_25:
	add.s32 	%r23, %r22, %r5;
	setp.ge.s32 	%p16, %r23, %r152;
	@%p16 bra 	$L__BB1_27;
	mad.lo.s32 	%r169, %r23, %r153, %r4;
	mul.wide.s32 	%rd23, %r169, 4;
	add.s64 	%rd24, %rd2, %rd23;
	ld.global.f32 	%f115, [%rd24];
	max.f32 	%f464, %f464, %f115;
$L__BB1_27:
	add.s32 	%r24, %r23, %r5;
	setp.ge.s32 	%p17, %r24, %r152;
	@%p17 bra 	$L__BB1_29;
	mad.lo.s32 	%r170, %r24, %r153, %r4;
	mul.wide.s32 	%rd25, %r170, 4;
	add.s64 	%rd26, %rd2, %rd25;
	ld.global.f32 	%f116, [%rd26];
	max.f32 	%f464, %f464, %f116;
$L__BB1_29:
	add.s32 	%r25, %r24, %r5;
	setp.ge.s32 	%p18, %r25, %r152;
	@%p18 bra 	$L__BB1_31;
	mad.lo.s32 	%r171, %r25, %r153, %r4;
	mul.wide.s32 	%rd27, %r171, 4;
	add.s64 	%rd28, %rd2, %rd27;
	ld.global.f32 	%f117, [%rd28];
	max.f32 	%f464, %f464, %f117;
$L__BB1_31:
	add.s32 	%r296, %r296, 4;
$L__BB1_32:
	setp.eq.s32 	%p19, %r21, 0;
	@%p19 bra 	$L__BB1_42;
	setp.eq.s32 	%p20, %r21, 1;
	@%p20 bra 	$L__BB1_39;
	mad.lo.s32 	%r28, %r296, %r5, %r1;
	setp.ge.s32 	%p21, %r28, %r152;
	@%p21 bra 	$L__BB1_36;
	mad.lo.s32 	%r172, %r28, %r153, %r4;
	mul.wide.s32 	%rd29, %r172, 4;
	add.s64 	%rd30, %rd2, %rd29;
	ld.global.f32 	%f119, [%rd30];
	max.f32 	%f464, %f464, %f119;
$L__BB1_36:
	add.s32 	%r29, %r28, %r5;
	setp.ge.s32 	%p22, %r29, %r152;
	@%p22 bra 	$L__BB1_38;
	mad.lo.s32 	%r173, %r29, %r153, %r4;
	mul.wide.s32 	%rd31, %r173, 4;
	add.s64 	%rd32, %rd2, %rd31;
	ld.global.f32 	%f120, [%rd32];
	max.f32 	%f464, %f464, %f120;
$L__BB1_38:
	add.s32 	%r296, %r296, 2;
$L__BB1_39:
	and.b32  	%r174, %r6, 1;
	setp.eq.b32 	%p23, %r174, 1;
	not.pred 	%p24, %p23;
	@%p24 bra 	$L__BB1_42;
	mad.lo.s32 	%r32, %r296, %r5, %r1;
	setp.ge.s32 	%p25, %r32, %r152;
	@%p25 bra 	$L__BB1_42;
	mad.lo.s32 	%r175, %r32, %r153, %r4;
	mul.wide.s32 	%rd33, %r175, 4;
	add.s64 	%rd34, %rd2, %rd33;
	ld.global.f32 	%f121, [%rd34];
	max.f32 	%f464, %f464, %f121;
$L__BB1_42:
	mov.b32 	%r176, %f464;
	shfl.sync.down.b32	%r177|%p26, %r176, 16, 31, -1;
	mov.b32 	%f122, %r177;
	max.f32 	%f123, %f464, %f122;
	mov.b32 	%r178, %f123;
	shfl.sync.down.b32	%r179|%p27, %r178, 8, 31, -1;
	mov.b32 	%f124, %r179;
	max.f32 	%f125, %f123, %f124;
	mov.b32 	%r180, %f125;
	shfl.sync.down.b32	%r181|%p28, %r180, 4, 31, -1;
	mov.b32 	%f126, %r181;
	max.f32 	%f127, %f125, %f126;
	mov.b32 	%r182, %f127;
	shfl.sync.down.b32	%r183|%p29, %r182, 2, 31, -1;
	mov.b32 	%f128, %r183;
	max.f32 	%f129, %f127, %f128;
	mov.b32 	%r184, %f129;
	shfl.sync.down.b32	%r185|%p30, %r184, 1, 31, -1;
	mov.b32 	%f130, %r185;
	max.f32 	%f38, %f129, %f130;
	setp.ne.s32 	%p31, %r3, 0;
	@%p31 bra 	$L__BB1_44;
	shl.b32 	%r186, %r2, 2;
	mov.u32 	%r187, _ZZ18softmax_col_kernelPfS_iiE14shared_max_col;
	add.s32 	%r188, %r187, %r186;
	st.shared.f32 	[%r188], %f38;
$L__BB1_44:
	bar.sync 	0;
	setp.gt.u32 	%p32, %r1, 31;
	@%p32 bra 	$L__BB1_49;
	add.s32 	%r189, %r5, 31;
	shr.u32 	%r190, %r189, 5;
	setp.ge.u32 	%p33, %r3, %r190;
	mov.f32 	%f473, 0fFF7FFFFF;
	@%p33 bra 	$L__BB1_47;
	shl.b32 	%r191, %r3, 2;
	mov.u32 	%r192, _ZZ18softmax_col_kernelPfS_iiE14shared_max_col;
	add.s32 	%r193, %r192, %r191;
	ld.shared.f32 	%f473, [%r193];
$L__BB1_47:
	setp.ne.s32 	%p34, %r3, 0;
	mov.b32 	%r194, %f473;
	shfl.sync.down.b32	%r195|%p35, %r194, 16, 31, -1;
	mov.b32 	%f132, %r195;
	max.f32 	%f133, %f473, %f132;
	mov.b32 	%r196, %f133;
	shfl.sync.down.b32	%r197|%p36, %r196, 8, 31, -1;
	mov.b32 	%f134, %r197;
	max.f32 	%f135, %f133, %f134;
	mov.b32 	%r198, %f135;
	shfl.sync.down.b32	%r199|%p37, %r198, 4, 31, -1;
	mov.b32 	%f136, %r199;
	max.f32 	%f137, %f135, %f136;
	mov.b32 	%r200, %f137;
	shfl.sync.down.b32	%r201|%p38, %r200, 2, 31, -1;
	mov.b32 	%f138, %r201;
	max.f32 	%f139, %f137, %f138;
	mov.b32 	%r202, %f139;
	shfl.sync.down.b32	%r203|%p39, %r202, 1, 31, -1;
	mov.b32 	%f140, %r203;
	max.f32 	%f41, %f139, %f140;
	@%p34 bra 	$L__BB1_49;
	st.shared.f32 	[_ZZ18softmax_col_kernelPfS_iiE14shared_max_col], %f41;
$L__BB1_49:
	setp.lt.s32 	%p40, %r6, 1;
	bar.sync 	0;
	mov.f32 	%f496, 0f00000000;
	ld.shared.f32 	%f42, [_ZZ18softmax_col_kernelPfS_iiE14shared_max_col];
	@%p40 bra 	$L__BB1_91;
	and.b32  	%r59, %r6, 7;
	setp.lt.u32 	%p41, %r6, 8;
	mov.f32 	%f496, 0f00000000;
	mov.b32 	%r310, 0;
	@%p41 bra 	$L__BB1_69;
	and.b32  	%r205, %r6, 2147483640;
	neg.s32 	%r321, %r205;
	add.s32 	%r206, %r1, %r5;
	mad.lo.s32 	%r320, %r153, %r206, %r4;
	mul.lo.s32 	%r207, %r5, %r153;
	shl.b32 	%r62, %r207, 3;
	shl.b32 	%r208, %r5, 1;
	add.s32 	%r209, %r1, %r208;
	mad.lo.s32 	%r319, %r153, %r209, %r4;
	mad.lo.s32 	%r210, %r5, 3, %r1;
	mad.lo.s32 	%r318, %r153, %r210, %r4;
	shl.b32 	%r211, %r5, 2;
	add.s32 	%r212, %r1, %r211;
	mad.lo.s32 	%r317, %r153, %r212, %r4;
	mad.lo.s32 	%r213, %r5, 5, %r1;
	mad.lo.s32 	%r316, %r153, %r213, %r4;
	mad.lo.s32 	%r214, %r5, 6, %r1;
	mad.lo.s32 	%r315, %r153, %r214, %r4;
	mad.lo.s32 	%r215, %r5, 7, %r1;
	mad.lo.s32 	%r314, %r153, %r215, %r4;
	mad.lo.s32 	%r313, %r1, %r153, %r4;
	shl.b32 	%r70, %r5, 3;
	mov.f32 	%f496, 0f00000000;
	mov.u32 	%r312, %r1;
$L__BB1_52:
	.pragma "nounroll";
	setp.ge.s32 	%p42, %r312, %r152;
	mov.f32 	%f488, 0f00000000;
	@%p42 bra 	$L__BB1_54;
	mul.wide.s32 	%rd35, %r313, 4;
	add.s64 	%rd36, %rd2, %rd35;
	ld.global.f32 	%f146, [%rd36];
	sub.f32 	%f147, %f146, %f42;
	fma.rn.f32 	%f148, %f147, 0f3BBB989D, 0f3F000000;
	cvt.sat.f32.f32 	%f149, %f148;
	mov.f32 	%f150, 0f4B400001;
	mov.f32 	%f151, 0f437C0000;
	fma.rm.f32 	%f152, %f149, %f151, %f150;
	add.f32 	%f153, %f152, 0fCB40007F;
	neg.f32 	%f154, %f153;
	fma.rn.f32 	%f155, %f147, 0f3FB8AA3B, %f154;
	fma.rn.f32 	%f156, %f147, 0f32A57060, %f155;
	mov.b32 	%r216, %f152;
	shl.b32 	%r217, %r216, 23;
	mov.b32 	%f157, %r217;
	ex2.approx.ftz.f32 	%f158, %f156;
	mul.f32 	%f488, %f158, %f157;
$L__BB1_54:
	add.f32 	%f73, %f496, %f488;
	add.s32 	%r94, %r5, %r312;
	setp.ge.s32 	%p43, %r94, %r152;
	mov.f32 	%f489, 0f00000000;
	@%p43 bra 	$L__BB1_56;
	mul.wide.s32 	%rd37, %r320, 4;
	add.s64 	%rd38, %rd2, %rd37;
	ld.global.f32 	%f160, [%rd38];
	sub.f32 	%f161, %f160, %f42;
	fma.rn.f32 	%f162, %f161, 0f3BBB989D, 0f3F000000;
	cvt.sat.f32.f32 	%f163, %f162;
	mov.f32 	%f164, 0f4B400001;
	mov.f32 	%f165, 0f437C0000;
	fma.rm.f32 	%f166, %f163, %f165, %f164;
	add.f32 	%f167, %f166, 0fCB40007F;
	neg.f32 	%f168, %f167;
	fma.rn.f32 	%f169, %f161, 0f3FB8AA3B, %f168;
	fma.rn.f32 	%f170, %f161, 0f32A57060, %f169;
	mov.b32 	%r218, %f166;
	shl.b32 	%r219, %r218, 23;
	mov.b32 	%f171, %r219;
	ex2.approx.ftz.f32 	%f172, %f170;
	mul.f32 	%f489, %f172, %f171;
$L__BB1_56:
	add.f32 	%f76, %f73, %f489;
	add.s32 	%r95, %r5, %r94;
	setp.ge.s32 	%p44, %r95, %r152;
	mov.f32 	%f490, 0f00000000;
	@%p44 bra 	$L__BB1_58;
	mul.wide.s32 	%rd39, %r319, 4;
	add.s64 	%rd40, %rd2, %rd39;
	ld.global.f32 	%f174, [%rd40];
	sub.f32 	%f175, %f174, %f42;
	fma.rn.f32 	%f176, %f175, 0f3BBB989D, 0f3F000000;
	cvt.sat.f32.f32 	%f177, %f176;
	mov.f32 	%f178, 0f4B400001;
	mov.f32 	%f179, 0f437C0000;
	fma.rm.f32 	%f180, %f177, %f179, %f178;
	add.f32 	%f181, %f180, 0fCB40007F;
	neg.f32 	%f182, %f181;
	fma.rn.f32 	%f183, %f175, 0f3FB8AA3B, %f182;
	fma.rn.f32 	%f184, %f175, 0f32A57060, %f183;
	mov.b32 	%r220, %f180;
	shl.b32 	%r221, %r220, 23;
	mov.b32 	%f185, %r221;
	ex2.approx.ftz.f32 	%f186, %f184;
	mul.f32 	%f490, %f186, %f185;
$L__BB1_58:
	add.f32 	%f79, %f76, %f490;
	add.s32 	%r96, %r5, %r95;
	setp.ge.s32 	%p45, %r96, %r152;
	mov.f32 	%f491, 0f00000000;
	@%p45 bra 	$L__BB1_60;
	mul.wide.s32 	%rd41, %r318, 4;
	add.s64 	%rd42, %rd2, %rd41;
	ld.global.f32 	%f188, [%rd42];
	sub.f32 	%f189, %f188, %f42;
	fma.rn.f32 	%f190, %f189, 0f3BBB989D, 0f3F000000;
	cvt.sat.f32.f32 	%f191, %f190;
	mov.f32 	%f192, 0f4B400001;
	mov.f32 	%f193, 0f437C0000;
	fma.rm.f32 	%f194, %f191, %f193, %f192;
	add.f32 	%f195, %f194, 0fCB40007F;
	neg.f32 	%f196, %f195;
	fma.rn.f32 	%f197, %f189, 0f3FB8AA3B, %f196;
	fma.rn.f32 	%f198, %f189, 0f32A57060, %f197;
	mov.b32 	%r222, %f194;
	shl.b32 	%r223, %r222, 23;
	mov.b32 	%f199, %r223;
	ex2.approx.ftz.f32 	%f200, %f198;
	mul.f32 	%f491, %f200, %f199;
$L__BB1_60:
	add.f32 	%f82, %f79, %f491;
	add.s32 	%r97, %r5, %r96;
	setp.ge.s32 	%p46, %r97, %r152;
	mov.f32 	%f492, 0f00000000;
	@%p46 bra 	$L__BB1_62;
	mul.wide.s32 	%rd43, %r317, 4;
	add.s64 	%rd44, %rd2, %rd43;
	ld.global.f32 	%f202, [%rd44];
	sub.f32 	%f203, %f202, %f42;
	fma.rn.f32 	%f204, %f203, 0f3BBB989D, 0f3F000000;
	cvt.sat.f32.f32 	%f205, %f204;
	mov.f32 	%f206, 0f4B400001;
	mov.f32 	%f207, 0f437C0000;
	fma.rm.f32 	%f208, %f205, %f207, %f206;
	add.f32 	%f209, %f208, 0fCB40007F;
	neg.f32 	%f210, %f209;
	fma.rn.f32 	%f211, %f203, 0f3FB8AA3B, %f210;
	fma.rn.f32 	%f212, %f203, 0f32A57060, %f211;
	mov.b32 	%r224, %f208;
	shl.b32 	%r225, %r224, 23;
	mov.b32 	%f213, %r225;
	ex2.approx.ftz.f32 	%f214, %f212;
	mul.f32 	%f492, %f214, %f213;
$L__BB1_62:
	add.f32 	%f85, %f82, %f492;
	add.s32 	%r98, %r5, %r97;
	setp.ge.s32 	%p47, %r98, %r152;
	mov.f32 	%f493, 0f00000000;
	@%p47 bra 	$L__BB1_64;
	mul.wide.s32 	%rd45, %r316, 4;
	add.s64 	%rd46, %rd2, %rd45;
	ld.global.f32 	%f216, [%rd46];
	sub.f32 	%f217, %f216, %f42;
	fma.rn.f32 	%f218, %f217, 0f3BBB989D, 0f3F000000;
	cvt.sat.f32.f32 	%f219, %f218;
	mov.f32 	%f220, 0f4B400001;
	mov.f32 	%f221, 0f437C0000;
	fma.rm.f32 	%f222, %f219, %f221, %f220;
	add.f32 	%f223, %f222, 0fCB40007F;
	neg.f32 	%f224, %f223;
	fma.rn.f32 	%f225, %f217, 0f3FB8AA3B, %f224;
	fma.rn.f32 	%f226, %f217, 0f32A57060, %f225;
	mov.b32 	%r226, %f222;
	shl.b32 	%r227, %r226, 23;
	mov.b32 	%f227, %r227;
	ex2.approx.ftz.f32 	%f228, %f226;
	mul.f32 	%f493, %f228, %f227;
$L__BB1_64:
	add.f32 	%f88, %f85, %f493;
	add.s32 	%r99, %r5, %r98;
	setp.ge.s32 	%p48, %r99, %r152;
	mov.f32 	%f494, 0f00000000;
	@%p48 bra 	$L__BB1_66;
	mul.wide.s32 	%rd47, %r315, 4;
	add.s64 	%rd48, %rd2, %rd47;
	ld.global.f32 	%f230, [%rd48];
	sub.f32 	%f231, %f230, %f42;
	fma.rn.f32 	%f232, %f231, 0f3BBB989D, 0f3F000000;
	cvt.sat.f32.f32 	%f233, %f232;
	mov.f32 	%f234, 0f4B400001;
	mov.f32 	%f235, 0f437C0000;
	fma.rm.f32 	%f236, %f233, %f235, %f234;
	add.f32 	%f237, %f236, 0fCB40007F;
	neg.f32 	%f238, %f237;
	fma.rn.f32 	%f239, %f231, 0f3FB8AA3B, %f238;
	fma.rn.f32 	%f240, %f231, 0f32A57060, %f239;
	mov.b32 	%r228, %f236;
	shl.b32 	%r229, %r228, 23;
	mov.b32 	%f241, %r229;
	ex2.approx.ftz.f32 	%f242, %f240;
	mul.f32 	%f494, %f242, %f241;
$L__BB1_66:
	add.f32 	%f91, %f88, %f494;
	add.s32 	%r230, %r5, %r99;
	setp.ge.s32 	%p49, %r230, %r152;
	mov.f32 	%f495, 0f00000000;
	@%p49 bra 	$L__BB1_68;
	mul.wide.s32 	%rd49, %r314, 4;
	add.s64 	%rd50, %rd2, %rd49;
	ld.global.f32 	%f244, [%rd50];
	sub.f32 	%f245, %f244, %f42;
	fma.rn.f32 	%f246, %f245, 0f3BBB989D, 0f3F000000;
	cvt.sat.f32.f32 	%f247, %f246;
	mov.f32 	%f248, 0f4B400001;
	mov.f32 	%f249, 0f437C0000;
	fma.rm.f32 	%f250, %f247, %f249, %f248;
	add.f32 	%f251, %f250, 0fCB40007F;
	neg.f32 	%f252, %f251;
	fma.rn.f32 	%f253, %f245, 0f3FB8AA3B, %f252;
	fma.rn.f32 	%f254, %f245, 0f32A57060, %f253;
	mov.b32 	%r231, %f250;
	shl.b32 	%r232, %r231, 23;
	mov.b32 	%f255, %r232;
	ex2.approx.ftz.f32 	%f256, %f254;
	mul.f32 	%f495, %f256, %f255;
$L__BB1_68:
	and.b32  	%r310, %r6, 2147483640;
	add.f32 	%f496, %f91, %f495;
	add.s32 	%r321, %r321, 8;
	add.s32 	%r320, %r320, %r62;
	add.s32 	%r319, %r319, %r62;
	add.s32 	%r318, %r318, %r62;
	add.s32 	%r317, %r317, %r62;
	add.s32 	%r316, %r316, %r62;
	add.s32 	%r315, %r315, %r62;
	add.s32 	%r314, %r314, %r62;
	add.s32 	%r313, %r313, %r62;
	add.s32 	%r312, %r312, %r70;
	setp.eq.s32 	%p50, %r321, 0;
	@%p50 bra 	$L__BB1_69;
	bra.uni 	$L__BB1_52;
$L__BB1_69:
	setp.eq.s32 	%p51, %r59, 0;
	@%p51 bra 	$L__BB1_91;
	and.b32  	%r72, %r6, 3;
	setp.lt.u32 	%p52, %r59, 4;
	@%p52 bra 	$L__BB1_80;
	mad.lo.s32 	%r73, %r310, %r5, %r1;
	setp.ge.s32 	%p53, %r73, %r152;
	mov.f32 	%f476, 0f00000000;
	@%p53 bra 	$L__BB1_73;
	mad.lo.s32 	%r233, %r73, %r153, %r4;
	mul.wide.s32 	%rd51, %r233, 4;
	add.s64 	%rd52, %rd2, %rd51;
	ld.global.f32 	%f259, [%rd52];
	sub.f32 	%f260, %f259, %f42;
	fma.rn.f32 	%f261, %f260, 0f3BBB989D, 0f3F000000;
	cvt.sat.f32.f32 	%f262, %f261;
	mov.f32 	%f263, 0f4B400001;
	mov.f32 	%f264, 0f437C0000;
	fma.rm.f32 	%f265, %f262, %f264, %f263;
	add.f32 	%f266, %f265, 0fCB40007F;
	neg.f32 	%f267, %f266;
	fma.rn.f32 	%f268, %f260, 0f3FB8AA3B, %f267;
	fma.rn.f32 	%f269, %f260, 0f32A57060, %f268;
	mov.b32 	%r234, %f265;
	shl.b32 	%r235, %r234, 23;
	mov.b32 	%f270, %r235;
	ex2.approx.ftz.f32 	%f271, %f269;
	mul.f32 	%f476, %f271, %f270;
$L__BB1_73:
	add.f32 	%f47, %f496, %f476;
	add.s32 	%r74, %r73, %r5;
	setp.ge.s32 	%p54, %r74, %r152;
	mov.f32 	%f477, 0f00000000;
	@%p54 bra 	$L__BB1_75;
	mad.lo.s32 	%r236, %r74, %r153, %r4;
	mul.wide.s32 	%rd53, %r236, 4;
	add.s64 	%rd54, %rd2, %rd53;
	ld.global.f32 	%f273, [%rd54];
	sub.f32 	%f274, %f273, %f42;
	fma.rn.f32 	%f275, %f274, 0f3BBB989D, 0f3F000000;
	cvt.sat.f32.f32 	%f276, %f275;
	mov.f32 	%f277, 0f4B400001;
	mov.f32 	%f278, 0f437C0000;
	fma.rm.f32 	%f279, %f276, %f278, %f277;
	add.f32 	%f280, %f279, 0fCB40007F;
	neg.f32 	%f281, %f280;
	fma.rn.f32 	%f282, %f274, 0f3FB8AA3B, %f281;
	fma.rn.f32 	%f283, %f274, 0f32A57060, %f282;
	mov.b32 	%r237, %f279;
	shl.b32 	%r238, %r237, 23;
	mov.b32 	%f284, %r238;
	ex2.approx.ftz.f32 	%f285, %f283;
	mul.f32 	%f477, %f285, %f284;
$L__BB1_75:
	add.f32 	%f50, %f47, %f477;
	add.s32 	%r75, %r74, %r5;
	setp.ge.s32 	%p55, %r75, %r152;
	mov.f32 	%f478, 0f00000000;
	@%p55 bra 	$L__BB1_77;
	mad.lo.s32 	%r239, %r75, %r153, %r4;
	mul.wide.s32 	%rd55, %r239, 4;
	add.s64 	%rd56, %rd2, %rd55;
	ld.global.f32 	%f287, [%rd56];
	sub.f32 	%f288, %f287, %f42;
	fma.rn.f32 	%f289, %f288, 0f3BBB989D, 0f3F000000;
	cvt.sat.f32.f32 	%f290, %f289;
	mov.f32 	%f291, 0f4B400001;
	mov.f32 	%f292, 0f437C0000;
	fma.rm.f32 	%f293, %f290, %f292, %f291;
	add.f32 	%f294, %f293, 0fCB40007F;
	neg.f32 	%f295, %f294;
	fma.rn.f32 	%f296, %f288, 0f3FB8AA3B, %f295;
	fma.rn.f32 	%f297, %f288, 0f32A57060, %f296;
	mov.b32 	%r240, %f293;
	shl.b32 	%r241, %r240, 23;
	mov.b32 	%f298, %r241;
	ex2.approx.ftz.f32 	%f299, %f297;
	mul.f32 	%f478, %f299, %f298;
$L__BB1_77:
	add.f32 	%f53, %f50, %f478;
	add.s32 	%r76, %r75, %r5;
	setp.ge.s32 	%p56, %r76, %r152;
	mov.f32 	%f479, 0f00000000;
	@%p56 bra 	$L__BB1_79;
	mad.lo.s32 	%r242, %r76, %r153, %r4;
	mul.wide.s32 	%rd57, %r242, 4;
	add.s64 	%rd58, %rd2, %rd57;
	ld.global.f32 	%f301, [%rd58];
	sub.f32 	%f302, %f301, %f42;
	fma.rn.f32 	%f303, %f302, 0f3BBB989D, 0f3F000000;
	cvt.sat.f32.f32 	%f304, %f303;
	mov.f32 	%f305, 0f4B400001;
	mov.f32 	%f306, 0f437C0000;
	fma.rm.f32 	%f307, %f304, %f306, %f305;
	add.f32 	%f308, %f307, 0fCB40007F;
	neg.f32 	%f309, %f308;
	fma.rn.f32 	%f310, %f302, 0f3FB8AA3B, %f309;
	fma.rn.f32 	%f311, %f302, 0f32A57060, %f310;
	mov.b32 	%r243, %f307;
	shl.b32 	%r244, %r243, 23;
	mov.b32 	%f312, %r244;
	ex2.approx.ftz.f32 	%f313, %f311;
	mul.f32 	%f479, %f313, %f312;
$L__BB1_79:
	add.f32 	%f496, %f53, %f479;
	add.s32 	%r310, %r310, 4;
$L__BB1_80:
	setp.eq.s32 	%p57, %r72, 0;
	@%p57 bra 	$L__BB1_91;
	setp.eq.s32 	%p58, %r72, 1;
	@%p58 bra 	$L__BB1_87;
	mad.lo.s32 	%r79, %r310, %r5, %r1;
	setp.ge.s32 	%p59, %r79, %r152;
	mov.f32 	%f482, 0f00000000;
	@%p59 bra 	$L__BB1_84;
	mad.lo.s32 	%r245, %r79, %r153, %r4;
	mul.wide.s32 	%rd59, %r245, 4;
	add.s64 	%rd60, %rd2, %rd59;
	ld.global.f32 	%f316, [%rd60];
	sub.f32 	%f317, %f316, %f42;
	fma.rn.f32 	%f318, %f317, 0f3BBB989D, 0f3F000000;
	cvt.sat.f32.f32 	%f319, %f318;
	mov.f32 	%f320, 0f4B400001;
	mov.f32 	%f321, 0f437C0000;
	fma.rm.f32 	%f322, %f319, %f321, %f320;
	add.f32 	%f323, %f322, 0fCB40007F;
	neg.f32 	%f324, %f323;
	fma.rn.f32 	%f325, %f317, 0f3FB8AA3B, %f324;
	fma.rn.f32 	%f326, %f317, 0f32A57060, %f325;
	mov.b32 	%r246, %f322;
	shl.b32 	%r247, %r246, 23;
	mov.b32 	%f327, %r247;
	ex2.approx.ftz.f32 	%f328, %f326;
	mul.f32 	%f482, %f328, %f327;
$L__BB1_84:
	add.f32 	%f61, %f496, %f482;
	add.s32 	%r80, %r79, %r5;
	setp.ge.s32 	%p60, %r80, %r152;
	mov.f32 	%f483, 0f00000000;
	@%p60 bra 	$L__BB1_86;
	mad.lo.s32 	%r248, %r80, %r153, %r4;
	mul.wide.s32 	%rd61, %r248, 4;
	add.s64 	%rd62, %rd2, %rd61;
	ld.global.f32 	%f330, [%rd62];
	sub.f32 	%f331, %f330, %f42;
	fma.rn.f32 	%f332, %f331, 0f3BBB989D, 0f3F000000;
	cvt.sat.f32.f32 	%f333, %f332;
	mov.f32 	%f334, 0f4B400001;
	mov.f32 	%f335, 0f437C0000;
	fma.rm.f32 	%f336, %f333, %f335, %f334;
	add.f32 	%f337, %f336, 0fCB40007F;
	neg.f32 	%f338, %f337;
	fma.rn.f32 	%f339, %f331, 0f3FB8AA3B, %f338;
	fma.rn.f32 	%f340, %f331, 0f32A57060, %f339;
	mov.b32 	%r249, %f336;
	shl.b32 	%r250, %r249, 23;
	mov.b32 	%f341, %r250;
	ex2.approx.ftz.f32 	%f342, %f340;
	mul.f32 	%f483, %f342, %f341;
$L__BB1_86:
	add.f32 	%f496, %f61, %f483;
	add.s32 	%r310, %r310, 2;
$L__BB1_87:
	and.b32  	%r251, %r6, 1;
	setp.eq.b32 	%p61, %r251, 1;
	not.pred 	%p62, %p61;
	@%p62 bra 	$L__BB1_91;
	mad.lo.s32 	%r83, %r310, %r5, %r1;
	setp.ge.s32 	%p63, %r83, %r152;
	mov.f32 	%f486, 0f00000000;
	@%p63 bra 	$L__BB1_90;
	mad.lo.s32 	%r252, %r83, %r153, %r4;
	mul.wide.s32 	%rd63, %r252, 4;
	add.s64 	%rd64, %rd2, %rd63;
	ld.global.f32 	%f344, [%rd64];
	sub.f32 	%f345, %f344, %f42;
	fma.rn.f32 	%f346, %f345, 0f3BBB989D, 0f3F000000;
	cvt.sat.f32.f32 	%f347, %f346;
	mov.f32 	%f348, 0f4B400001;
	mov.f32 	%f349, 0f437C0000;
	fma.rm.f32 	%f350, %f347, %f349, %f348;
	add.f32 	%f351, %f350, 0fCB40007F;
	neg.f32 	%f352, %f351;
	fma.rn.f32 	%f353, %f345, 0f3FB8AA3B, %f352;
	fma.rn.f32 	%f354, %f345, 0f32A57060, %f353;
	mov.b32 	%r253, %f350;
	shl.b32 	%r254, %r253, 23;
	mov.b32 	%f355, %r254;
	ex2.approx.ftz.f32 	%f356, %f354;
	mul.f32 	%f486, %f356, %f355;
$L__BB1_90:
	add.f32 	%f496, %f496, %f486;
$L__BB1_91:
	setp.ne.s32 	%p64, %r3, 0;
	mov.b32 	%r255, %f496;
	shfl.sync.down.b32	%r256|%p65, %r255, 16, 31, -1;
	mov.b32 	%f357, %r256;
	add.f32 	%f358, %f496, %f357;
	mov.b32 	%r257, %f358;
	shfl.sync.down.b32	%r258|%p66, %r257, 8, 31, -1;
	mov.b32 	%f359, %r258;
	add.f32 	%f360, %f358, %f359;
	mov.b32 	%r259, %f360;
	shfl.sync.down.b32	%r260|%p67, %r259, 4, 31, -1;
	mov.b32 	%f361, %r260;
	add.f32 	%f362, %f360, %f361;
	mov.b32 	%r261, %f362;
	shfl.sync.down.b32	%r262|%p68, %r261, 2, 31, -1;
	mov.b32 	%f363, %r262;
	add.f32 	%f364, %f362, %f363;
	mov.b32 	%r263, %f364;
	shfl.sync.down.b32	%r264|%p69, %r263, 1, 31, -1;
	mov.b32 	%f365, %r264;
	add.f32 	%f96, %f364, %f365;
	@%p64 bra 	$L__BB1_93;
	shl.b32 	%r265, %r2, 2;
	mov.u32 	%r266, _ZZ18softmax_col_kernelPfS_iiE14shared_sum_col;
	add.s32 	%r267, %r266, %r265;
	st.shared.f32 	[%r267], %f96;
$L__BB1_93:
	setp.gt.u32 	%p70, %r1, 31;
	bar.sync 	0;
	@%p70 bra 	$L__BB1_98;
	add.s32 	%r268, %r5, 31;
	shr.u32 	%r269, %r268, 5;
	setp.ge.u32 	%p71, %r3, %r269;
	mov.f32 	%f497, 0f00000000;
	@%p71 bra 	$L__BB1_96;
	shl.b32 	%r270, %r3, 2;
	mov.u32 	%r271, _ZZ18softmax_col_kernelPfS_iiE14shared_sum_col;
	add.s32 	%r272, %r271, %r270;
	ld.shared.f32 	%f497, [%r272];
$L__BB1_96:
	setp.ne.s32 	%p72, %r3, 0;
	mov.b32 	%r273, %f497;
	shfl.sync.down.b32	%r274|%p73, %r273, 16, 31, -1;
	mov.b32 	%f367, %r274;
	add.f32 	%f368, %f497, %f367;
	mov.b32 	%r275, %f368;
	shfl.sync.down.b32	%r276|%p74, %r275, 8, 31, -1;
	mov.b32 	%f369, %r276;
	add.f32 	%f370, %f368, %f369;
	mov.b32 	%r277, %f370;
	shfl.sync.down.b32	%r278|%p75, %r277, 4, 31, -1;
	mov.b32 	%f371, %r278;
	add.f32 	%f372, %f370, %f371;
	mov.b32 	%r279, %f372;
	shfl.sync.down.b32	%r280|%p76, %r279, 2, 31, -1;
	mov.b32 	%f373, %r280;
	add.f32 	%f374, %f372, %f373;
	mov.b32 	%r281, %f374;
	shfl.sync.down.b32	%r282|%p77, %r281, 1, 31, -1;
	mov.b32 	%f375, %r282;
	add.f32 	%f99, %f374, %f375;
	@%p72 bra 	$L__BB1_98;
	st.shared.f32 	[_ZZ18softmax_col_kernelPfS_iiE14shared_sum_col], %f99;
$L__BB1_98:
	setp.lt.s32 	%p78, %r6, 1;
	bar.sync 	0;
	ld.shared.f32 	%f100, [_ZZ18softmax_col_kernelPfS_iiE14shared_sum_col];
	@%p78 bra 	$L__BB1_115;
	and.b32  	%r111, %r6, 3;
	setp.lt.u32 	%p79, %r6, 4;
	mov.b32 	%r331, 0;
	@%p79 bra 	$L__BB1_110;
	and.b32  	%r331, %r6, 2147483644;
	neg.s32 	%r330, %r331;
	add.s32 	%r329, %r1, %r5;
	shl.b32 	%r115, %r5, 2;
	mad.lo.s32 	%r328, %r153, %r329, %r4;
	mul.lo.s32 	%r284, %r5, %r153;
	shl.b32 	%r117, %r284, 2;
	shl.b32 	%r285, %r5, 1;
	add.s32 	%r327, %r1, %r285;
	mad.lo.s32 	%r326, %r153, %r327, %r4;
	mad.lo.s32 	%r325, %r5, 3, %r1;
	mad.lo.s32 	%r324, %r153, %r325, %r4;
	mad.lo.s32 	%r323, %r1, %r153, %r4;
	mov.u32 	%r322, %r1;
$L__BB1_101:
	.pragma "nounroll";
	setp.ge.s32 	%p80, %r322, %r152;
	@%p80 bra 	$L__BB1_103;
	mul.wide.s32 	%rd65, %r323, 4;
	add.s64 	%rd66, %rd2, %rd65;
	ld.global.f32 	%f376, [%rd66];
	sub.f32 	%f377, %f376, %f42;
	fma.rn.f32 	%f378, %f377, 0f3BBB989D, 0f3F000000;
	cvt.sat.f32.f32 	%f379, %f378;
	mov.f32 	%f380, 0f4B400001;
	mov.f32 	%f381, 0f437C0000;
	fma.rm.f32 	%f382, %f379, %f381, %f380;
	add.f32 	%f383, %f382, 0fCB40007F;
	neg.f32 	%f384, %f383;
	fma.rn.f32 	%f385, %f377, 0f3FB8AA3B, %f384;
	fma.rn.f32 	%f386, %f377, 0f32A57060, %f385;
	mov.b32 	%r286, %f382;
	shl.b32 	%r287, %r286, 23;
	mov.b32 	%f387, %r287;
	ex2.approx.ftz.f32 	%f388, %f386;
	mul.f32 	%f389, %f388, %f387;
	div.rn.f32 	%f390, %f389, %f100;
	add.s64 	%rd67, %rd1, %rd65;
	st.global.f32 	[%rd67], %f390;
$L__BB1_103:
	setp.ge.s32 	%p81, %r329, %r152;
	@%p81 bra 	$L__BB1_105;
	mul.wide.s32 	%rd68, %r328, 4;
	add.s64 	%rd69, %rd2, %rd68;
	ld.global.f32 	%f391, [%rd69];
	sub.f32 	%f392, %f391, %f42;
	fma.rn.f32 	%f393, %f392, 0f3BBB989D, 0f3F000000;
	cvt.sat.f32.f32 	%f394, %f393;
	mov.f32 	%f395, 0f4B400001;
	mov.f32 	%f396, 0f437C0000;
	fma.rm.f32 	%f397, %f394, %f396, %f395;
	add.f32 	%f398, %f397, 0fCB40007F;
	neg.f32 	%f399, %f398;
	fma.rn.f32 	%f400, %f392, 0f3FB8AA3B, %f399;
	fma.rn.f32 	%f401, %f392, 0f32A57060, %f400;
	mov.b32 	%r288, %f397;
	shl.b32 	%r289, %r288, 23;
	mov.b32 	%f402, %r289;
	ex2.approx.ftz.f32 	%f403, %f401;
	mul.f32 	%f404, %f403, %f402;
	div.rn.f32 	%f405, %f404, %f100;
	add.s64 	%rd70, %rd1, %rd68;
	st.global.f32 	[%rd70], %f405;
$L__BB1_105:
	setp.ge.s32 	%p82, %r327, %r152;
	@%p82 bra 	$L__BB1_107;
	mul.wide.s32 	%rd71, %r326, 4;
	add.s64 	%rd72, %rd2, %rd71;
	ld.global.f32 	%f406, [%rd72];
	sub.f32 	%f407, %f406, %f42;
	fma.rn.f32 	%f408, %f407, 0f3BBB989D, 0f3F000000;
	cvt.sat.f32.f32 	%f409, %f408;
	mov.f32 	%f410, 0f4B400001;
	mov.f32 	%f411, 0f437C0000;
	fma.rm.f32 	%f412, %f409, %f411, %f410;
	add.f32 	%f413, %f412, 0fCB40007F;
	neg.f32 	%f414, %f413;
	fma.rn.f32 	%f415, %f407, 0f3FB8AA3B, %f414;
	fma.rn.f32 	%f416, %f407, 0f32A57060, %f415;
	mov.b32 	%r290, %f412;
	shl.b32 	%r291, %r290, 23;
	mov.b32 	%f417, %r291;
	ex2.approx.ftz.f32 	%f418, %f416;
	mul.f32 	%f419, %f418, %f417;
	div.rn.f32 	%f420, %f419, %f100;
	add.s64 	%rd73, %rd1, %rd71;
	st.global.f32 	[%rd73], %f420;
$L__BB1_107:
	setp.ge.s32 	%p83, %r325, %r152;
	@%p83 bra 	$L__BB1_109;
	mul.wide.s32 	%rd74, %r324, 4;
	add.s64 	%rd75, %rd2, %rd74;
	ld.global.f32 	%f421, [%rd75];
	sub.f32 	%f422, %f421, %f42;
	fma.rn.f32 	%f423, %f422, 0f3BBB989D, 0f3F000000;
	cvt.sat.f32.f32 	%f424, %f423;
	mov.f32 	%f425, 0f4B400001;
	mov.f32 	%f426, 0f437C0000;
	fma.rm.f32 	%f427, %f424, %f426, %f425;
	add.f32 	%f428, %f427, 0fCB40007F;
	neg.f32 	%f429, %f428;
	fma.rn.f32 	%f430, %f422, 0f3FB8AA3B, %f429;
	fma.rn.f32 	%f431, %f422, 0f32A57060, %f430;
	mov.b32 	%r292, %f427;
	shl.b32 	%r293, %r292, 23;
	mov.b32 	%f432, %r293;
	ex2.approx.ftz.f32 	%f433, %f431;
	mul.f32 	%f434, %f433, %f432;
	div.rn.f32 	%f435, %f434, %f100;
	add.s64 	%rd76, %rd1, %rd74;
	st.global.f32 	[%rd76], %f435;
$L__BB1_109:
	add.s32 	%r330, %r330, 4;
	add.s32 	%r329, %r329, %r115;
	add.s32 	%r328, %r328, %r117;
	add.s32 	%r327, %r327, %r115;
	add.s32 	%r326, %r326, %r117;
	add.s32 	%r325, %r325, %r115;
	add.s32 	%r324, %r324, %r117;
	add.s32 	%r323, %r323, %r117;
	add.s32 	%r322, %r322, %r115;
	setp.ne.s32 	%p84, %r330, 0;
	@%p84 bra 	$L__BB1_101;
$L__BB1_110:
	setp.eq.s32 	%p85, %r111, 0;
	@%p85 bra 	$L__BB1_115;
	mad.lo.s32 	%r333, %r5, %r331, %r1;
	mad.lo.s32 	%r334, %r153, %r333, %r4;
	mul.lo.s32 	%r144, %r5, %r153;
	neg.s32 	%r332, %r111;
$L__BB1_112:
	.pragma "nounroll";
	setp.ge.s32 	%p86, %r333, %r152;
	@%p86 bra 	$L__BB1_114;
	mul.wide.s32 	%rd77, %r334, 4;
	add.s64 	%rd78, %rd2, %rd77;
	ld.global.f32 	%f436, [%rd78];
	sub.f32 	%f437, %f436, %f42;
	fma.rn.f32 	%f438, %f437, 0f3BBB989D, 0f3F000000;
	cvt.sat.f32.f32 	%f439, %f438;
	mov.f32 	%f440, 0f4B400001;
	mov.f32 	%f441, 0f437C0000;
	fma.rm.f32 	%f442, %f439, %f441, %f440;
	add.f32 	%f443, %f442, 0fCB40007F;
	neg.f32 	%f444, %f443;
	fma.rn.f32 	%f445, %f437, 0f3FB8AA3B, %f444;
	fma.rn.f32 	%f446, %f437, 0f32A57060, %f445;
	mov.b32 	%r294, %f442;
	shl.b32 	%r295, %r294, 23;
	mov.b32 	%f447, %r295;
	ex2.approx.ftz.f32 	%f448, %f446;
	mul.f32 	%f449, %f448, %f447;
	div.rn.f32 	%f450, %f449, %f100;
	add.s64 	%rd79, %rd1, %rd77;
	st.global.f32 	[%rd79], %f450;
$L__BB1_114:
	add.s32 	%r334, %r334, %r144;
	add.s32 	%r333, %r333, %r5;
	add.s32 	%r332, %r332, 1;
	setp.ne.s32 	%p87, %r332, 0;
	@%p87 bra 	$L__BB1_112;
$L__BB1_115:
	ret;

}
	// .globl	_Z23softmax_row_kernel_warpPfS_ii
.visible .entry _Z23softmax_row_kernel_warpPfS_ii(
	.param .u64 .ptr .align 1 _Z23softmax_row_kernel_warpPfS_ii_param_0,
	.param .u64 .ptr .align 1 _Z23softmax_row_kernel_warpPfS_ii_param_1,
	.param .u32 _Z23softmax_row_kernel_warpPfS_ii_param_2,
	.param .u32 _Z23softmax_row_kernel_warpPfS_ii_param_3
)
.maxntid 32
{
	.reg .pred 	%p<84>;
	.reg .b32 	%r<264>;
	.reg .b32 	%f<496>;
	.reg .b64 	%rd<108>;

	ld.param.u64 	%rd3, [_Z23softmax_row_kernel_warpPfS_ii_param_0];
	ld.param.u64 	%rd4, [_Z23softmax_row_kernel_warpPfS_ii_param_1];
	ld.param.u32 	%r95, [_Z23softmax_row_kernel_warpPfS_ii_param_2];
	ld.param.u32 	%r94, [_Z23softmax_row_kernel_warpPfS_ii_param_3];
	cvta.to.global.u64 	%rd1, %rd4;
	cvta.to.global.u64 	%rd2, %rd3;
	mov.u32 	%r1, %ctaid.x;
	setp.ge.s32 	%p1, %r1, %r95;
	@%p1 bra 	$L__BB2_90;
	add.s32 	%r96, %r94, 31;
	shr.s32 	%r97, %r96, 31;
	shr.u32 	%r98, %r97, 27;
	add.s32 	%r99, %r96, %r98;
	shr.s32 	%r2, %r99, 5;
	mov.u32 	%r3, %tid.x;
	setp.lt.s32 	%p2, %r94, 1;
	mov.f32 	%f457, 0fFF7FFFFF;
	@%p2 bra 	$L__BB2_72;
	mul.lo.s32 	%r4, %r94, %r1;
	max.s32 	%r5, %r2, 1;
	and.b32  	%r6, %r5, 15;
	setp.lt.u32 	%p3, %r94, 481;
	mov.f32 	%f457, 0fFF7FFFFF;
	mov.b32 	%r242, 0;
	@%p3 bra 	$L__BB2_37;
	and.b32  	%r242, %r5, 67108848;
	neg.s32 	%r250, %r242;
	or.b32  	%r249, %r3, 256;
	add.s32 	%r248, %r3, %r4;
	mov.f32 	%f457, 0fFF7FFFFF;
$L__BB2_4:
	.pragma "nounroll";
	add.s32 	%r101, %r249, -256;
	setp.ge.s32 	%p4, %r101, %r94;
	@%p4 bra 	$L__BB2_6;
	mul.wide.u32 	%rd5, %r248, 4;
	add.s64 	%rd6, %rd2, %rd5;
	ld.global.f32 	%f111, [%rd6];
	max.f32 	%f457, %f457, %f111;
$L__BB2_6:
	add.s32 	%r102, %r249, -224;
	setp.ge.s32 	%p5, %r102, %r94;
	@%p5 bra 	$L__BB2_8;
	add.s32 	%r103, %r248, 32;
	mul.wide.u32 	%rd7, %r103, 4;
	add.s64 	%rd8, %rd2, %rd7;
	ld.global.f32 	%f112, [%rd8];
	max.f32 	%f457, %f457, %f112;
$L__BB2_8:
	add.s32 	%r104, %r249, -192;
	setp.ge.s32 	%p6, %r104, %r94;
	@%p6 bra 	$L__BB2_10;
	add.s32 	%r105, %r248, 64;
	mul.wide.u32 	%rd9, %r105, 4;
	add.s64 	%rd10, %rd2, %rd9;
	ld.global.f32 	%f113, [%rd10];
	max.f32 	%f457, %f457, %f113;
$L__BB2_10:
	add.s32 	%r106, %r249, -160;
	setp.ge.s32 	%p7, %r106, %r94;
	@%p7 bra 	$L__BB2_12;
	add.s32 	%r107, %r248, 96;
	mul.wide.u32 	%rd11, %r107, 4;
	add.s64 	%rd12, %rd2, %rd11;
	ld.global.f32 	%f114, [%rd12];
	max.f32 	%f457, %f457, %f114;
$L__BB2_12:
	add.s32 	%r108, %r249, -128;
	setp.ge.s32 	%p8, %r108, %r94;
	@%p8 bra 	$L__BB2_14;
	add.s32 	%r109, %r248, 128;
	mul.wide.u32 	%rd13, %r109, 4;
	add.s64 	%rd14, %rd2, %rd13;
	ld.global.f32 	%f115, [%rd14];
	max.f32 	%f457, %f457, %f115;
$L__BB2_14:
	add.s32 	%r110, %r249, -96;
	setp.ge.s32 	%p9, %r110, %r94;
	@%p9 bra 	$L__BB2_16;
	add.s32 	%r111, %r248, 160;
	mul.wide.u32 	%rd15, %r111, 4;
	add.s64 	%rd16, %rd2, %rd15;
	ld.global.f32 	%f116, [%rd16];
	max.f32 	%f457, %f457, %f116;
$L__BB2_16:
	add.s32 	%r112, %r249, -64;
	setp.ge.s32 	%p10, %r112, %r94;
	@%p10 bra 	$L__BB2_18;
	add.s32 	%r113, %r248, 192;
	mul.wide.u32 	%rd17, %r113, 4;
	add.s64 	%rd18, %rd2, %rd17;
	ld.global.f32 	%f117, [%rd18];
	max.f32 	%f457, %f457, %f117;
$L__BB2_18:
	add.s32 	%r114, %r249, -32;
	setp.ge.s32 	%p11, %r114, %r94;
	@%p11 bra 	$L__BB2_20;
	add.s32 	%r115, %r248, 224;
	mul.wide.u32 	%rd19, %r115, 4;
	add.s64 	%rd20, %rd2, %rd19;
	ld.global.f32 	%f118, [%rd20];
	max.f32 	%f457, %f457, %f118;
$L__BB2_20:
	setp.ge.s32 	%p12, %r249, %r94;
	@%p12 bra 	$L__BB2_22;
	add.s32 	%r116, %r248, 256;
	mul.wide.u32 	%rd21, %r116, 4;
	add.s64 	%rd22, %rd2, %rd21;
	ld.global.f32 	%f119, [%rd22];
	max.f32 	%f457, %f457, %f119;
$L__BB2_22:
	add.s32 	%r117, %r249, 32;
	setp.ge.s32 	%p13, %r117, %r94;
	@%p13 bra 	$L__BB2_24;
	add.s32 	%r118, %r248, 288;
	mul.wide.u32 	%rd23, %r118, 4;
	add.s64 	%rd24, %rd2, %rd23;
	ld.global.f32 	%f120, [%rd24];
	max.f32 	%f457, %f457, %f120;
$L__BB2_24:
	add.s32 	%r119, %r249, 64;
	setp.ge.s32 	%p14, %r119, %r94;
	@%p14 bra 	$L__BB2_26;
	add.s32 	%r120, %r248, 320;
	mul.wide.u32 	%rd25, %r120, 4;
	add.s64 	%rd26, %rd2, %rd25;
	ld.global.f32 	%f121, [%rd26];
	max.f32 	%f457, %f457, %f121;
$L__BB2_26:
	add.s32 	%r121, %r249, 96;
	setp.ge.s32 	%p15, %r121, %r94;
	@%p15 bra 	$L__BB2_28;
	add.s32 	%r122, %r248, 352;
	mul.wide.u32 	%rd27, %r122, 4;
	add.s64 	%rd28, %rd2, %rd27;
	ld.global.f32 	%f122, [%rd28];
	max.f32 	%f457, %f457, %f122;
$L__BB2_28:
	add.s32 	%r123, %r249, 128;
	setp.ge.s32 	%p16, %r123, %r94;
	@%p16 bra 	$L__BB2_30;
	add.s32 	%r124, %r248, 384;
	mul.wide.u32 	%rd29, %r124, 4;
	add.s64 	%rd30, %rd2, %rd29;
	ld.global.f32 	%f123, [%rd30];
	max.f32 	%f457, %f457, %f123;
$L__BB2_30:
	add.s32 	%r125, %r249, 160;
	setp.ge.s32 	%p17, %r125, %r94;
	@%p17 bra 	$L__BB2_32;
	add.s32 	%r126, %r248, 416;
	mul.wide.u32 	%rd31, %r126, 4;
	add.s64 	%rd32, %rd2, %rd31;
	ld.global.f32 	%f124, [%rd32];
	max.f32 	%f457, %f457, %f124;
$L__BB2_32:
	add.s32 	%r127, %r249, 192;
	setp.ge.s32 	%p18, %r127, %r94;
	@%p18 bra 	$L__BB2_34;
	add.s32 	%r128, %r248, 448;
	mul.wide.u32 	%rd33, %r128, 4;
	add.s64 	%rd34, %rd2, %rd33;
	ld.global.f32 	%f125, [%rd34];
	max.f32 	%f457, %f457, %f125;
$L__BB2_34:
	add.s32 	%r129, %r249, 224;
	setp.ge.s32 	%p19, %r129, %r94;
	@%p19 bra 	$L__BB2_36;
	add.s32 	%r130, %r248, 480;
	mul.wide.u32 	%rd35, %r130, 4;
	add.s64 	%rd36, %rd2, %rd35;
	ld.global.f32 	%f126, [%rd36];
	max.f32 	%f457, %f457, %f126;
$L__BB2_36:
	add.s32 	%r250, %r250, 16;
	add.s32 	%r249, %r249, 512;
	add.s32 	%r248, %r248, 512;
	setp.eq.s32 	%p20, %r250, 0;
	@%p20 bra 	$L__BB2_37;
	bra.uni 	$L__BB2_4;
$L__BB2_37:
	setp.eq.s32 	%p21, %r6, 0;
	@%p21 bra 	$L__BB2_72;
	and.b32  	%r12, %r5, 7;
	setp.lt.u32 	%p22, %r6, 8;
	@%p22 bra 	$L__BB2_56;
	shl.b32 	%r131, %r242, 5;
	or.b32  	%r13, %r131, %r3;
	setp.ge.s32 	%p23, %r13, %r94;
	@%p23 bra 	$L__BB2_41;
	add.s32 	%r132, %r13, %r4;
	mul.wide.u32 	%rd37, %r132, 4;
	add.s64 	%rd38, %rd2, %rd37;
	ld.global.f32 	%f128, [%rd38];
	max.f32 	%f457, %f457, %f128;
$L__BB2_41:
	add.s32 	%r14, %r13, 32;
	setp.ge.s32 	%p24, %r14, %r94;
	@%p24 bra 	$L__BB2_43;
	add.s32 	%r133, %r14, %r4;
	mul.wide.u32 	%rd39, %r133, 4;
	add.s64 	%rd40, %rd2, %rd39;
	ld.global.f32 	%f129, [%rd40];
	max.f32 	%f457, %f457, %f129;
$L__BB2_43:
	add.s32 	%r15, %r13, 64;
	setp.ge.s32 	%p25, %r15, %r94;
	@%p25 bra 	$L__BB2_45;
	add.s32 	%r134, %r15, %r4;
	mul.wide.u32 	%rd41, %r134, 4;
	add.s64 	%rd42, %rd2, %rd41;
	ld.global.f32 	%f130, [%rd42];
	max.f32 	%f457, %f457, %f130;
$L__BB2_45:
	add.s32 	%r16, %r13, 96;
	setp.ge.s32 	%p26, %r16, %r94;
	@%p26 bra 	$L__BB2_47;
	add.s32 	%r135, %r16, %r4;
	mul.wide.u32 	%rd43, %r135, 4;
	add.s64 	%rd44, %rd2, %rd43;
	ld.global.f32 	%f131, [%rd44];
	max.f32 	%f457, %f457, %f131;
$L__BB2_47:
	add.s32 	%r17, %r13, 128;
	setp.ge.s32 	%p27, %r17, %r94;
	@%p27 bra 	$L__BB2_49;
	add.s32 	%r136, %r17, %r4;
	mul.wide.u32 	%rd45, %r136, 4;
	add.s64 	%rd46, %rd2, %rd45;
	ld.global.f32 	%f132, [%rd46];
	max.f32 	%f457, %f457, %f132;
$L__BB2_49:
	add.s32 	%r18, %r13, 160;
	setp.ge.s32 	%p28, %r18, %r94;
	@%p28 bra 	$L__BB2_51;
	add.s32 	%r137, %r18, %r4;
	mul.wide.u32 	%rd47, %r137, 4;
	add.s64 	%rd48, %rd2, %rd47;
	ld.global.f32 	%f133, [%rd48];
	max.f32 	%f457, %f457, %f133;
$L__BB2_51:
	add.s32 	%r19, %r13, 192;
	setp.ge.s32 	%p29, %r19, %r94;
	@%p29 bra 	$L__BB2_53;
	add.s32 	%r138, %r19, %r4;
	mul.wide.u32 	%rd49, %r138, 4;
	add.s64 	%rd50, %rd2, %rd49;
	ld.global.f32 	%f134, [%rd50];
	max.f32 	%f457, %f457, %f134;
$L__BB2_53:
	add.s32 	%r20, %r13, 224;
	setp.ge.s32 	%p30, %r20, %r94;
	@%p30 bra 	$L__BB2_55;
	add.s32 	%r139, %r20, %r4;
	mul.wide.u32 	%rd51, %r139, 4;
	add.s64 	%rd52, %rd2, %rd51;
	ld.global.f32 	%f135, [%rd52];
	max.f32 	%f457, %f457, %f135;
$L__BB2_55:
	add.s32 	%r242, %r242, 8;
$L__BB2_56:
	setp.eq.s32 	%p31, %r12, 0;
	@%p31 bra 	$L__BB2_72;
	and.b32  	%r23, %r5, 3;
	setp.lt.u32 	%p32, %r12, 4;
	@%p32 bra 	$L__BB2_67;
	shl.b32 	%r140, %r242, 5;
	or.b32  	%r24, %r140, %r3;
	setp.ge.s32 	%p33, %r24, %r94;
	@%p33 bra 	$L__BB2_60;
	add.s32 	%r141, %r24, %r4;
	mul.wide.u32 	%rd53, %r141, 4;
	add.s64 	%rd54, %rd2, %rd53;
	ld.global.f32 	%f137, [%rd54];
	max.f32 	%f457, %f457, %f137;
$L__BB2_60:
	add.s32 	%r25, %r24, 32;
	setp.ge.s32 	%p34, %r25, %r94;
	@%p34 bra 	$L__BB2_62;
	add.s32 	%r142, %r25, %r4;
	mul.wide.u32 	%rd55, %r142, 4;
	add.s64 	%rd56, %rd2, %rd55;
	ld.global.f32 	%f138, [%rd56];
	max.f32 	%f457, %f457, %f138;
$L__BB2_62:
	add.s32 	%r26, %r24, 64;
	setp.ge.s32 	%p35, %r26, %r94;
	@%p35 bra 	$L__BB2_64;
	add.s32 	%r143, %r26, %r4;
	mul.wide.u32 	%rd57, %r143, 4;
	add.s64 	%rd58, %rd2, %rd57;
	ld.global.f32 	%f139, [%rd58];
	max.f32 	%f457, %f457, %f139;
$L__BB2_64:
	add.s32 	%r27, %r24, 96;
	setp.ge.s32 	%p36, %r27, %r94;
	@%p36 bra 	$L__BB2_66;
	add.s32 	%r144, %r27, %r4;
	mul.wide.u32 	%rd59, %r144, 4;
	add.s64 	%rd60, %rd2, %rd59;
	ld.global.f32 	%f140, [%rd60];
	max.f32 	%f457, %f457, %f140;
$L__BB2_66:
	add.s32 	%r242, %r242, 4;
$L__BB2_67:
	setp.eq.s32 	%p37, %r23, 0;
	@%p37 bra 	$L__BB2_72;
	add.s32 	%r145, %r3, %r4;
	shl.b32 	%r146, %r242, 5;
	add.s32 	%r247, %r145, %r146;
	or.b32  	%r246, %r3, %r146;
	neg.s32 	%r245, %r23;
$L__BB2_69:
	.pragma "nounroll";
	setp.ge.s32 	%p38, %r246, %r94;
	@%p38 bra 	$L__BB2_71;
	mul.wide.u32 	%rd61, %r247, 4;
	add.s64 	%rd62, %rd2, %rd61;
	ld.global.f32 	%f141, [%rd62];
	max.f32 	%f457, %f457, %f141;
$L__BB2_71:
	add.s32 	%r247, %r247, 32;
	add.s32 	%r246, %r246, 32;
	add.s32 	%r245, %r245, 1;
	setp.eq.s32 	%p39, %r245, 0;
	@%p39 bra 	$L__BB2_72;
	bra.uni 	$L__BB2_69;
$L__BB2_72:
	setp.gt.s32 	%p40, %r94, 0;
	mov.b32 	%r147, %f457;
	shfl.sync.bfly.b32	%r148|%p41, %r147, 16, 31, -1;
	mov.b32 	%f143, %r148;
	max.f32 	%f144, %f457, %f143;
	mov.b32 	%r149, %f144;
	shfl.sync.bfly.b32	%r150|%p42, %r149, 8, 31, -1;
	mov.b32 	%f145, %r150;
	max.f32 	%f146, %f144, %f145;
	mov.b32 	%r151, %f146;
	shfl.sync.bfly.b32	%r152|%p43, %r151, 4, 31, -1;
	mov.b32 	%f147, %r152;
	max.f32 	%f148, %f146, %f147;
	mov.b32 	%r153, %f148;
	shfl.sync.bfly.b32	%r154|%p44, %r153, 2, 31, -1;
	mov.b32 	%f149, %r154;
	max.f32 	%f150, %f148, %f149;
	mov.b32 	%r155, %f150;
	shfl.sync.bfly.b32	%r156|%p45, %r155, 1, 31, -1;
	mov.b32 	%f151, %r156;
	max.f32 	%f68, %f150, %f151;
	mov.f32 	%f487, 0f00000000;
	@%p40 bra 	$L__BB2_91;
$L__BB2_73:
	setp.gt.s32 	%p69, %r94, 0;
	mov.b32 	%r213, %f487;
	shfl.sync.bfly.b32	%r214|%p70, %r213, 16, 31, -1;
	mov.b32 	%f352, %r214;
	add.f32 	%f353, %f487, %f352;
	mov.b32 	%r215, %f353;
	shfl.sync.bfly.b32	%r216|%p71, %r215, 8, 31, -1;
	mov.b32 	%f354, %r216;
	add.f32 	%f355, %f353, %f354;
	mov.b32 	%r217, %f355;
	shfl.sync.bfly.b32	%r218|%p72, %r217, 4, 31, -1;
	mov.b32 	%f356, %r218;
	add.f32 	%f357, %f355, %f356;
	mov.b32 	%r219, %f357;
	shfl.sync.bfly.b32	%r220|%p73, %r219, 2, 31, -1;
	mov.b32 	%f358, %r220;
	add.f32 	%f359, %f357, %f358;
	mov.b32 	%r221, %f359;
	shfl.sync.bfly.b32	%r222|%p74, %r221, 1, 31, -1;
	mov.b32 	%f360, %r222;
	add.f32 	%f106, %f359, %f360;
	@%p69 bra 	$L__BB2_74;
	bra.uni 	$L__BB2_90;
$L__BB2_74:
	mul.lo.s32 	%r71, %r94, %r1;
	max.s32 	%r72, %r2, 1;
	and.b32  	%r73, %r72, 3;
	setp.lt.u32 	%p75, %r94, 97;
	mov.b32 	%r260, 0;
	@%p75 bra 	$L__BB2_85;
	and.b32  	%r260, %r72, 67108860;
	neg.s32 	%r259, %r260;
	or.b32  	%r258, %r3, 64;
	add.s32 	%r257, %r3, %r71;
$L__BB2_76:
	add.s32 	%r224, %r258, -64;
	setp.ge.s32 	%p76, %r224, %r94;
	@%p76 bra 	$L__BB2_78;
	mul.wide.u32 	%rd93, %r257, 4;
	add.s64 	%rd94, %rd2, %rd93;
	ld.global.f32 	%f361, [%rd94];
	sub.f32 	%f362, %f361, %f68;
	fma.rn.f32 	%f363, %f362, 0f3BBB989D, 0f3F000000;
	cvt.sat.f32.f32 	%f364, %f363;
	mov.f32 	%f365, 0f4B400001;
	mov.f32 	%f366, 0f437C0000;
	fma.rm.f32 	%f367, %f364, %f366, %f365;
	add.f32 	%f368, %f367, 0fCB40007F;
	neg.f32 	%f369, %f368;
	fma.rn.f32 	%f370, %f362, 0f3FB8AA3B, %f369;
	fma.rn.f32 	%f371, %f362, 0f32A57060, %f370;
	mov.b32 	%r225, %f367;
	shl.b32 	%r226, %r225, 23;
	mov.b32 	%f372, %r226;
	ex2.approx.ftz.f32 	%f373, %f371;
	mul.f32 	%f374, %f373, %f372;
	div.rn.f32 	%f375, %f374, %f106;
	add.s64 	%rd95, %rd1, %rd93;
	st.global.f32 	[%rd95], %f375;
$L__BB2_78:
	add.s32 	%r227, %r258, -32;
	setp.ge.s32 	%p77, %r227, %r94;
	@%p77 bra 	$L__BB2_80;
	add.s32 	%r228, %r257, 32;
	mul.wide.u32 	%rd96, %r228, 4;
	add.s64 	%rd97, %rd2, %rd96;
	ld.global.f32 	%f376, [%rd97];
	sub.f32 	%f377, %f376, %f68;
	fma.rn.f32 	%f378, %f377, 0f3BBB989D, 0f3F000000;
	cvt.sat.f32.f32 	%f379, %f378;
	mov.f32 	%f380, 0f4B400001;
	mov.f32 	%f381, 0f437C0000;
	fma.rm.f32 	%f382, %f379, %f381, %f380;
	add.f32 	%f383, %f382, 0fCB40007F;
	neg.f32 	%f384, %f383;
	fma.rn.f32 	%f385, %f377, 0f3FB8AA3B, %f384;
	fma.rn.f32 	%f386, %f377, 0f32A57060, %f385;
	mov.b32 	%r229, %f382;
	shl.b32 	%r230, %r229, 23;
	mov.b32 	%f387, %r230;
	ex2.approx.ftz.f32 	%f388, %f386;
	mul.f32 	%f389, %f388, %f387;
	div.rn.f32 	%f390, %f389, %f106;
	add.s64 	%rd98, %rd1, %rd96;
	st.global.f32 	[%rd98], %f390;
$L__BB2_80:
	setp.ge.s32 	%p78, %r258, %r94;
	@%p78 bra 	$L__BB2_82;
	add.s32 	%r231, %r257, 64;
	mul.wide.u32 	%rd99, %r231, 4;
	add.s64 	%rd100, %rd2, %rd99;
	ld.global.f32 	%f391, [%rd100];
	sub.f32 	%f392, %f391, %f68;
	fma.rn.f32 	%f393, %f392, 0f3BBB989D, 0f3F000000;
	cvt.sat.f32.f32 	%f394, %f393;
	mov.f32 	%f395, 0f4B400001;
	mov.f32 	%f396, 0f437C0000;
	fma.rm.f32 	%f397, %f394, %f396, %f395;
	add.f32 	%f398, %f397, 0fCB40007F;
	neg.f32 	%f399, %f398;
	fma.rn.f32 	%f400, %f392, 0f3FB8AA3B, %f399;
	fma.rn.f32 	%f401, %f392, 0f32A57060, %f400;
	mov.b32 	%r232, %f397;
	shl.b32 	%r233, %r232, 23;
	mov.b32 	%f402, %r233;
	ex2.approx.ftz.f32 	%f403, %f401;
	mul.f32 	%f404, %f403, %f402;
	div.rn.f32 	%f405, %f404, %f106;
	add.s64 	%rd101, %rd1, %rd99;
	st.global.f32 	[%rd101], %f405;
$L__BB2_82:
	add.s32 	%r234, %r258, 32;
	setp.ge.s32 	%p79, %r234, %r94;
	@%p79 bra 	$L__BB2_84;
	add.s32 	%r235, %r257, 96;
	mul.wide.u32 	%rd102, %r235, 4;
	add.s64 	%rd103, %rd2, %rd102;
	ld.global.f32 	%f406, [%rd103];
	sub.f32 	%f407, %f406, %f68;
	fma.rn.f32 	%f408, %f407, 0f3BBB989D, 0f3F000000;
	cvt.sat.f32.f32 	%f409, %f408;
	mov.f32 	%f410, 0f4B400001;
	mov.f32 	%f411, 0f437C0000;
	fma.rm.f32 	%f412, %f409, %f411, %f410;
	add.f32 	%f413, %f412, 0fCB40007F;
	neg.f32 	%f414, %f413;
	fma.rn.f32 	%f415, %f407, 0f3FB8AA3B, %f414;
	fma.rn.f32 	%f416, %f407, 0f32A57060, %f415;
	mov.b32 	%r236, %f412;
	shl.b32 	%r237, %r236, 23;
	mov.b32 	%f417, %r237;
	ex2.approx.ftz.f32 	%f418, %f416;
	mul.f32 	%f419, %f418, %f417;
	div.rn.f32 	%f420, %f419, %f106;
	add.s64 	%rd104, %rd1, %rd102;
	st.global.f32 	[%rd104], %f420;
$L__BB2_84:
	add.s32 	%r259, %r259, 4;
	add.s32 	%r258, %r258, 128;
	add.s32 	%r257, %r257, 128;
	setp.ne.s32 	%p80, %r259, 0;
	@%p80 bra 	$L__BB2_76;
$L__BB2_85:
	setp.eq.s32 	%p81, %r73, 0;
	@%p81 bra 	$L__BB2_90;
	add.s32 	%r238, %r3, %r71;
	shl.b32 	%r239, %r260, 5;
	add.s32 	%r263, %r238, %r239;
	or.b32  	%r262, %r3, %r239;
	neg.s32 	%r261, %r73;
$L__BB2_87:
	.pragma "nounroll";
	setp.ge.s32 	%p82, %r262, %r94;
	@%p82 bra 	$L__BB2_89;
	mul.wide.u32 	%rd105, %r263, 4;
	add.s64 	%rd106, %rd2, %rd105;
	ld.global.f32 	%f421, [%rd106];
	sub.f32 	%f422, %f421, %f68;
	fma.rn.f32 	%f423, %f422, 0f3BBB989D, 0f3F000000;
	cvt.sat.f32.f32 	%f424, %f423;
	mov.f32 	%f425, 0f4B400001;
	mov.f32 	%f426, 0f437C0000;
	fma.rm.f32 	%f427, %f424, %f426, %f425;
	add.f32 	%f428, %f427, 0fCB40007F;
	neg.f32 	%f429, %f428;
	fma.rn.f32 	%f430, %f422, 0f3FB8AA3B, %f429;
	fma.rn.f32 	%f431, %f422, 0f32A57060, %f430;
	mov.b32 	%r240, %f427;
	shl.b32 	%r241, %r240, 23;
	mov.b32 	%f432, %r241;
	ex2.approx.ftz.f32 	%f433, %f431;
	mul.f32 	%f434, %f433, %f432;
	div.rn.f32 	%f435, %f434, %f106;
	add.s64 	%rd107, %rd1, %rd105;
	st.global.f32 	[%rd107], %f435;
$L__BB2_89:
	add.s32 	%r263, %r263, 32;
	add.s32 	%r262, %r262, 32;
	add.s32 	%r261, %r261, 1;
	setp.ne.s32 	%p83, %r261, 0;
	@%p83 bra 	$L__BB2_87;
$L__BB2_90:
	ret;
$L__BB2_91:
	mul.lo.s32 	%r45, %r94, %r1;
	max.s32 	%r46, %r2, 1;
	and.b32  	%r47, %r46, 7;
	setp.lt.s32 	%p46, %r94, 225;
	mov.f32 	%f487, 0f00000000;
	mov.b32 	%r251, 0;
	@%p46 bra 	$L__BB2_110;
	and.b32  	%r251, %r46, 67108856;
	neg.s32 	%r256, %r251;
	or.b32  	%r255, %r3, 128;
	add.s32 	%r254, %r3, %r45;
	mov.f32 	%f487, 0f00000000;
$L__BB2_93:
	.pragma "nounroll";
	add.s32 	%r158, %r255, -128;
	setp.ge.s32 	%p47, %r158, %r94;
	@%p47 bra 	$L__BB2_95;
	mul.wide.u32 	%rd63, %r254, 4;
	add.s64 	%rd64, %rd2, %rd63;
	ld.global.f32 	%f155, [%rd64];
	sub.f32 	%f156, %f155, %f68;
	fma.rn.f32 	%f157, %f156, 0f3BBB989D, 0f3F000000;
	cvt.sat.f32.f32 	%f158, %f157;
	mov.f32 	%f159, 0f4B400001;
	mov.f32 	%f160, 0f437C0000;
	fma.rm.f32 	%f161, %f158, %f160, %f159;
	add.f32 	%f162, %f161, 0fCB40007F;
	neg.f32 	%f163, %f162;
	fma.rn.f32 	%f164, %f156, 0f3FB8AA3B, %f163;
	fma.rn.f32 	%f165, %f156, 0f32A57060, %f164;
	mov.b32 	%r159, %f161;
	shl.b32 	%r160, %r159, 23;
	mov.b32 	%f166, %r160;
	ex2.approx.ftz.f32 	%f167, %f165;
	fma.rn.f32 	%f487, %f167, %f166, %f487;
$L__BB2_95:
	add.s32 	%r161, %r255, -96;
	setp.ge.s32 	%p48, %r161, %r94;
	@%p48 bra 	$L__BB2_97;
	add.s32 	%r162, %r254, 32;
	mul.wide.u32 	%rd65, %r162, 4;
	add.s64 	%rd66, %rd2, %rd65;
	ld.global.f32 	%f168, [%rd66];
	sub.f32 	%f169, %f168, %f68;
	fma.rn.f32 	%f170, %f169, 0f3BBB989D, 0f3F000000;
	cvt.sat.f32.f32 	%f171, %f170;
	mov.f32 	%f172, 0f4B400001;
	mov.f32 	%f173, 0f437C0000;
	fma.rm.f32 	%f174, %f171, %f173, %f172;
	add.f32 	%f175, %f174, 0fCB40007F;
	neg.f32 	%f176, %f175;
	fma.rn.f32 	%f177, %f169, 0f3FB8AA3B, %f176;
	fma.rn.f32 	%f178, %f169, 0f32A57060, %f177;
	mov.b32 	%r163, %f174;
	shl.b32 	%r164, %r163, 23;
	mov.b32 	%f179, %r164;
	ex2.approx.ftz.f32 	%f180, %f178;
	fma.rn.f32 	%f487, %f180, %f179, %f487;
$L__BB2_97:
	add.s32 	%r165, %r255, -64;
	setp.ge.s32 	%p49, %r165, %r94;
	@%p49 bra 	$L__BB2_99;
	add.s32 	%r166, %r254, 64;
	mul.wide.u32 	%rd67, %r166, 4;
	add.s64 	%rd68, %rd2, %rd67;
	ld.global.f32 	%f181, [%rd68];
	sub.f32 	%f182, %f181, %f68;
	fma.rn.f32 	%f183, %f182, 0f3BBB989D, 0f3F000000;
	cvt.sat.f32.f32 	%f184, %f183;
	mov.f32 	%f185, 0f4B400001;
	mov.f32 	%f186, 0f437C0000;
	fma.rm.f32 	%f187, %f184, %f186, %f185;
	add.f32 	%f188, %f187, 0fCB40007F;
	neg.f32 	%f189, %f188;
	fma.rn.f32 	%f190, %f182, 0f3FB8AA3B, %f189;
	fma.rn.f32 	%f191, %f182, 0f32A57060, %f190;
	mov.b32 	%r167, %f187;
	shl.b32 	%r168, %r167, 23;
	mov.b32 	%f192, %r168;
	ex2.approx.ftz.f32 	%f193, %f191;
	fma.rn.f32 	%f487, %f193, %f192, %f487;
$L__BB2_99:
	add.s32 	%r169, %r255, -32;
	setp.ge.s32 	%p50, %r169, %r94;
	@%p50 bra 	$L__BB2_101;
	add.s32 	%r170, %r254, 96;
	mul.wide.u32 	%rd69, %r170, 4;
	add.s64 	%rd70, %rd2, %rd69;
	ld.global.f32 	%f194, [%rd70];
	sub.f32 	%f195, %f194, %f68;
	fma.rn.f32 	%f196, %f195, 0f3BBB989D, 0f3F000000;
	cvt.sat.f32.f32 	%f197, %f196;
	mov.f32 	%f198, 0f4B400001;
	mov.f32 	%f199, 0f437C0000;
	fma.rm.f32 	%f200, %f197, %f199, %f198;
	add.f32 	%f201, %f200, 0fCB40007F;
	neg.f32 	%f202, %f201;
	fma.rn.f32 	%f203, %f195, 0f3FB8AA3B, %f202;
	fma.rn.f32 	%f204, %f195, 0f32A57060, %f203;
	mov.b32 	%r171, %f200;
	shl.b32 	%r172, %r171, 23;
	mov.b32 	%f205, %r172;
	ex2.approx.ftz.f32 	%f206, %f204;
	fma.rn.f32 	%f487, %f206, %f205, %f487;
$L__BB2_101:
	setp.ge.s32 	%p51, %r255, %r94;
	@%p51 bra 	$L__BB2_103;
	add.s32 	%r173, %r254, 128;
	mul.wide.u32 	%rd71, %r173, 4;
	add.s64 	%rd72, %rd2, %rd71;
	ld.global.f32 	%f207, [%rd72];
	sub.f32 	%f208, %f207, %f68;
	fma.rn.f32 	%f209, %f208, 0f3BBB989D, 0f3F000000;
	cvt.sat.f32.f32 	%f210, %f209;
	mov.f32 	%f211, 0f4B400001;
	mov.f32 	%f212, 0f437C0000;
	fma.rm.f32 	%f213, %f210, %f212, %f211;
	add.f32 	%f214, %f213, 0fCB40007F;
	neg.f32 	%f215, %f214;
	fma.rn.f32 	%f216, %f208, 0f3FB8AA3B, %f215;
	fma.rn.f32 	%f217, %f208, 0f32A57060, %f216;
	mov.b32 	%r174, %f213;
	shl.b32 	%r175, %r174, 23;
	mov.b32 	%f218, %r175;
	ex2.approx.ftz.f32 	%f219, %f217;
	fma.rn.f32 	%f487, %f219, %f218, %f487;
$L__BB2_103:
	add.s32 	%r176, %r255, 32;
	setp.ge.s32 	%p52, %r176, %r94;
	@%p52 bra 	$L__BB2_105;
	add.s32 	%r177, %r254, 160;
	mul.wide.u32 	%rd73, %r177, 4;
	add.s64 	%rd74, %rd2, %rd73;
	ld.global.f32 	%f220, [%rd74];
	sub.f32 	%f221, %f220, %f68;
	fma.rn.f32 	%f222, %f221, 0f3BBB989D, 0f3F000000;
	cvt.sat.f32.f32 	%f223, %f222;
	mov.f32 	%f224, 0f4B400001;
	mov.f32 	%f225, 0f437C0000;
	fma.rm.f32 	%f226, %f223, %f225, %f224;
	add.f32 	%f227, %f226, 0fCB40007F;
	neg.f32 	%f228, %f227;
	fma.rn.f32 	%f229, %f221, 0f3FB8AA3B, %f228;
	fma.rn.f32 	%f230, %f221, 0f32A57060, %f229;
	mov.b32 	%r178, %f226;
	shl.b32 	%r179, %r178, 23;
	mov.b32 	%f231, %r179;
	ex2.approx.ftz.f32 	%f232, %f230;
	fma.rn.f32 	%f487, %f232, %f231, %f487;
$L__BB2_105:
	add.s32 	%r180, %r255, 64;
	setp.ge.s32 	%p53, %r180, %r94;
	@%p53 bra 	$L__BB2_107;
	add.s32 	%r181, %r254, 192;
	mul.wide.u32 	%rd75, %r181, 4;
	add.s64 	%rd76, %rd2, %rd75;
	ld.global.f32 	%f233, [%rd76];
	sub.f32 	%f234, %f233, %f68;
	fma.rn.f32 	%f235, %f234, 0f3BBB989D, 0f3F000000;
	cvt.sat.f32.f32 	%f236, %f235;
	mov.f32 	%f237, 0f4B400001;
	mov.f32 	%f238, 0f437C0000;
	fma.rm.f32 	%f239, %f236, %f238, %f237;
	add.f32 	%f240, %f239, 0fCB40007F;
	neg.f32 	%f241, %f240;
	fma.rn.f32 	%f242, %f234, 0f3FB8AA3B, %f241;
	fma.rn.f32 	%f243, %f234, 0f32A57060, %f242;
	mov.b32 	%r182, %f239;
	shl.b32 	%r183, %r182, 23;
	mov.b32 	%f244, %r183;
	ex2.approx.ftz.f32 	%f245, %f243;
	fma.rn.f32 	%f487, %f245, %f244, %f487;
$L__BB2_107:
	add.s32 	%r184, %r255, 96;
	setp.ge.s32 	%p54, %r184, %r94;
	@%p54 bra 	$L__BB2_109;
	add.s32 	%r185, %r254, 224;
	mul.wide.u32 	%rd77, %r185, 4;
	add.s64 	%rd78, %rd2, %rd77;
	ld.global.f32 	%f246, [%rd78];
	sub.f32 	%f247, %f246, %f68;
	fma.rn.f32 	%f248, %f247, 0f3BBB989D, 0f3F000000;
	cvt.sat.f32.f32 	%f249, %f248;
	mov.f32 	%f250, 0f4B400001;
	mov.f32 	%f251, 0f437C0000;
	fma.rm.f32 	%f252, %f249, %f251, %f250;
	add.f32 	%f253, %f252, 0fCB40007F;
	neg.f32 	%f254, %f253;
	fma.rn.f32 	%f255, %f247, 0f3FB8AA3B, %f254;
	fma.rn.f32 	%f256, %f247, 0f32A57060, %f255;
	mov.b32 	%r186, %f252;
	shl.b32 	%r187, %r186, 23;
	mov.b32 	%f257, %r187;
	ex2.approx.ftz.f32 	%f258, %f256;
	fma.rn.f32 	%f487, %f258, %f257, %f487;
$L__BB2_109:
	add.s32 	%r256, %r256, 8;
	add.s32 	%r255, %r255, 256;
	add.s32 	%r254, %r254, 256;
	setp.eq.s32 	%p55, %r256, 0;
	@%p55 bra 	$L__BB2_110;
	bra.uni 	$L__BB2_93;
$L__BB2_110:
	setp.eq.s32 	%p56, %r47, 0;
	@%p56 bra 	$L__BB2_73;
	and.b32  	%r53, %r46, 3;
	setp.lt.u32 	%p57, %r47, 4;
	@%p57 bra 	$L__BB2_121;
	shl.b32 	%r188, %r251, 5;
	or.b32  	%r54, %r188, %r3;
	setp.ge.s32 	%p58, %r54, %r94;
	@%p58 bra 	$L__BB2_114;
	add.s32 	%r189, %r54, %r45;
	mul.wide.u32 	%rd79, %r189, 4;
	add.s64 	%rd80, %rd2, %rd79;
	ld.global.f32 	%f260, [%rd80];
	sub.f32 	%f261, %f260, %f68;
	fma.rn.f32 	%f262, %f261, 0f3BBB989D, 0f3F000000;
	cvt.sat.f32.f32 	%f263, %f262;
	mov.f32 	%f264, 0f4B400001;
	mov.f32 	%f265, 0f437C0000;
	fma.rm.f32 	%f266, %f263, %f265, %f264;
	add.f32 	%f267, %f266, 0fCB40007F;
	neg.f32 	%f268, %f267;
	fma.rn.f32 	%f269, %f261, 0f3FB8AA3B, %f268;
	fma.rn.f32 	%f270, %f261, 0f32A57060, %f269;
	mov.b32 	%r190, %f266;
	shl.b32 	%r191, %r190, 23;
	mov.b32 	%f271, %r191;
	ex2.approx.ftz.f32 	%f272, %f270;
	fma.rn.f32 	%f487, %f272, %f271, %f487;
$L__BB2_114:
	add.s32 	%r55, %r54, 32;
	setp.ge.s32 	%p59, %r55, %r94;
	@%p59 bra 	$L__BB2_116;
	add.s32 	%r192, %r55, %r45;
	mul.wide.u32 	%rd81, %r192, 4;
	add.s64 	%rd82, %rd2, %rd81;
	ld.global.f32 	%f273, [%rd82];
	sub.f32 	%f274, %f273, %f68;
	fma.rn.f32 	%f275, %f274, 0f3BBB989D, 0f3F000000;
	cvt.sat.f32.f32 	%f276, %f275;
	mov.f32 	%f277, 0f4B400001;
	mov.f32 	%f278, 0f437C0000;
	fma.rm.f32 	%f279, %f276, %f278, %f277;
	add.f32 	%f280, %f279, 0fCB40007F;
	neg.f32 	%f281, %f280;
	fma.rn.f32 	%f282, %f274, 0f3FB8AA3B, %f281;
	fma.rn.f32 	%f283, %f274, 0f32A57060, %f282;
	mov.b32 	%r193, %f279;
	shl.b32 	%r194, %r193, 23;
	mov.b32 	%f284, %r194;
	ex2.approx.ftz.f32 	%f285, %f283;
	fma.rn.f32 	%f487, %f285, %f284, %f487;
$L__BB2_116:
	add.s32 	%r56, %r54, 64;
	setp.ge.s32 	%p60, %r56, %r94;
	@%p60 bra 	$L__BB2_118;
	add.s32 	%r195, %r56, %r45;
	mul.wide.u32 	%rd83, %r195, 4;
	add.s64 	%rd84, %rd2, %rd83;
	ld.global.f32 	%f286, [%rd84];
	sub.f32 	%f287, %f286, %f68;
	fma.rn.f32 	%f288, %f287, 0f3BBB989D, 0f3F000000;
	cvt.sat.f32.f32 	%f289, %f288;
	mov.f32 	%f290, 0f4B400001;
	mov.f32 	%f291, 0f437C0000;
	fma.rm.f32 	%f292, %f289, %f291, %f290;
	add.f32 	%f293, %f292, 0fCB40007F;
	neg.f32 	%f294, %f293;
	fma.rn.f32 	%f295, %f287, 0f3FB8AA3B, %f294;
	fma.rn.f32 	%f296, %f287, 0f32A57060, %f295;
	mov.b32 	%r196, %f292;
	shl.b32 	%r197, %r196, 23;
	mov.b32 	%f297, %r197;
	ex2.approx.ftz.f32 	%f298, %f296;
	fma.rn.f32 	%f487, %f298, %f297, %f487;
$L__BB2_118:
	add.s32 	%r57, %r54, 96;
	setp.ge.s32 	%p61, %r57, %r94;
	@%p61 bra 	$L__BB2_120;
	add.s32 	%r198, %r57, %r45;
	mul.wide.u32 	%rd85, %r198, 4;
	add.s64 	%rd86, %rd2, %rd85;
	ld.global.f32 	%f299, [%rd86];
	sub.f32 	%f300, %f299, %f68;
	fma.rn.f32 	%f301, %f300, 0f3BBB989D, 0f3F000000;
	cvt.sat.f32.f32 	%f302, %f301;
	mov.f32 	%f303, 0f4B400001;
	mov.f32 	%f304, 0f437C0000;
	fma.rm.f32 	%f305, %f302, %f304, %f303;
	add.f32 	%f306, %f305, 0fCB40007F;
	neg.f32 	%f307, %f306;
	fma.rn.f32 	%f308, %f300, 0f3FB8AA3B, %f307;
	fma.rn.f32 	%f309, %f300, 0f32A57060, %f308;
	mov.b32 	%r199, %f305;
	shl.b32 	%r200, %r199, 23;
	mov.b32 	%f310, %r200;
	ex2.approx.ftz.f32 	%f311, %f309;
	fma.rn.f32 	%f487, %f311, %f310, %f487;
$L__BB2_120:
	add.s32 	%r251, %r251, 4;
$L__BB2_121:
	setp.eq.s32 	%p62, %r53, 0;
	@%p62 bra 	$L__BB2_73;
	setp.eq.s32 	%p63, %r53, 1;
	@%p63 bra 	$L__BB2_128;
	shl.b32 	%r201, %r251, 5;
	or.b32  	%r60, %r201, %r3;
	setp.ge.s32 	%p64, %r60, %r94;
	@%p64 bra 	$L__BB2_125;
	add.s32 	%r202, %r60, %r45;
	mul.wide.u32 	%rd87, %r202, 4;
	add.s64 	%rd88, %rd2, %rd87;
	ld.global.f32 	%f313, [%rd88];
	sub.f32 	%f314, %f313, %f68;
	fma.rn.f32 	%f315, %f314, 0f3BBB989D, 0f3F000000;
	cvt.sat.f32.f32 	%f316, %f315;
	mov.f32 	%f317, 0f4B400001;
	mov.f32 	%f318, 0f437C0000;
	fma.rm.f32 	%f319, %f316, %f318, %f317;
	add.f32 	%f320, %f319, 0fCB40007F;
	neg.f32 	%f321, %f320;
	fma.rn.f32 	%f322, %f314, 0f3FB8AA3B, %f321;
	fma.rn.f32 	%f323, %f314, 0f32A57060, %f322;
	mov.b32 	%r203, %f319;
	shl.b32 	%r204, %r203, 23;
	mov.b32 	%f324, %r204;
	ex2.approx.ftz.f32 	%f325, %f323;
	fma.rn.f32 	%f487, %f325, %f324, %f487;
$L__BB2_125:
	add.s32 	%r61, %r60, 32;
	setp.ge.s32 	%p65, %r61, %r94;
	@%p65 bra 	$L__BB2_127;
	add.s32 	%r205, %r61, %r45;
	mul.wide.u32 	%rd89, %r205, 4;
	add.s64 	%rd90, %rd2, %rd89;
	ld.global.f32 	%f326, [%rd90];
	sub.f32 	%f327, %f326, %f68;
	fma.rn.f32 	%f328, %f327, 0f3BBB989D, 0f3F000000;
	cvt.sat.f32.f32 	%f329, %f328;
	mov.f32 	%f330, 0f4B400001;
	mov.f32 	%f331, 0f437C0000;
	fma.rm.f32 	%f332, %f329, %f331, %f330;
	add.f32 	%f333, %f332, 0fCB40007F;
	neg.f32 	%f334, %f333;
	fma.rn.f32 	%f335, %f327, 0f3FB8AA3B, %f334;
	fma.rn.f32 	%f336, %f327, 0f32A57060, %f335;
	mov.b32 	%r206, %f332;
	shl.b32 	%r207, %r206, 23;
	mov.b32 	%f337, %r207;
	ex2.approx.ftz.f32 	%f338, %f336;
	fma.rn.f32 	%f487, %f338, %f337, %f487;
$L__BB2_127:
	add.s32 	%r251, %r251, 2;
$L__BB2_128:
	and.b32  	%r208, %r46, 1;
	setp.eq.b32 	%p66, %r208, 1;
	not.pred 	%p67, %p66;
	@%p67 bra 	$L__BB2_73;
	shl.b32 	%r209, %r251, 5;
	or.b32  	%r64, %r209, %r3;
	setp.ge.s32 	%p68, %r64, %r94;
	@%p68 bra 	$L__BB2_73;
	add.s32 	%r210, %r64, %r45;
	mul.wide.u32 	%rd91, %r210, 4;
	add.s64 	%rd92, %rd2, %rd91;
	ld.global.f32 	%f339, [%rd92];
	sub.f32 	%f340, %f339, %f68;
	fma.rn.f32 	%f341, %f340, 0f3BBB989D, 0f3F000000;
	cvt.sat.f32.f32 	%f342, %f341;
	mov.f32 	%f343, 0f4B400001;
	mov.f32 	%f344, 0f437C0000;
	fma.rm.f32 	%f345, %f342, %f344, %f343;
	add.f32 	%f346, %f345, 0fCB40007F;
	neg.f32 	%f347, %f346;
	fma.rn.f32 	%f348, %f340, 0f3FB8AA3B, %f347;
	fma.rn.f32 	%f349, %f340, 0f32A57060, %f348;
	mov.b32 	%r211, %f345;
	shl.b32 	%r212, %r211, 23;
	mov.b32 	%f350, %r212;
	ex2.approx.ftz.f32 	%f351, %f349;
	fma.rn.f32 	%f487, %f351, %f350, %f487;
	bra.uni 	$L__BB2_73;

}
	// .globl	_Z23softmax_col_kernel_warpPfS_ii
.visible .entry _Z23softmax_col_kernel_warpPfS_ii(
	.param .u64 .ptr .align 1 _Z23softmax_col_kernel_warpPfS_ii_param_0,
	.param .u64 .ptr .align 1 _Z23softmax_col_kernel_warpPfS_ii_param_1,
	.param .u32 _Z23softmax_col_kernel_warpPfS_ii_param_2,
	.param .u32 _Z23softmax_col_kernel_warpPfS_ii_param_3
)
.maxntid 32
{
	.reg .pred 	%p<70>;
	.reg .b32 	%r<290>;
	.reg .b32 	%f<436>;
	.reg .b64 	%rd<80>;

	ld.param.u64 	%rd3, [_Z23softmax_col_kernel_warpPfS_ii_param_0];
	ld.param.u64 	%rd4, [_Z23softmax_col_kernel_warpPfS_ii_param_1];
	ld.param.u32 	%r131, [_Z23softmax_col_kernel_warpPfS_ii_param_2];
	ld.param.u32 	%r132, [_Z23softmax_col_kernel_warpPfS_ii_param_3];
	cvta.to.global.u64 	%rd1, %rd4;
	cvta.to.global.u64 	%rd2, %rd3;
	mov.u32 	%r1, %ctaid.x;
	setp.ge.s32 	%p1, %r1, %r132;
	@%p1 bra 	$L__BB3_60;
	add.s32 	%r133, %r131, 31;
	shr.s32 	%r134, %r133, 31;
	shr.u32 	%r135, %r134, 27;
	add.s32 	%r136, %r133, %r135;
	shr.s32 	%r2, %r136, 5;
	mov.u32 	%r3, %tid.x;
	setp.lt.s32 	%p2, %r131, 1;
	mov.f32 	%f405, 0fFF7FFFFF;
	@%p2 bra 	$L__BB3_42;
	max.s32 	%r4, %r2, 1;
	and.b32  	%r5, %r4, 7;
	setp.lt.u32 	%p3, %r131, 225;
	mov.f32 	%f405, 0fFF7FFFFF;
	mov.b32 	%r254, 0;
	@%p3 bra 	$L__BB3_21;
	and.b32  	%r254, %r4, 67108856;
	neg.s32 	%r266, %r254;
	or.b32  	%r265, %r3, 128;
	or.b32  	%r138, %r3, 32;
	mad.lo.s32 	%r264, %r132, %r138, %r1;
	shl.b32 	%r10, %r132, 8;
	or.b32  	%r139, %r3, 64;
	mad.lo.s32 	%r263, %r132, %r139, %r1;
	or.b32  	%r140, %r3, 96;
	mad.lo.s32 	%r262, %r132, %r140, %r1;
	mad.lo.s32 	%r261, %r132, %r265, %r1;
	or.b32  	%r141, %r3, 160;
	mad.lo.s32 	%r260, %r132, %r141, %r1;
	or.b32  	%r142, %r3, 192;
	mad.lo.s32 	%r259, %r132, %r142, %r1;
	or.b32  	%r143, %r3, 224;
	mad.lo.s32 	%r258, %r132, %r143, %r1;
	mad.lo.s32 	%r257, %r3, %r132, %r1;
	mov.f32 	%f405, 0fFF7FFFFF;
$L__BB3_4:
	.pragma "nounroll";
	add.s32 	%r144, %r265, -128;
	setp.ge.s32 	%p4, %r144, %r131;
	@%p4 bra 	$L__BB3_6;
	mul.wide.s32 	%rd5, %r257, 4;
	add.s64 	%rd6, %rd2, %rd5;
	ld.global.f32 	%f81, [%rd6];
	max.f32 	%f405, %f405, %f81;
$L__BB3_6:
	add.s32 	%r145, %r265, -96;
	setp.ge.s32 	%p5, %r145, %r131;
	@%p5 bra 	$L__BB3_8;
	mul.wide.s32 	%rd7, %r264, 4;
	add.s64 	%rd8, %rd2, %rd7;
	ld.global.f32 	%f82, [%rd8];
	max.f32 	%f405, %f405, %f82;
$L__BB3_8:
	add.s32 	%r146, %r265, -64;
	setp.ge.s32 	%p6, %r146, %r131;
	@%p6 bra 	$L__BB3_10;
	mul.wide.s32 	%rd9, %r263, 4;
	add.s64 	%rd10, %rd2, %rd9;
	ld.global.f32 	%f83, [%rd10];
	max.f32 	%f405, %f405, %f83;
$L__BB3_10:
	add.s32 	%r147, %r265, -32;
	setp.ge.s32 	%p7, %r147, %r131;
	@%p7 bra 	$L__BB3_12;
	mul.wide.s32 	%rd11, %r262, 4;
	add.s64 	%rd12, %rd2, %rd11;
	ld.global.f32 	%f84, [%rd12];
	max.f32 	%f405, %f405, %f84;
$L__BB3_12:
	setp.ge.s32 	%p8, %r265, %r131;
	@%p8 bra 	$L__BB3_14;
	mul.wide.s32 	%rd13, %r261, 4;
	add.s64 	%rd14, %rd2, %rd13;
	ld.global.f32 	%f85, [%rd14];
	max.f32 	%f405, %f405, %f85;
$L__BB3_14:
	add.s32 	%r148, %r265, 32;
	setp.ge.s32 	%p9, %r148, %r131;
	@%p9 bra 	$L__BB3_16;
	mul.wide.s32 	%rd15, %r260, 4;
	add.s64 	%rd16, %rd2, %rd15;
	ld.global.f32 	%f86, [%rd16];
	max.f32 	%f405, %f405, %f86;
$L__BB3_16:
	add.s32 	%r149, %r265, 64;
	setp.ge.s32 	%p10, %r149, %r131;
	@%p10 bra 	$L__BB3_18;
	mul.wide.s32 	%rd17, %r259, 4;
	add.s64 	%rd18, %rd2, %rd17;
	ld.global.f32 	%f87, [%rd18];
	max.f32 	%f405, %f405, %f87;
$L__BB3_18:
	add.s32 	%r150, %r265, 96;
	setp.ge.s32 	%p11, %r150, %r131;
	@%p11 bra 	$L__BB3_20;
	mul.wide.s32 	%rd19, %r258, 4;
	add.s64 	%rd20, %rd2, %rd19;
	ld.global.f32 	%f88, [%rd20];
	max.f32 	%f405, %f405, %f88;
$L__BB3_20:
	add.s32 	%r266, %r266, 8;
	add.s32 	%r265, %r265, 256;
	add.s32 	%r264, %r264, %r10;
	add.s32 	%r263, %r263, %r10;
	add.s32 	%r262, %r262, %r10;
	add.s32 	%r261, %r261, %r10;
	add.s32 	%r260, %r260, %r10;
	add.s32 	%r259, %r259, %r10;
	add.s32 	%r258, %r258, %r10;
	add.s32 	%r257, %r257, %r10;
	setp.eq.s32 	%p12, %r266, 0;
	@%p12 bra 	$L__BB3_21;
	bra.uni 	$L__BB3_4;
$L__BB3_21:
	setp.eq.s32 	%p13, %r5, 0;
	@%p13 bra 	$L__BB3_42;
	and.b32  	%r19, %r4, 3;
	setp.lt.u32 	%p14, %r5, 4;
	@%p14 bra 	$L__BB3_32;
	shl.b32 	%r151, %r254, 5;
	or.b32  	%r20, %r151, %r3;
	setp.ge.s32 	%p15, %r20, %r131;
	@%p15 bra 	$L__BB3_25;
	mad.lo.s32 	%r152, %r20, %r132, %r1;
	mul.wide.s32 	%rd21, %r152, 4;
	add.s64 	%rd22, %rd2, %rd21;
	ld.global.f32 	%f90, [%rd22];
	max.f32 	%f405, %f405, %f90;
$L__BB3_25:
	add.s32 	%r21, %r20, 32;
	setp.ge.s32 	%p16, %r21, %r131;
	@%p16 bra 	$L__BB3_27;
	mad.lo.s32 	%r153, %r21, %r132, %r1;
	mul.wide.s32 	%rd23, %r153, 4;
	add.s64 	%rd24, %rd2, %rd23;
	ld.global.f32 	%f91, [%rd24];
	max.f32 	%f405, %f405, %f91;
$L__BB3_27:
	add.s32 	%r22, %r20, 64;
	setp.ge.s32 	%p17, %r22, %r131;
	@%p17 bra 	$L__BB3_29;
	mad.lo.s32 	%r154, %r22, %r132, %r1;
	mul.wide.s32 	%rd25, %r154, 4;
	add.s64 	%rd26, %rd2, %rd25;
	ld.global.f32 	%f92, [%rd26];
	max.f32 	%f405, %f405, %f92;
$L__BB3_29:
	add.s32 	%r23, %r20, 96;
	setp.ge.s32 	%p18, %r23, %r131;
	@%p18 bra 	$L__BB3_31;
	mad.lo.s32 	%r155, %r23, %r132, %r1;
	mul.wide.s32 	%rd27, %r155, 4;
	add.s64 	%rd28, %rd2, %rd27;
	ld.global.f32 	%f93, [%rd28];
	max.f32 	%f405, %f405, %f93;
$L__BB3_31:
	add.s32 	%r254, %r254, 4;
$L__BB3_32:
	setp.eq.s32 	%p19, %r19, 0;
	@%p19 bra 	$L__BB3_42;
	setp.eq.s32 	%p20, %r19, 1;
	@%p20 bra 	$L__BB3_39;
	shl.b32 	%r156, %r254, 5;
	or.b32  	%r26, %r156, %r3;
	setp.ge.s32 	%p21, %r26, %r131;
	@%p21 bra 	$L__BB3_36;
	mad.lo.s32 	%r157, %r26, %r132, %r1;
	mul.wide.s32 	%rd29, %r157, 4;
	add.s64 	%rd30, %rd2, %rd29;
	ld.global.f32 	%f95, [%rd30];
	max.f32 	%f405, %f405, %f95;
$L__BB3_36:
	add.s32 	%r27, %r26, 32;
	setp.ge.s32 	%p22, %r27, %r131;
	@%p22 bra 	$L__BB3_38;
	mad.lo.s32 	%r158, %r27, %r132, %r1;
	mul.wide.s32 	%rd31, %r158, 4;
	add.s64 	%rd32, %rd2, %rd31;
	ld.global.f32 	%f96, [%rd32];
	max.f32 	%f405, %f405, %f96;
$L__BB3_38:
	add.s32 	%r254, %r254, 2;
$L__BB3_39:
	and.b32  	%r159, %r4, 1;
	setp.eq.b32 	%p23, %r159, 1;
	not.pred 	%p24, %p23;
	@%p24 bra 	$L__BB3_42;
	shl.b32 	%r160, %r254, 5;
	or.b32  	%r30, %r160, %r3;
	setp.ge.s32 	%p25, %r30, %r131;
	@%p25 bra 	$L__BB3_42;
	mad.lo.s32 	%r161, %r30, %r132, %r1;
	mul.wide.s32 	%rd33, %r161, 4;
	add.s64 	%rd34, %rd2, %rd33;
	ld.global.f32 	%f97, [%rd34];
	max.f32 	%f405, %f405, %f97;
$L__BB3_42:
	setp.gt.s32 	%p26, %r131, 0;
	mov.b32 	%r162, %f405;
	shfl.sync.bfly.b32	%r163|%p27, %r162, 16, 31, -1;
	mov.b32 	%f99, %r163;
	max.f32 	%f100, %f405, %f99;
	mov.b32 	%r164, %f100;
	shfl.sync.bfly.b32	%r165|%p28, %r164, 8, 31, -1;
	mov.b32 	%f101, %r165;
	max.f32 	%f102, %f100, %f101;
	mov.b32 	%r166, %f102;
	shfl.sync.bfly.b32	%r167|%p29, %r166, 4, 31, -1;
	mov.b32 	%f103, %r167;
	max.f32 	%f104, %f102, %f103;
	mov.b32 	%r168, %f104;
	shfl.sync.bfly.b32	%r169|%p30, %r168, 2, 31, -1;
	mov.b32 	%f105, %r169;
	max.f32 	%f106, %f104, %f105;
	mov.b32 	%r170, %f106;
	shfl.sync.bfly.b32	%r171|%p31, %r170, 1, 31, -1;
	mov.b32 	%f107, %r171;
	max.f32 	%f38, %f106, %f107;
	mov.f32 	%f427, 0f00000000;
	@%p26 bra 	$L__BB3_61;
$L__BB3_43:
	setp.gt.s32 	%p55, %r131, 0;
	mov.b32 	%r227, %f427;
	shfl.sync.bfly.b32	%r228|%p56, %r227, 16, 31, -1;
	mov.b32 	%f308, %r228;
	add.f32 	%f309, %f427, %f308;
	mov.b32 	%r229, %f309;
	shfl.sync.bfly.b32	%r230|%p57, %r229, 8, 31, -1;
	mov.b32 	%f310, %r230;
	add.f32 	%f311, %f309, %f310;
	mov.b32 	%r231, %f311;
	shfl.sync.bfly.b32	%r232|%p58, %r231, 4, 31, -1;
	mov.b32 	%f312, %r232;
	add.f32 	%f313, %f311, %f312;
	mov.b32 	%r233, %f313;
	shfl.sync.bfly.b32	%r234|%p59, %r233, 2, 31, -1;
	mov.b32 	%f314, %r234;
	add.f32 	%f315, %f313, %f314;
	mov.b32 	%r235, %f315;
	shfl.sync.bfly.b32	%r236|%p60, %r235, 1, 31, -1;
	mov.b32 	%f316, %r236;
	add.f32 	%f76, %f315, %f316;
	@%p55 bra 	$L__BB3_44;
	bra.uni 	$L__BB3_60;
$L__BB3_44:
	max.s32 	%r98, %r2, 1;
	and.b32  	%r99, %r98, 3;
	setp.lt.u32 	%p61, %r131, 97;
	mov.b32 	%r286, 0;
	@%p61 bra 	$L__BB3_55;
	and.b32  	%r286, %r98, 67108860;
	neg.s32 	%r285, %r286;
	or.b32  	%r284, %r3, 64;
	or.b32  	%r238, %r3, 32;
	mad.lo.s32 	%r283, %r132, %r238, %r1;
	shl.b32 	%r104, %r132, 7;
	mad.lo.s32 	%r282, %r132, %r284, %r1;
	or.b32  	%r239, %r3, 96;
	mad.lo.s32 	%r281, %r132, %r239, %r1;
	mad.lo.s32 	%r280, %r3, %r132, %r1;
$L__BB3_46:
	add.s32 	%r240, %r284, -64;
	setp.ge.s32 	%p62, %r240, %r131;
	@%p62 bra 	$L__BB3_48;
	mul.wide.s32 	%rd65, %r280, 4;
	add.s64 	%rd66, %rd2, %rd65;
	ld.global.f32 	%f317, [%rd66];
	sub.f32 	%f318, %f317, %f38;
	fma.rn.f32 	%f319, %f318, 0f3BBB989D, 0f3F000000;
	cvt.sat.f32.f32 	%f320, %f319;
	mov.f32 	%f321, 0f4B400001;
	mov.f32 	%f322, 0f437C0000;
	fma.rm.f32 	%f323, %f320, %f322, %f321;
	add.f32 	%f324, %f323, 0fCB40007F;
	neg.f32 	%f325, %f324;
	fma.rn.f32 	%f326, %f318, 0f3FB8AA3B, %f325;
	fma.rn.f32 	%f327, %f318, 0f32A57060, %f326;
	mov.b32 	%r241, %f323;
	shl.b32 	%r242, %r241, 23;
	mov.b32 	%f328, %r242;
	ex2.approx.ftz.f32 	%f329, %f327;
	mul.f32 	%f330, %f329, %f328;
	div.rn.f32 	%f331, %f330, %f76;
	add.s64 	%rd67, %rd1, %rd65;
	st.global.f32 	[%rd67], %f331;
$L__BB3_48:
	add.s32 	%r243, %r284, -32;
	setp.ge.s32 	%p63, %r243, %r131;
	@%p63 bra 	$L__BB3_50;
	mul.wide.s32 	%rd68, %r283, 4;
	add.s64 	%rd69, %rd2, %rd68;
	ld.global.f32 	%f332, [%rd69];
	sub.f32 	%f333, %f332, %f38;
	fma.rn.f32 	%f334, %f333, 0f3BBB989D, 0f3F000000;
	cvt.sat.f32.f32 	%f335, %f334;
	mov.f32 	%f336, 0f4B400001;
	mov.f32 	%f337, 0f437C0000;
	fma.rm.f32 	%f338, %f335, %f337, %f336;
	add.f32 	%f339, %f338, 0fCB40007F;
	neg.f32 	%f340, %f339;
	fma.rn.f32 	%f341, %f333, 0f3FB8AA3B, %f340;
	fma.rn.f32 	%f342, %f333, 0f32A57060, %f341;
	mov.b32 	%r244, %f338;
	shl.b32 	%r245, %r244, 23;
	mov.b32 	%f343, %r245;
	ex2.approx.ftz.f32 	%f344, %f342;
	mul.f32 	%f345, %f344, %f343;
	div.rn.f32 	%f346, %f345, %f76;
	add.s64 	%rd70, %rd1, %rd68;
	st.global.f32 	[%rd70], %f346;
$L__BB3_50:
	setp.ge.s32 	%p64, %r284, %r131;
	@%p64 bra 	$L__BB3_52;
	mul.wide.s32 	%rd71, %r282, 4;
	add.s64 	%rd72, %rd2, %rd71;
	ld.global.f32 	%f347, [%rd72];
	sub.f32 	%f348, %f347, %f38;
	fma.rn.f32 	%f349, %f348, 0f3BBB989D, 0f3F000000;
	cvt.sat.f32.f32 	%f350, %f349;
	mov.f32 	%f351, 0f4B400001;
	mov.f32 	%f352, 0f437C0000;
	fma.rm.f32 	%f353, %f350, %f352, %f351;
	add.f32 	%f354, %f353, 0fCB40007F;
	neg.f32 	%f355, %f354;
	fma.rn.f32 	%f356, %f348, 0f3FB8AA3B, %f355;
	fma.rn.f32 	%f357, %f348, 0f32A57060, %f356;
	mov.b32 	%r246, %f353;
	shl.b32 	%r247, %r246, 23;
	mov.b32 	%f358, %r247;
	ex2.approx.ftz.f32 	%f359, %f357;
	mul.f32 	%f360, %f359, %f358;
	div.rn.f32 	%f361, %f360, %f76;
	add.s64 	%rd73, %rd1, %rd71;
	st.global.f32 	[%rd73], %f361;
$L__BB3_52:
	add.s32 	%r248, %r284, 32;
	setp.ge.s32 	%p65, %r248, %r131;
	@%p65 bra 	$L__BB3_54;
	mul.wide.s32 	%rd74, %r281, 4;
	add.s64 	%rd75, %rd2, %rd74;
	ld.global.f32 	%f362, [%rd75];
	sub.f32 	%f363, %f362, %f38;
	fma.rn.f32 	%f364, %f363, 0f3BBB989D, 0f3F000000;
	cvt.sat.f32.f32 	%f365, %f364;
	mov.f32 	%f366, 0f4B400001;
	mov.f32 	%f367, 0f437C0000;
	fma.rm.f32 	%f368, %f365, %f367, %f366;
	add.f32 	%f369, %f368, 0fCB40007F;
	neg.f32 	%f370, %f369;
	fma.rn.f32 	%f371, %f363, 0f3FB8AA3B, %f370;
	fma.rn.f32 	%f372, %f363, 0f32A57060, %f371;
	mov.b32 	%r249, %f368;
	shl.b32 	%r250, %r249, 23;
	mov.b32 	%f373, %r250;
	ex2.approx.ftz.f32 	%f374, %f372;
	mul.f32 	%f375, %f374, %f373;
	div.rn.f32 	%f376, %f375, %f76;
	add.s64 	%rd76, %rd1, %rd74;
	st.global.f32 	[%rd76], %f376;
$L__BB3_54:
	add.s32 	%r285, %r285, 4;
	add.s32 	%r284, %r284, 128;
	add.s32 	%r283, %r283, %r104;
	add.s32 	%r282, %r282, %r104;
	add.s32 	%r281, %r281, %r104;
	add.s32 	%r280, %r280, %r104;
	setp.ne.s32 	%p66, %r285, 0;
	@%p66 bra 	$L__BB3_46;
$L__BB3_55:
	setp.eq.s32 	%p67, %r99, 0;
	@%p67 bra 	$L__BB3_60;
	shl.b32 	%r251, %r286, 5;
	or.b32  	%r288, %r3, %r251;
	mad.lo.s32 	%r289, %r132, %r288, %r1;
	shl.b32 	%r123, %r132, 5;
	neg.s32 	%r287, %r99;
$L__BB3_57:
	.pragma "nounroll";
	setp.ge.s32 	%p68, %r288, %r131;
	@%p68 bra 	$L__BB3_59;
	mul.wide.s32 	%rd77, %r289, 4;
	add.s64 	%rd78, %rd2, %rd77;
	ld.global.f32 	%f377, [%rd78];
	sub.f32 	%f378, %f377, %f38;
	fma.rn.f32 	%f379, %f378, 0f3BBB989D, 0f3F000000;
	cvt.sat.f32.f32 	%f380, %f379;
	mov.f32 	%f381, 0f4B400001;
	mov.f32 	%f382, 0f437C0000;
	fma.rm.f32 	%f383, %f380, %f382, %f381;
	add.f32 	%f384, %f383, 0fCB40007F;
	neg.f32 	%f385, %f384;
	fma.rn.f32 	%f386, %f378, 0f3FB8AA3B, %f385;
	fma.rn.f32 	%f387, %f378, 0f32A57060, %f386;
	mov.b32 	%r252, %f383;
	shl.b32 	%r253, %r252, 23;
	mov.b32 	%f388, %r253;
	ex2.approx.ftz.f32 	%f389, %f387;
	mul.f32 	%f390, %f389, %f388;
	div.rn.f32 	%f391, %f390, %f76;
	add.s64 	%rd79, %rd1, %rd77;
	st.global.f32 	[%rd79], %f391;
$L__BB3_59:
	add.s32 	%r289, %r289, %r123;
	add.s32 	%r288, %r288, 32;
	add.s32 	%r287, %r287, 1;
	setp.ne.s32 	%p69, %r287, 0;
	@%p69 bra 	$L__BB3_57;
$L__BB3_60:
	ret;
$L__BB3_61:
	max.s32 	%r51, %r2, 1;
	and.b32  	%r52, %r51, 7;
	setp.lt.u32 	%p32, %r131, 225;
	mov.f32 	%f427, 0f00000000;
	mov.b32 	%r267, 0;
	@%p32 bra 	$L__BB3_80;
	and.b32  	%r267, %r51, 67108856;
	neg.s32 	%r279, %r267;
	or.b32  	%r278, %r3, 128;
	or.b32  	%r173, %r3, 32;
	mad.lo.s32 	%r277, %r132, %r173, %r1;
	shl.b32 	%r57, %r132, 8;
	or.b32  	%r174, %r3, 64;
	mad.lo.s32 	%r276, %r132, %r174, %r1;
	or.b32  	%r175, %r3, 96;
	mad.lo.s32 	%r275, %r132, %r175, %r1;
	mad.lo.s32 	%r274, %r132, %r278, %r1;
	or.b32  	%r176, %r3, 160;
	mad.lo.s32 	%r273, %r132, %r176, %r1;
	or.b32  	%r177, %r3, 192;
	mad.lo.s32 	%r272, %r132, %r177, %r1;
	or.b32  	%r178, %r3, 224;
	mad.lo.s32 	%r271, %r132, %r178, %r1;
	mad.lo.s32 	%r270, %r3, %r132, %r1;
	mov.f32 	%f427, 0f00000000;
$L__BB3_63:
	.pragma "nounroll";
	add.s32 	%r179, %r278, -128;
	setp.ge.s32 	%p33, %r179, %r131;
	@%p33 bra 	$L__BB3_65;
	mul.wide.s32 	%rd35, %r270, 4;
	add.s64 	%rd36, %rd2, %rd35;
	ld.global.f32 	%f111, [%rd36];
	sub.f32 	%f112, %f111, %f38;
	fma.rn.f32 	%f113, %f112, 0f3BBB989D, 0f3F000000;
	cvt.sat.f32.f32 	%f114, %f113;
	mov.f32 	%f115, 0f4B400001;
	mov.f32 	%f116, 0f437C0000;
	fma.rm.f32 	%f117, %f114, %f116, %f115;
	add.f32 	%f118, %f117, 0fCB40007F;
	neg.f32 	%f119, %f118;
	fma.rn.f32 	%f120, %f112, 0f3FB8AA3B, %f119;
	fma.rn.f32 	%f121, %f112, 0f32A57060, %f120;
	mov.b32 	%r180, %f117;
	shl.b32 	%r181, %r180, 23;
	mov.b32 	%f122, %r181;
	ex2.approx.ftz.f32 	%f123, %f121;
	fma.rn.f32 	%f427, %f123, %f122, %f427;
$L__BB3_65:
	add.s32 	%r182, %r278, -96;
	setp.ge.s32 	%p34, %r182, %r131;
	@%p34 bra 	$L__BB3_67;
	mul.wide.s32 	%rd37, %r277, 4;
	add.s64 	%rd38, %rd2, %rd37;
	ld.global.f32 	%f124, [%rd38];
	sub.f32 	%f125, %f124, %f38;
	fma.rn.f32 	%f126, %f125, 0f3BBB989D, 0f3F000000;
	cvt.sat.f32.f32 	%f127, %f126;
	mov.f32 	%f128, 0f4B400001;
	mov.f32 	%f129, 0f437C0000;
	fma.rm.f32 	%f130, %f127, %f129, %f128;
	add.f32 	%f131, %f130, 0fCB40007F;
	neg.f32 	%f132, %f131;
	fma.rn.f32 	%f133, %f125, 0f3FB8AA3B, %f132;
	fma.rn.f32 	%f134, %f125, 0f32A57060, %f133;
	mov.b32 	%r183, %f130;
	shl.b32 	%r184, %r183, 23;
	mov.b32 	%f135, %r184;
	ex2.approx.ftz.f32 	%f136, %f134;
	fma.rn.f32 	%f427, %f136, %f135, %f427;
$L__BB3_67:
	add.s32 	%r185, %r278, -64;
	setp.ge.s32 	%p35, %r185, %r131;
	@%p35 bra 	$L__BB3_69;
	mul.wide.s32 	%rd39, %r276, 4;
	add.s64 	%rd40, %rd2, %rd39;
	ld.global.f32 	%f137, [%rd40];
	sub.f32 	%f138, %f137, %f38;
	fma.rn.f32 	%f139, %f138, 0f3BBB989D, 0f3F000000;
	cvt.sat.f32.f32 	%f140, %f139;
	mov.f32 	%f141, 0f4B400001;
	mov.f32 	%f142, 0f437C0000;
	fma.rm.f32 	%f143, %f140, %f142, %f141;
	add.f32 	%f144, %f143, 0fCB40007F;
	neg.f32 	%f145, %f144;
	fma.rn.f32 	%f146, %f138, 0f3FB8AA3B, %f145;
	fma.rn.f32 	%f147, %f138, 0f32A57060, %f146;
	mov.b32 	%r186, %f143;
	shl.b32 	%r187, %r186, 23;
	mov.b32 	%f148, %r187;
	ex2.approx.ftz.f32 	%f149, %f147;
	fma.rn.f32 	%f427, %f149, %f148, %f427;
$L__BB3_69:
	add.s32 	%r188, %r278, -32;
	setp.ge.s32 	%p36, %r188, %r131;
	@%p36 bra 	$L__BB3_71;
	mul.wide.s32 	%rd41, %r275, 4;
	add.s64 	%rd42, %rd2, %rd41;
	ld.global.f32 	%f150, [%rd42];
	sub.f32 	%f151, %f150, %f38;
	fma.rn.f32 	%f152, %f151, 0f3BBB989D, 0f3F000000;
	cvt.sat.f32.f32 	%f153, %f152;
	mov.f32 	%f154, 0f4B400001;
	mov.f32 	%f155, 0f437C0000;
	fma.rm.f32 	%f156, %f153, %f155, %f154;
	add.f32 	%f157, %f156, 0fCB40007F;
	neg.f32 	%f158, %f157;
	fma.rn.f32 	%f159, %f151, 0f3FB8AA3B, %f158;
	fma.rn.f32 	%f160, %f151, 0f32A57060, %f159;
	mov.b32 	%r189, %f156;
	shl.b32 	%r190, %r189, 23;
	mov.b32 	%f161, %r190;
	ex2.approx.ftz.f32 	%f162, %f160;
	fma.rn.f32 	%f427, %f162, %f161, %f427;
$L__BB3_71:
	setp.ge.s32 	%p37, %r278, %r131;
	@%p37 bra 	$L__BB3_73;
	mul.wide.s32 	%rd43, %r274, 4;
	add.s64 	%rd44, %rd2, %rd43;
	ld.global.f32 	%f163, [%rd44];
	sub.f32 	%f164, %f163, %f38;
	fma.rn.f32 	%f165, %f164, 0f3BBB989D, 0f3F000000;
	cvt.sat.f32.f32 	%f166, %f165;
	mov.f32 	%f167, 0f4B400001;
	mov.f32 	%f168, 0f437C0000;
	fma.rm.f32 	%f169, %f166, %f168, %f167;
	add.f32 	%f170, %f169, 0fCB40007F;
	neg.f32 	%f171, %f170;
	fma.rn.f32 	%f172, %f164, 0f3FB8AA3B, %f171;
	fma.rn.f32 	%f173, %f164, 0f32A57060, %f172;
	mov.b32 	%r191, %f169;
	shl.b32 	%r192, %r191, 23;
	mov.b32 	%f174, %r192;
	ex2.approx.ftz.f32 	%f175, %f173;
	fma.rn.f32 	%f427, %f175, %f174, %f427;
$L__BB3_73:
	add.s32 	%r193, %r278, 32;
	setp.ge.s32 	%p38, %r193, %r131;
	@%p38 bra 	$L__BB3_75;
	mul.wide.s32 	%rd45, %r273, 4;
	add.s64 	%rd46, %rd2, %rd45;
	ld.global.f32 	%f176, [%rd46];
	sub.f32 	%f177, %f176, %f38;
	fma.rn.f32 	%f178, %f177, 0f3BBB989D, 0f3F000000;
	cvt.sat.f32.f32 	%f179, %f178;
	mov.f32 	%f180, 0f4B400001;
	mov.f32 	%f181, 0f437C0000;
	fma.rm.f32 	%f182, %f179, %f181, %f180;
	add.f32 	%f183, %f182, 0fCB40007F;
	neg.f32 	%f184, %f183;
	fma.rn.f32 	%f185, %f177, 0f3FB8AA3B, %f184;
	fma.rn.f32 	%f186, %f177, 0f32A57060, %f185;
	mov.b32 	%r194, %f182;
	shl.b32 	%r195, %r194, 23;
	mov.b32 	%f187, %r195;
	ex2.approx.ftz.f32 	%f188, %f186;
	fma.rn.f32 	%f427, %f188, %f187, %f427;
$L__BB3_75:
	add.s32 	%r196, %r278, 64;
	setp.ge.s32 	%p39, %r196, %r131;
	@%p39 bra 	$L__BB3_77;
	mul.wide.s32 	%rd47, %r272, 4;
	add.s64 	%rd48, %rd2, %rd47;
	ld.global.f32 	%f189, [%rd48];
	sub.f32 	%f190, %f189, %f38;
	fma.rn.f32 	%f191, %f190, 0f3BBB989D, 0f3F000000;
	cvt.sat.f32.f32 	%f192, %f191;
	mov.f32 	%f193, 0f4B400001;
	mov.f32 	%f194, 0f437C0000;
	fma.rm.f32 	%f195, %f192, %f194, %f193;
	add.f32 	%f196, %f195, 0fCB40007F;
	neg.f32 	%f197, %f196;
	fma.rn.f32 	%f198, %f190, 0f3FB8AA3B, %f197;
	fma.rn.f32 	%f199, %f190, 0f32A57060, %f198;
	mov.b32 	%r197, %f195;
	shl.b32 	%r198, %r197, 23;
	mov.b32 	%f200, %r198;
	ex2.approx.ftz.f32 	%f201, %f199;
	fma.rn.f32 	%f427, %f201, %f200, %f427;
$L__BB3_77:
	add.s32 	%r199, %r278, 96;
	setp.ge.s32 	%p40, %r199, %r131;
	@%p40 bra 	$L__BB3_79;
	mul.wide.s32 	%rd49, %r271, 4;
	add.s64 	%rd50, %rd2, %rd49;
	ld.global.f32 	%f202, [%rd50];
	sub.f32 	%f203, %f202, %f38;
	fma.rn.f32 	%f204, %f203, 0f3BBB989D, 0f3F000000;
	cvt.sat.f32.f32 	%f205, %f204;
	mov.f32 	%f206, 0f4B400001;
	mov.f32 	%f207, 0f437C0000;
	fma.rm.f32 	%f208, %f205, %f207, %f206;
	add.f32 	%f209, %f208, 0fCB40007F;
	neg.f32 	%f210, %f209;
	fma.rn.f32 	%f211, %f203, 0f3FB8AA3B, %f210;
	fma.rn.f32 	%f212, %f203, 0f32A57060, %f211;
	mov.b32 	%r200, %f208;
	shl.b32 	%r201, %r200, 23;
	mov.b32 	%f213, %r201;
	ex2.approx.ftz.f32 	%f214, %f212;
	fma.rn.f32 	%f427, %f214, %f213, %f427;
$L__BB3_79:
	add.s32 	%r279, %r279, 8;
	add.s32 	%r278, %r278, 256;
	add.s32 	%r277, %r277, %r57;
	add.s32 	%r276, %r276, %r57;
	add.s32 	%r275, %r275, %r57;
	add.s32 	%r274, %r274, %r57;
	add.s32 	%r273, %r273, %r57;
	add.s32 	%r272, %r272, %r57;
	add.s32 	%r271, %r271, %r57;
	add.s32 	%r270, %r270, %r57;
	setp.eq.s32 	%p41, %r279, 0;
	@%p41 bra 	$L__BB3_80;
	bra.uni 	$L__BB3_63;
$L__BB3_80:
	setp.eq.s32 	%p42, %r52, 0;
	@%p42 bra 	$L__BB3_43;
	and.b32  	%r66, %r51, 3;
	setp.lt.u32 	%p43, %r52, 4;
	@%p43 bra 	$L__BB3_91;
	shl.b32 	%r202, %r267, 5;
	or.b32  	%r67, %r202, %r3;
	setp.ge.s32 	%p44, %r67, %r131;
	@%p44 bra 	$L__BB3_84;
	mad.lo.s32 	%r203, %r67, %r132, %r1;
	mul.wide.s32 	%rd51, %r203, 4;
	add.s64 	%rd52, %rd2, %rd51;
	ld.global.f32 	%f216, [%rd52];
	sub.f32 	%f217, %f216, %f38;
	fma.rn.f32 	%f218, %f217, 0f3BBB989D, 0f3F000000;
	cvt.sat.f32.f32 	%f219, %f218;
	mov.f32 	%f220, 0f4B400001;
	mov.f32 	%f221, 0f437C0000;
	fma.rm.f32 	%f222, %f219, %f221, %f220;
	add.f32 	%f223, %f222, 0fCB40007F;
	neg.f32 	%f224, %f223;
	fma.rn.f32 	%f225, %f217, 0f3FB8AA3B, %f224;
	fma.rn.f32 	%f226, %f217, 0f32A57060, %f225;
	mov.b32 	%r204, %f222;
	shl.b32 	%r205, %r204, 23;
	mov.b32 	%f227, %r205;
	ex2.approx.ftz.f32 	%f228, %f226;
	fma.rn.f32 	%f427, %f228, %f227, %f427;
$L__BB3_84:
	add.s32 	%r68, %r67, 32;
	setp.ge.s32 	%p45, %r68, %r131;
	@%p45 bra 	$L__BB3_86;
	mad.lo.s32 	%r206, %r68, %r132, %r1;
	mul.wide.s32 	%rd53, %r206, 4;
	add.s64 	%rd54, %rd2, %rd53;
	ld.global.f32 	%f229, [%rd54];
	sub.f32 	%f230, %f229, %f38;
	fma.rn.f32 	%f231, %f230, 0f3BBB989D, 0f3F000000;
	cvt.sat.f32.f32 	%f232, %f231;
	mov.f32 	%f233, 0f4B400001;
	mov.f32 	%f234, 0f437C0000;
	fma.rm.f32 	%f235, %f232, %f234, %f233;
	add.f32 	%f236, %f235, 0fCB40007F;
	neg.f32 	%f237, %f236;
	fma.rn.f32 	%f238, %f230, 0f3FB8AA3B, %f237;
	fma.rn.f32 	%f239, %f230, 0f32A57060, %f238;
	mov.b32 	%r207, %f235;
	shl.b32 	%r208, %r207, 23;
	mov.b32 	%f240, %r208;
	ex2.approx.ftz.f32 	%f241, %f239;
	fma.rn.f32 	%f427, %f241, %f240, %f427;
$L__BB3_86:
	add.s32 	%r69, %r67, 64;
	setp.ge.s32 	%p46, %r69, %r131;
	@%p46 bra 	$L__BB3_88;
	mad.lo.s32 	%r209, %r69, %r132, %r1;
	mul.wide.s32 	%rd55, %r209, 4;
	add.s64 	%rd56, %rd2, %rd55;
	ld.global.f32 	%f242, [%rd56];
	sub.f32 	%f243, %f242, %f38;
	fma.rn.f32 	%f244, %f243, 0f3BBB989D, 0f3F000000;
	cvt.sat.f32.f32 	%f245, %f244;
	mov.f32 	%f246, 0f4B400001;
	mov.f32 	%f247, 0f437C0000;
	fma.rm.f32 	%f248, %f245, %f247, %f246;
	add.f32 	%f249, %f248, 0fCB40007F;
	neg.f32 	%f250, %f249;
	fma.rn.f32 	%f251, %f243, 0f3FB8AA3B, %f250;
	fma.rn.f32 	%f252, %f243, 0f32A57060, %f251;
	mov.b32 	%r210, %f248;
	shl.b32 	%r211, %r210, 23;
	mov.b32 	%f253, %r211;
	ex2.approx.ftz.f32 	%f254, %f252;
	fma.rn.f32 	%f427, %f254, %f253, %f427;
$L__BB3_88:
	add.s32 	%r70, %r67, 96;
	setp.ge.s32 	%p47, %r70, %r131;
	@%p47 bra 	$L__BB3_90;
	mad.lo.s32 	%r212, %r70, %r132, %r1;
	mul.wide.s32 	%rd57, %r212, 4;
	add.s64 	%rd58, %rd2, %rd57;
	ld.global.f32 	%f255, [%rd58];
	sub.f32 	%f256, %f255, %f38;
	fma.rn.f32 	%f257, %f256, 0f3BBB989D, 0f3F000000;
	cvt.sat.f32.f32 	%f258, %f257;
	mov.f32 	%f259, 0f4B400001;
	mov.f32 	%f260, 0f437C0000;
	fma.rm.f32 	%f261, %f258, %f260, %f259;
	add.f32 	%f262, %f261, 0fCB40007F;
	neg.f32 	%f263, %f262;
	fma.rn.f32 	%f264, %f256, 0f3FB8AA3B, %f263;
	fma.rn.f32 	%f265, %f256, 0f32A57060, %f264;
	mov.b32 	%r213, %f261;
	shl.b32 	%r214, %r213, 23;
	mov.b32 	%f266, %r214;
	ex2.approx.ftz.f32 	%f267, %f265;
	fma.rn.f32 	%f427, %f267, %f266, %f427;
$L__BB3_90:
	add.s32 	%r267, %r267, 4;
$L__BB3_91:
	setp.eq.s32 	%p48, %r66, 0;
	@%p48 bra 	$L__BB3_43;
	setp.eq.s32 	%p49, %r66, 1;
	@%p49 bra 	$L__BB3_98;
	shl.b32 	%r215, %r267, 5;
	or.b32  	%r73, %r215, %r3;
	setp.ge.s32 	%p50, %r73, %r131;
	@%p50 bra 	$L__BB3_95;
	mad.lo.s32 	%r216, %r73, %r132, %r1;
	mul.wide.s32 	%rd59, %r216, 4;
	add.s64 	%rd60, %rd2, %rd59;
	ld.global.f32 	%f269, [%rd60];
	sub.f32 	%f270, %f269, %f38;
	fma.rn.f32 	%f271, %f270, 0f3BBB989D, 0f3F000000;
	cvt.sat.f32.f32 	%f272, %f271;
	mov.f32 	%f273, 0f4B400001;
	mov.f32 	%f274, 0f437C0000;
	fma.rm.f32 	%f275, %f272, %f274, %f273;
	add.f32 	%f276, %f275, 0fCB40007F;
	neg.f32 	%f277, %f276;
	fma.rn.f32 	%f278, %f270, 0f3FB8AA3B, %f277;
	fma.rn.f32 	%f279, %f270, 0f32A57060, %f278;
	mov.b32 	%r217, %f275;
	shl.b32 	%r218, %r217, 23;
	mov.b32 	%f280, %r218;
	ex2.approx.ftz.f32 	%f281, %f279;
	fma.rn.f32 	%f427, %f281, %f280, %f427;
$L__BB3_95:
	add.s32 	%r74, %r73, 32;
	setp.ge.s32 	%p51, %r74, %r131;
	@%p51 bra 	$L__BB3_97;
	mad.lo.s32 	%r219, %r74, %r132, %r1;
	mul.wide.s32 	%rd61, %r219, 4;
	add.s64 	%rd62, %rd2, %rd61;
	ld.global.f32 	%f282, [%rd62];
	sub.f32 	%f283, %f282, %f38;
	fma.rn.f32 	%f284, %f283, 0f3BBB989D, 0f3F000000;
	cvt.sat.f32.f32 	%f285, %f284;
	mov.f32 	%f286, 0f4B400001;
	mov.f32 	%f287, 0f437C0000;
	fma.rm.f32 	%f288, %f285, %f287, %f286;
	add.f32 	%f289, %f288, 0fCB40007F;
	neg.f32 	%f290, %f289;
	fma.rn.f32 	%f291, %f283, 0f3FB8AA3B, %f290;
	fma.rn.f32 	%f292, %f283, 0f32A57060, %f291;
	mov.b32 	%r220, %f288;
	shl.b32 	%r221, %r220, 23;
	mov.b32 	%f293, %r221;
	ex2.approx.ftz.f32 	%f294, %f292;
	fma.rn.f32 	%f427, %f294, %f293, %f427;
$L__BB3_97:
	add.s32 	%r267, %r267, 2;
$L__BB3_98:
	and.b32  	%r222, %r51, 1;
	setp.eq.b32 	%p52, %r222, 1;
	not.pred 	%p53, %p52;
	@%p53 bra 	$L__BB3_43;
	shl.b32 	%r223, %r267, 5;
	or.b32  	%r77, %r223, %r3;
	setp.ge.s32 	%p54, %r77, %r131;
	@%p54 bra 	$L__BB3_43;
	mad.lo.s32 	%r224, %r77, %r132, %r1;
	mul.wide.s32 	%rd63, %r224, 4;
	add.s64 	%rd64, %rd2, %rd63;
	ld.global.f32 	%f295, [%rd64];
	sub.f32 	%f296, %f295, %f38;
	fma.rn.f32 	%f297, %f296, 0f3BBB989D, 0f3F000000;
	cvt.sat.f32.f32 	%f298, %f297;
	mov.f32 	%f299, 0f4B400001;
	mov.f32 	%f300, 0f437C0000;
	fma.rm.f32 	%f301, %f298, %f300, %f299;
	add.f32 	%f302, %f301, 0fCB40007F;
	neg.f32 	%f303, %f302;
	fma.rn.f32 	%f304, %f296, 0f3FB8AA3B, %f303;
	fma.rn.f32 	%f305, %f296, 0f32A57060, %f304;
	mov.b32 	%r225, %f301;
	shl.b32 	%r226, %r225, 23;
	mov.b32 	%f306, %r226;
	ex2.approx.ftz.f32 	%f307, %f305;
	fma.rn.f32 	%f427, %f307, %f306, %f427;
	bra.uni 	$L__BB3_43;

}


// ===== COMPILED SASS (sm_100) =====

	.target	sm_100

	.elftype	@"ET_EXEC"


//--------------------- .note.nv.tkinfo           --------------------------
	.section	.note.nv.tkinfo,"",@"SHT_NOTE"
	.sectionflags	@"SHF_NOTE_NV_TKINFO"
	.tkinfo
        /*0018*/ 	.word	0x00000002
        /*0030*/ 	.string	""
        /*0030*/ 	.string	"ptxas"
        /*0030*/ 	.string	"Cuda compilation tools, release 13.0, V13.0.88"
        /*0030*/ 	.string	"Build cuda_13.0.r13.0/compiler.36424714_0"
        /*0030*/ 	.string	"-arch sm_100 -m 64 "



//--------------------- .note.nv.cuinfo           --------------------------
	.section	.note.nv.cuinfo,"",@"SHT_NOTE"
	.sectionflags	@"SHF_NOTE_NV_CUINFO"
        /*0018*/ 	.short	0x0002
        /*001a*/ 	.short	0x0064
        /*001c*/ 	.short	0x0082
	.zero		2


//--------------------- .nv.info                  --------------------------
	.section	.nv.info,"",@"SHT_CUDA_INFO"
	.align	4


	//----- nvinfo : EIATTR_REGCOUNT
	.align		4
        /*0000*/ 	.byte	0x04, 0x2f
        /*0002*/ 	.short	(.L_1 - .L_0)
	.align		4
.L_0:
        /*0004*/ 	.word	index@(_Z18softmax_row_kernelPfS_ii)
        /*0008*/ 	.word	0x00000020


	//----- nvinfo : EIATTR_FRAME_SIZE
	.align		4
.L_1:
        /*000c*/ 	.byte	0x04, 0x11
        /*000e*/ 	.short	(.L_3 - .L_2)
	.align		4
.L_2:
        /*0010*/ 	.word	index@($__internal_3_$__cuda_sm3x_div_rn_noftz_f32_slowpath)
        /*0014*/ 	.word	0x00000000


	//----- nvinfo : EIATTR_FRAME_SIZE
	.align		4
.L_3:
        /*0018*/ 	.byte	0x04, 0x11
        /*001a*/ 	.short	(.L_5 - .L_4)
	.align		4
.L_4:
        /*001c*/ 	.word	index@(_Z18softmax_row_kernelPfS_ii)
        /*0020*/ 	.word	0x00000000


	//----- nvinfo : EIATTR_REGCOUNT
	.align		4
.L_5:
        /*0024*/ 	.byte	0x04, 0x2f
        /*0026*/ 	.short	(.L_7 - .L_6)
	.align		4
.L_6:
        /*0028*/ 	.word	index@(_Z18softmax_col_kernelPfS_ii)
        /*002c*/ 	.word	0x00000028


	//----- nvinfo : EIATTR_FRAME_SIZE
	.align		4
.L_7:
        /*0030*/ 	.byte	0x04, 0x11
        /*0032*/ 	.short	(.L_9 - .L_8)
	.align		4
.L_8:
        /*0034*/ 	.word	index@($__internal_2_$__cuda_sm3x_div_rn_noftz_f32_slowpath)
        /*0038*/ 	.word	0x00000000


	//----- nvinfo : EIATTR_FRAME_SIZE
	.align		4
.L_9:
        /*003c*/ 	.byte	0x04, 0x11
        /*003e*/ 	.short	(.L_11 - .L_10)
	.align		4
.L_10:
        /*0040*/ 	.word	index@(_Z18softmax_col_kernelPfS_ii)
        /*0044*/ 	.word	0x00000000


	//----- nvinfo : EIATTR_REGCOUNT
	.align		4
.L_11:
        /*0048*/ 	.byte	0x04, 0x2f
        /*004a*/ 	.short	(.L_13 - .L_12)
	.align		4
.L_12:
        /*004c*/ 	.word	index@(_Z23softmax_row_kernel_warpPfS_ii)
        /*0050*/ 	.word	0x00000023


	//----- nvinfo : EIATTR_FRAME_SIZE
	.align		4
.L_13:
        /*0054*/ 	.byte	0x04, 0x11
        /*0056*/ 	.short	(.L_15 - .L_14)
	.align		4
.L_14:
        /*0058*/ 	.word	index@($__internal_1_$__cuda_sm3x_div_rn_noftz_f32_slowpath)
        /*005c*/ 	.word	0x00000000


	//----- nvinfo : EIATTR_FRAME_SIZE
	.align		4
.L_15:
        /*0060*/ 	.byte	0x04, 0x11
        /*0062*/ 	.short	(.L_17 - .L_16)
	.align		4
.L_16:
        /*0064*/ 	.word	index@(_Z23softmax_row_kernel_warpPfS_ii)
        /*0068*/ 	.word	0x00000000


	//----- nvinfo : EIATTR_REGCOUNT
	.align		4
.L_17:
        /*006c*/ 	.byte	0x04, 0x2f
        /*006e*/ 	.short	(.L_19 - .L_18)
	.align		4
.L_18:
        /*0070*/ 	.word	index@(_Z23softmax_col_kernel_warpPfS_ii)
        /*0074*/ 	.word	0x00000028


	//----- nvinfo : EIATTR_FRAME_SIZE
	.align		4
.L_19:
        /*0078*/ 	.byte	0x04, 0x11
        /*007a*/ 	.short	(.L_21 - .L_20)
	.align		4
.L_20:
        /*007c*/ 	.word	index@($__internal_0_$__cuda_sm3x_div_rn_noftz_f32_slowpath)
        /*0080*/ 	.word	0x00000000


	//----- nvinfo : EIATTR_FRAME_SIZE
	.align		4
.L_21:
        /*0084*/ 	.byte	0x04, 0x11
        /*0086*/ 	.short	(.L_23 - .L_22)
	.align		4
.L_22:
        /*0088*/ 	.word	index@(_Z23softmax_col_kernel_warpPfS_ii)
        /*008c*/ 	.word	0x00000000


	//----- nvinfo : EIATTR_MIN_STACK_SIZE
	.align		4
.L_23:
        /*0090*/ 	.byte	0x04, 0x12
        /*0092*/ 	.short	(.L_25 - .L_24)
	.align		4
.L_24:
        /*0094*/ 	.word	index@(_Z23softmax_col_kernel_warpPfS_ii)
        /*0098*/ 	.word	0x00000000


	//----- nvinfo : EIATTR_MIN_STACK_SIZE
	.align		4
.L_25:
        /*009c*/ 	.byte	0x04, 0x12
        /*009e*/ 	.short	(.L_27 - .L_26)
	.align		4
.L_26:
        /*00a0*/ 	.word	index@(_Z23softmax_row_kernel_warpPfS_ii)
        /*00a4*/ 	.word	0x00000000


	//----- nvinfo : EIATTR_MIN_STACK_SIZE
	.align		4
.L_27:
        /*00a8*/ 	.byte	0x04, 0x12
        /*00aa*/ 	.short	(.L_29 - .L_28)
	.align		4
.L_28:
        /*00ac*/ 	.word	index@(_Z18softmax_col_kernelPfS_ii)
        /*00b0*/ 	.word	0x00000000


	//----- nvinfo : EIATTR_MIN_STACK_SIZE
	.align		4
.L_29:
        /*00b4*/ 	.byte	0x04, 0x12
        /*00b6*/ 	.short	(.L_31 - .L_30)
	.align		4
.L_30:
        /*00b8*/ 	.word	index@(_Z18softmax_row_kernelPfS_ii)
        /*00bc*/ 	.word	0x00000000
.L_31:


//--------------------- .nv.compat                --------------------------
	.section	.nv.compat,"",@"SHT_CUDA_COMPAT_INFO"
	.align	4
        /*0000*/ 	.byte	0x02, 0x09, 0x00, 0x00, 0x02, 0x02, 0x01, 0x00, 0x02, 0x05, 0x05, 0x00, 0x03, 0x07, 0x01, 0x01
        /*0010*/ 	.byte	0x02, 0x03, 0x00, 0x00, 0x02, 0x06, 0x01, 0x00, 0x04, 0x0b, 0x08, 0x00, 0x01, 0x00, 0x00, 0x00
        /*0020*/ 	.byte	0x00, 0x00, 0x00, 0x00


//--------------------- .nv.info._Z23softmax_col_kernel_warpPfS_ii --------------------------
	.section	.nv.info._Z23softmax_col_kernel_warpPfS_ii,"",@"SHT_CUDA_INFO"
	.sectionflags	@""
	.align	4


	//----- nvinfo : EIATTR_CUDA_API_VERSION
	.align		4
        /*0000*/ 	.byte	0x04, 0x37
        /*0002*/ 	.short	(.L_33 - .L_32)
.L_32:
        /*0004*/ 	.word	0x00000082


	//----- nvinfo : EIATTR_KPARAM_INFO
	.align		4
.L_33:
        /*0008*/ 	.byte	0x04, 0x17
        /*000a*/ 	.short	(.L_35 - .L_34)
.L_34:
        /*000c*/ 	.word	0x00000000
        /*0010*/ 	.short	0x0003
        /*0012*/ 	.short	0x0014
        /*0014*/ 	.byte	0x00, 0xf0, 0x11, 0x00


	//----- nvinfo : EIATTR_KPARAM_INFO
	.align		4
.L_35:
        /*0018*/ 	.byte	0x04, 0x17
        /*001a*/ 	.short	(.L_37 - .L_36)
.L_36:
        /*001c*/ 	.word	0x00000000
        /*0020*/ 	.short	0x0002
        /*0022*/ 	.short	0x0010
        /*0024*/ 	.byte	0x00, 0xf0, 0x11, 0x00


	//----- nvinfo : EIATTR_KPARAM_INFO
	.align		4
.L_37:
        /*0028*/ 	.byte	0x04, 0x17
        /*002a*/ 	.short	(.L_39 - .L_38)
.L_38:
        /*002c*/ 	.word	0x00000000
        /*0030*/ 	.short	0x0001
        /*0032*/ 	.short	0x0008
        /*0034*/ 	.byte	0x00, 0xf5, 0x21, 0x00


	//----- nvinfo : EIATTR_KPARAM_INFO
	.align		4
.L_39:
        /*0038*/ 	.byte	0x04, 0x17
        /*003a*/ 	.short	(.L_41 - .L_40)
.L_40:
        /*003c*/ 	.word	0x00000000
        /*0040*/ 	.short	0x0000
        /*0042*/ 	.short	0x0000
        /*0044*/ 	.byte	0x00, 0xf5, 0x21, 0x00


	//----- nvinfo : EIATTR_SPARSE_MMA_MASK
	.align		4
.L_41:
        /*0048*/ 	.byte	0x03, 0x50
        /*004a*/ 	.short	0x0000


	//----- nvinfo : EIATTR_MAXREG_COUNT
	.align		4
        /*004c*/ 	.byte	0x03, 0x1b
        /*004e*/ 	.short	0x00ff


	//----- nvinfo : EIATTR_MERCURY_ISA_VERSION
	.align		4
        /*0050*/ 	.byte	0x03, 0x5f
        /*0052*/ 	.short	0x0101


	//----- nvinfo : EIATTR_COOP_GROUP_MASK_REGIDS
	.align		4
        /*0054*/ 	.byte	0x04, 0x29
        /*0056*/ 	.short	(.L_43 - .L_42)


	//   ....[0]....
.L_42:
        /*0058*/ 	.word	0xffffffff


	//   ....[1]....
        /*005c*/ 	.word	0xffffffff


	//   ....[2]....
        /*0060*/ 	.word	0xffffffff


	//   ....[3]....
        /*0064*/ 	.word	0xffffffff


	//   ....[4]....
        /*0068*/ 	.word	0xffffffff


	//   ....[5]....
        /*006c*/ 	.word	0xffffffff


	//   ....[6]....
        /*0070*/ 	.word	0xffffffff


	//   ....[7]....
        /*0074*/ 	.word	0xffffffff


	//   ....[8]....
        /*0078*/ 	.word	0xffffffff


	//   ....[9]....
        /*007c*/ 	.word	0xffffffff


	//----- nvinfo : EIATTR_COOP_GROUP_INSTR_OFFSETS
	.align		4
.L_43:
        /*0080*/ 	.byte	0x04, 0x28
        /*0082*/ 	.short	(.L_45 - .L_44)


	//   ....[0]....
.L_44:
        /*0084*/ 	.word	0x00000ac0


	//   ....[1]....
        /*0088*/ 	.word	0x00000af0


	//   ....[2]....
        /*008c*/ 	.word	0x00000b10


	//   ....[3]....
        /*0090*/ 	.word	0x00000b30


	//   ....[4]....
        /*0094*/ 	.word	0x00000b60


	//   ....[5]....
        /*0098*/ 	.word	0x00001ed0


	//   ....[6]....
        /*009c*/ 	.word	0x00001f00


	//   ....[7]....
        /*00a0*/ 	.word	0x00001f20


	//   ....[8]....
        /*00a4*/ 	.word	0x00001f40


	//   ....[9]....
        /*00a8*/ 	.word	0x00001f60


	//----- nvinfo : EIATTR_VRC_CTA_INIT_COUNT
	.align		4
.L_45:
        /*00ac*/ 	.byte	0x02, 0x4a
	.zero		1
	.zero		1


	//----- nvinfo : EIATTR_EXIT_INSTR_OFFSETS
	.align		4
        /*00b0*/ 	.byte	0x04, 0x1c
        /*00b2*/ 	.short	(.L_47 - .L_46)


	//   ....[0]....
.L_46:
        /*00b4*/ 	.word	0x00000050


	//   ....[1]....
        /*00b8*/ 	.word	0x00001f70


	//   ....[2]....
        /*00bc*/ 	.word	0x000029c0


	//   ....[3]....
        /*00c0*/ 	.word	0x00002cb0


	//----- nvinfo : EIATTR_INDIRECT_BRANCH_TARGETS
	.align		4
.L_47:
        /*00c4*/ 	.byte	0x04, 0x34
        /*00c6*/ 	.short	(.L_49 - .L_48)


	//   ....[0]....
.L_48:
        /*00c8*/ 	.word	.L_x_9@srel
        /*00cc*/ 	.short	0x0
        /*00ce*/ 	.short	0x0
        /*00d0*/ 	.word	0x3
        /*00d4*/ 	.word	.L_x_6@srel
        /*00d8*/ 	.word	.L_x_226@srel
        /*00dc*/ 	.word	.L_x_227@srel


	//----- nvinfo : EIATTR_MAX_THREADS
	.align		4
.L_49:
        /*00e0*/ 	.byte	0x04, 0x05
        /*00e2*/ 	.short	(.L_51 - .L_50)
.L_50:
        /*00e4*/ 	.word	0x00000020
        /*00e8*/ 	.word	0x00000001
        /*00ec*/ 	.word	0x00000001


	//----- nvinfo : EIATTR_CRS_STACK_SIZE
	.align		4
.L_51:
        /*00f0*/ 	.byte	0x04, 0x1e
        /*00f2*/ 	.short	(.L_53 - .L_52)
.L_52:
        /*00f4*/ 	.word	0x00000000


	//----- nvinfo : EIATTR_CBANK_PARAM_SIZE
	.align		4
.L_53:
        /*00f8*/ 	.byte	0x03, 0x19
        /*00fa*/ 	.short	0x0018


	//----- nvinfo : EIATTR_PARAM_CBANK
	.align		4
        /*00fc*/ 	.byte	0x04, 0x0a
        /*00fe*/ 	.short	(.L_55 - .L_54)
	.align		4
.L_54:
        /*0100*/ 	.word	index@(.nv.constant0._Z23softmax_col_kernel_warpPfS_ii)
        /*0104*/ 	.short	0x0380
        /*0106*/ 	.short	0x0018


	//----- nvinfo : EIATTR_SW_WAR
	.align		4
.L_55:
        /*0108*/ 	.byte	0x04, 0x36
        /*010a*/ 	.short	(.L_57 - .L_56)
.L_56:
        /*010c*/ 	.word	0x00000008
.L_57:


//--------------------- .nv.info._Z23softmax_row_kernel_warpPfS_ii --------------------------
	.section	.nv.info._Z23softmax_row_kernel_warpPfS_ii,"",@"SHT_CUDA_INFO"
	.sectionflags	@""
	.align	4


	//----- nvinfo : EIATTR_CUDA_API_VERSION
	.align		4
        /*0000*/ 	.byte	0x04, 0x37
        /*0002*/ 	.short	(.L_59 - .L_58)
.L_58:
        /*0004*/ 	.word	0x00000082


	//----- nvinfo : EIATTR_KPARAM_INFO
	.align		4
.L_59:
        /*0008*/ 	.byte	0x04, 0x17
        /*000a*/ 	.short	(.L_61 - .L_60)
.L_60:
        /*000c*/ 	.word	0x00000000
        /*0010*/ 	.short	0x0003
        /*0012*/ 	.short	0x0014
        /*0014*/ 	.byte	0x00, 0xf0, 0x11, 0x00


	//----- nvinfo : EIATTR_KPARAM_INFO
	.align		4
.L_61:
        /*0018*/ 	.byte	0x04, 0x17
        /*001a*/ 	.short	(.L_63 - .L_62)
.L_62:
        /*001c*/ 	.word	0x00000000
        /*0020*/ 	.short	0x0002
        /*0022*/ 	.short	0x0010
        /*0024*/ 	.byte	0x00, 0xf0, 0x11, 0x00


	//----- nvinfo : EIATTR_KPARAM_INFO
	.align		4
.L_63:
        /*0028*/ 	.byte	0x04, 0x17
        /*002a*/ 	.short	(.L_65 - .L_64)
.L_64:
        /*002c*/ 	.word	0x00000000
        /*0030*/ 	.short	0x0001
        /*0032*/ 	.short	0x0008
        /*0034*/ 	.byte	0x00, 0xf5, 0x21, 0x00


	//----- nvinfo : EIATTR_KPARAM_INFO
	.align		4
.L_65:
        /*0038*/ 	.byte	0x04, 0x17
        /*003a*/ 	.short	(.L_67 - .L_66)
.L_66:
        /*003c*/ 	.word	0x00000000
        /*0040*/ 	.short	0x0000
        /*0042*/ 	.short	0x0000
        /*0044*/ 	.byte	0x00, 0xf5, 0x21, 0x00


	//----- nvinfo : EIATTR_SPARSE_MMA_MASK
	.align		4
.L_67:
        /*0048*/ 	.byte	0x03, 0x50
        /*004a*/ 	.short	0x0000


	//----- nvinfo : EIATTR_MAXREG_COUNT
	.align		4
        /*004c*/ 	.byte	0x03, 0x1b
        /*004e*/ 	.short	0x00ff


	//----- nvinfo : EIATTR_MERCURY_ISA_VERSION
	.align		4
        /*0050*/ 	.byte	0x03, 0x5f
        /*0052*/ 	.short	0x0101


	//----- nvinfo : EIATTR_COOP_GROUP_MASK_REGIDS
	.align		4
        /*0054*/ 	.byte	0x04, 0x29
        /*0056*/ 	.short	(.L_69 - .L_68)


	//   ....[0]....
.L_68:
        /*0058*/ 	.word	0xffffffff


	//   ....[1]....
        /*005c*/ 	.word	0xffffffff


	//   ....[2]....
        /*0060*/ 	.word	0xffffffff


	//   ....[3]....
        /*0064*/ 	.word	0xffffffff


	//   ....[4]....
        /*0068*/ 	.word	0xffffffff


	//   ....[5]....
        /*006c*/ 	.word	0xffffffff


	//   ....[6]....
        /*0070*/ 	.word	0xffffffff


	//   ....[7]....
        /*0074*/ 	.word	0xffffffff


	//   ....[8]....
        /*0078*/ 	.word	0xffffffff


	//   ....[9]....
        /*007c*/ 	.word	0xffffffff


	//----- nvinfo : EIATTR_COOP_GROUP_INSTR_OFFSETS
	.align		4
.L_69:
        /*0080*/ 	.byte	0x04, 0x28
        /*0082*/ 	.short	(.L_71 - .L_70)


	//   ....[0]....
.L_70:
        /*0084*/ 	.word	0x00001050


	//   ....[1]....
        /*0088*/ 	.word	0x00001080


	//   ....[2]....
        /*008c*/ 	.word	0x000010a0


	//   ....[3]....
        /*0090*/ 	.word	0x000010c0


	//   ....[4]....
        /*0094*/ 	.word	0x000010f0


	//   ....[5]....
        /*0098*/ 	.word	0x00002360


	//   ....[6]....
        /*009c*/ 	.word	0x00002390


	//   ....[7]....
        /*00a0*/ 	.word	0x000023b0


	//   ....[8]....
        /*00a4*/ 	.word	0x000023d0


	//   ....[9]....
        /*00a8*/ 	.word	0x000023f0


	//----- nvinfo : EIATTR_VRC_CTA_INIT_COUNT
	.align		4
.L_71:
        /*00ac*/ 	.byte	0x02, 0x4a
	.zero		1
	.zero		1


	//----- nvinfo : EIATTR_EXIT_INSTR_OFFSETS
	.align		4
        /*00b0*/ 	.byte	0x04, 0x1c
        /*00b2*/ 	.short	(.L_73 - .L_72)


	//   ....[0]....
.L_72:
        /*00b4*/ 	.word	0x00000040


	//   ....[1]....
        /*00b8*/ 	.word	0x00002400


	//   ....[2]....
        /*00bc*/ 	.word	0x00002dd0


	//   ....[3]....
        /*00c0*/ 	.word	0x000030d0


	//----- nvinfo : EIATTR_INDIRECT_BRANCH_TARGETS
	.align		4
.L_73:
        /*00c4*/ 	.byte	0x04, 0x34
        /*00c6*/ 	.short	(.L_75 - .L_74)


	//   ....[0]....
.L_74:
        /*00c8*/ 	.word	.L_x_55@srel
        /*00cc*/ 	.short	0x0
        /*00ce*/ 	.short	0x0
        /*00d0*/ 	.word	0x3
        /*00d4*/ 	.word	.L_x_52@srel
        /*00d8*/ 	.word	.L_x_230@srel
        /*00dc*/ 	.word	.L_x_231@srel


	//----- nvinfo : EIATTR_MAX_THREADS
	.align		4
.L_75:
        /*00e0*/ 	.byte	0x04, 0x05
        /*00e2*/ 	.short	(.L_77 - .L_76)
.L_76:
        /*00e4*/ 	.word	0x00000020
        /*00e8*/ 	.word	0x00000001
        /*00ec*/ 	.word	0x00000001


	//----- nvinfo : EIATTR_CRS_STACK_SIZE
	.align		4
.L_77:
        /*00f0*/ 	.byte	0x04, 0x1e
        /*00f2*/ 	.short	(.L_79 - .L_78)
.L_78:
        /*00f4*/ 	.word	0x00000000


	//----- nvinfo : EIATTR_CBANK_PARAM_SIZE
	.align		4
.L_79:
        /*00f8*/ 	.byte	0x03, 0x19
        /*00fa*/ 	.short	0x0018


	//----- nvinfo : EIATTR_PARAM_CBANK
	.align		4
        /*00fc*/ 	.byte	0x04, 0x0a
        /*00fe*/ 	.short	(.L_81 - .L_80)
	.align		4
.L_80:
        /*0100*/ 	.word	index@(.nv.constant0._Z23softmax_row_kernel_warpPfS_ii)
        /*0104*/ 	.short	0x0380
        /*0106*/ 	.short	0x0018


	//----- nvinfo : EIATTR_SW_WAR
	.align		4
.L_81:
        /*0108*/ 	.byte	0x04, 0x36
        /*010a*/ 	.short	(.L_83 - .L_82)
.L_82:
        /*010c*/ 	.word	0x00000008
.L_83:


//--------------------- .nv.info._Z18softmax_col_kernelPfS_ii --------------------------
	.section	.nv.info._Z18softmax_col_kernelPfS_ii,"",@"SHT_CUDA_INFO"
	.sectionflags	@""
	.align	4


	//----- nvinfo : EIATTR_CUDA_API_VERSION
	.align		4
        /*0000*/ 	.byte	0x04, 0x37
        /*0002*/ 	.short	(.L_85 - .L_84)
.L_84:
        /*0004*/ 	.word	0x00000082


	//----- nvinfo : EIATTR_KPARAM_INFO
	.align		4
.L_85:
        /*0008*/ 	.byte	0x04, 0x17
        /*000a*/ 	.short	(.L_87 - .L_86)
.L_86:
        /*000c*/ 	.word	0x00000000
        /*0010*/ 	.short	0x0003
        /*0012*/ 	.short	0x0014
        /*0014*/ 	.byte	0x00, 0xf0, 0x11, 0x00


	//----- nvinfo : EIATTR_KPARAM_INFO
	.align		4
.L_87:
        /*0018*/ 	.byte	0x04, 0x17
        /*001a*/ 	.short	(.L_89 - .L_88)
.L_88:
        /*001c*/ 	.word	0x00000000
        /*0020*/ 	.short	0x0002
        /*0022*/ 	.short	0x0010
        /*0024*/ 	.byte	0x00, 0xf0, 0x11, 0x00


	//----- nvinfo : EIATTR_KPARAM_INFO
	.align		4
.L_89:
        /*0028*/ 	.byte	0x04, 0x17
        /*002a*/ 	.short	(.L_91 - .L_90)
.L_90:
        /*002c*/ 	.word	0x00000000
        /*0030*/ 	.short	0x0001
        /*0032*/ 	.short	0x0008
        /*0034*/ 	.byte	0x00, 0xf5, 0x21, 0x00


	//----- nvinfo : EIATTR_KPARAM_INFO
	.align		4
.L_91:
        /*0038*/ 	.byte	0x04, 0x17
        /*003a*/ 	.short	(.L_93 - .L_92)
.L_92:
        /*003c*/ 	.word	0x00000000
        /*0040*/ 	.short	0x0000
        /*0042*/ 	.short	0x0000
        /*0044*/ 	.byte	0x00, 0xf5, 0x21, 0x00


	//----- nvinfo : EIATTR_SPARSE_MMA_MASK
	.align		4
.L_93:
        /*0048*/ 	.byte	0x03, 0x50
        /*004a*/ 	.short	0x0000


	//----- nvinfo : EIATTR_MAXREG_COUNT
	.align		4
        /*004c*/ 	.byte	0x03, 0x1b
        /*004e*/ 	.short	0x00ff


	//----- nvinfo : EIATTR_NUM_BARRIERS
	.align		4
        /*0050*/ 	.byte	0x02, 0x4c
        /*0052*/ 	.byte	0x01
	.zero		1


	//----- nvinfo : EIATTR_MERCURY_ISA_VERSION
	.align		4
        /*0054*/ 	.byte	0x03, 0x5f
        /*0056*/ 	.short	0x0101


	//----- nvinfo : EIATTR_COOP_GROUP_MASK_REGIDS
	.align		4
        /*0058*/ 	.byte	0x04, 0x29
        /*005a*/ 	.short	(.L_95 - .L_94)


	//   ....[0]....
.L_94:
        /*005c*/ 	.word	0xffffffff


	//   ....[1]....
        /*0060*/ 	.word	0xffffffff


	//   ....[2]....
        /*0064*/ 	.word	0xffffffff


	//   ....[3]....
        /*0068*/ 	.word	0xffffffff


	//   ....[4]....
        /*006c*/ 	.word	0xffffffff


	//   ....[5]....
        /*0070*/ 	.word	0xffffffff


	//   ....[6]....
        /*0074*/ 	.word	0xffffffff


	//   ....[7]....
        /*0078*/ 	.word	0xffffffff


	//   ....[8]....
        /*007c*/ 	.word	0xffffffff


	//   ....[9]....
        /*0080*/ 	.word	0xffffffff


	//   ....[10]....
        /*0084*/ 	.word	0xffffffff


	//   ....[11]....
        /*0088*/ 	.word	0xffffffff


	//   ....[12]....
        /*008c*/ 	.word	0xffffffff


	//   ....[13]....
        /*0090*/ 	.word	0xffffffff


	//   ....[14]....
        /*0094*/ 	.word	0xffffffff


	//   ....[15]....
        /*0098*/ 	.word	0xffffffff


	//   ....[16]....
        /*009c*/ 	.word	0xffffffff


	//   ....[17]....
        /*00a0*/ 	.word	0xffffffff


	//   ....[18]....
        /*00a4*/ 	.word	0xffffffff


	//   ....[19]....
        /*00a8*/ 	.word	0xffffffff


	//   ....[20]....
        /*00ac*/ 	.word	0x0500000c


	//   ....[21]....
        /*00b0*/ 	.word	0x0500000c


	//   ....[22]....
        /*00b4*/ 	.word	0x0500000c


	//   ....[23]....
        /*00b8*/ 	.word	0x0500000c


	//   ....[24]....
        /*00bc*/ 	.word	0x0500000c


	//   ....[25]....
        /*00c0*/ 	.word	0x0500000c


	//   ....[26]....
        /*00c4*/ 	.word	0x0500000c


	//   ....[27]....
        /*00c8*/ 	.word	0x0500000c


	//   ....[28]....
        /*00cc*/ 	.word	0x0500000c


	//   ....[29]....
        /*00d0*/ 	.word	0x0500000c


	//----- nvinfo : EIATTR_COOP_GROUP_INSTR_OFFSETS
	.align		4
.L_95:
        /*00d4*/ 	.byte	0x04, 0x28
        /*00d6*/ 	.short	(.L_97 - .L_96)


	//   ....[0]....
.L_96:
        /*00d8*/ 	.word	0x00000f80


	//   ....[1]....
        /*00dc*/ 	.word	0x00000fe0


	//   ....[2]....
        /*00e0*/ 	.word	0x00001020


	//   ....[3]....
        /*00e4*/ 	.word	0x00001040


	//   ....[4]....
        /*00e8*/ 	.word	0x00001060


	//   ....[5]....
        /*00ec*/ 	.word	0x00001160


	//   ....[6]....
        /*00f0*/ 	.word	0x00001180


	//   ....[7]....
        /*00f4*/ 	.word	0x000011a0


	//   ....[8]....
        /*00f8*/ 	.word	0x000011c0


	//   ....[9]....
        /*00fc*/ 	.word	0x000011e0


	//   ....[10]....
        /*0100*/ 	.word	0x00003180


	//   ....[11]....
        /*0104*/ 	.word	0x000031f0


	//   ....[12]....
        /*0108*/ 	.word	0x00003230


	//   ....[13]....
        /*010c*/ 	.word	0x00003250


	//   ....[14]....
        /*0110*/ 	.word	0x00003270


	//   ....[15]....
        /*0114*/ 	.word	0x00003380


	//   ....[16]....
        /*0118*/ 	.word	0x000033a0


	//   ....[17]....
        /*011c*/ 	.word	0x000033c0


	//   ....[18]....
        /*0120*/ 	.word	0x000033e0


	//   ....[19]....
        /*0124*/ 	.word	0x00003400


	//   ....[20]....
        /*0128*/ 	.word	0x00004200


	//   ....[21]....
        /*012c*/ 	.word	0x00004270


	//   ....[22]....
        /*0130*/ 	.word	0x000042e0


	//   ....[23]....
        /*0134*/ 	.word	0x00004350


	//   ....[24]....
        /*0138*/ 	.word	0x000043c0


	//   ....[25]....
        /*013c*/ 	.word	0x00004440


	//   ....[26]....
        /*0140*/ 	.word	0x000044b0


	//   ....[27]....
        /*0144*/ 	.word	0x00004520


	//   ....[28]....
        /*0148*/ 	.word	0x00004590


	//   ....[29]....
        /*014c*/ 	.word	0x00004600


	//----- nvinfo : EIATTR_VRC_CTA_INIT_COUNT
	.align		4
.L_97:
        /*0150*/ 	.byte	0x02, 0x4a
	.zero		1
	.zero		1


	//----- nvinfo : EIATTR_EXIT_INSTR_OFFSETS
	.align		4
        /*0154*/ 	.byte	0x04, 0x1c
        /*0156*/ 	.short	(.L_99 - .L_98)


	//   ....[0]....
.L_98:
        /*0158*/ 	.word	0x00000040


	//   ....[1]....
        /*015c*/ 	.word	0x000034c0


	//   ....[2]....
        /*0160*/ 	.word	0x00003ec0


	//   ....[3]....
        /*0164*/ 	.word	0x000041a0


	//----- nvinfo : EIATTR_CRS_STACK_SIZE
	.align		4
.L_99:
        /*0168*/ 	.byte	0x04, 0x1e
        /*016a*/ 	.short	(.L_101 - .L_100)
.L_100:
        /*016c*/ 	.word	0x00000000


	//----- nvinfo : EIATTR_CBANK_PARAM_SIZE
	.align		4
.L_101:
        /*0170*/ 	.byte	0x03, 0x19
        /*0172*/ 	.short	0x0018


	//----- nvinfo : EIATTR_PARAM_CBANK
	.align		4
        /*0174*/ 	.byte	0x04, 0x0a
        /*0176*/ 	.short	(.L_103 - .L_102)
	.align		4
.L_102:
        /*0178*/ 	.word	index@(.nv.constant0._Z18softmax_col_kernelPfS_ii)
        /*017c*/ 	.short	0x0380
        /*017e*/ 	.short	0x0018


	//----- nvinfo : EIATTR_SW_WAR
	.align		4
.L_103:
        /*0180*/ 	.byte	0x04, 0x36
        /*0182*/ 	.short	(.L_105 - .L_104)
.L_104:
        /*0184*/ 	.word	0x00000008
.L_105:


//--------------------- .nv.info._Z18softmax_row_kernelPfS_ii --------------------------
	.section	.nv.info._Z18softmax_row_kernelPfS_ii,"",@"SHT_CUDA_INFO"
	.sectionflags	@""
	.align	4


	//----- nvinfo : EIATTR_CUDA_API_VERSION
	.align		4
        /*0000*/ 	.byte	0x04, 0x37
        /*0002*/ 	.short	(.L_107 - .L_106)
.L_106:
        /*0004*/ 	.word	0x00000082


	//----- nvinfo : EIATTR_KPARAM_INFO
	.align		4
.L_107:
        /*0008*/ 	.byte	0x04, 0x17
        /*000a*/ 	.short	(.L_109 - .L_108)
.L_108:
        /*000c*/ 	.word	0x00000000
        /*0010*/ 	.short	0x0003
        /*0012*/ 	.short	0x0014
        /*0014*/ 	.byte	0x00, 0xf0, 0x11, 0x00


	//----- nvinfo : EIATTR_KPARAM_INFO
	.align		4
.L_109:
        /*0018*/ 	.byte	0x04, 0x17
        /*001a*/ 	.short	(.L_111 - .L_110)
.L_110:
        /*001c*/ 	.word	0x00000000
        /*0020*/ 	.short	0x0002
        /*0022*/ 	.short	0x0010
        /*0024*/ 	.byte	0x00, 0xf0, 0x11, 0x00


	//----- nvinfo : EIATTR_KPARAM_INFO
	.align		4
.L_111:
        /*0028*/ 	.byte	0x04, 0x17
        /*002a*/ 	.short	(.L_113 - .L_112)
.L_112:
        /*002c*/ 	.word	0x00000000
        /*0030*/ 	.short	0x0001
        /*0032*/ 	.short	0x0008
        /*0034*/ 	.byte	0x00, 0xf5, 0x21, 0x00


	//----- nvinfo : EIATTR_KPARAM_INFO
	.align		4
.L_113:
        /*0038*/ 	.byte	0x04, 0x17
        /*003a*/ 	.short	(.L_115 - .L_114)
.L_114:
        /*003c*/ 	.word	0x00000000
        /*0040*/ 	.short	0x0000
        /*0042*/ 	.short	0x0000
        /*0044*/ 	.byte	0x00, 0xf5, 0x21, 0x00


	//----- nvinfo : EIATTR_SPARSE_MMA_MASK
	.align		4
.L_115:
        /*0048*/ 	.byte	0x03, 0x50
        /*004a*/ 	.short	0x0000


	//----- nvinfo : EIATTR_MAXREG_COUNT
	.align		4
        /*004c*/ 	.byte	0x03, 0x1b
        /*004e*/ 	.short	0x00ff


	//----- nvinfo : EIATTR_NUM_BARRIERS
	.align		4
        /*0050*/ 	.byte	0x02, 0x4c
        /*0052*/ 	.byte	0x01
	.zero		1


	//----- nvinfo : EIATTR_MERCURY_ISA_VERSION
	.align		4
        /*0054*/ 	.byte	0x03, 0x5f
        /*0056*/ 	.short	0x0101


	//----- nvinfo : EIATTR_COOP_GROUP_MASK_REGIDS
	.align		4
        /*0058*/ 	.byte	0x04, 0x29
        /*005a*/ 	.short	(.L_117 - .L_116)


	//   ....[0]....
.L_116:
        /*005c*/ 	.word	0xffffffff


	//   ....[1]....
        /*0060*/ 	.word	0xffffffff


	//   ....[2]....
        /*0064*/ 	.word	0xffffffff


	//   ....[3]....
        /*0068*/ 	.word	0xffffffff


	//   ....[4]....
        /*006c*/ 	.word	0xffffffff


	//   ....[5]....
        /*0070*/ 	.word	0xffffffff


	//   ....[6]....
        /*0074*/ 	.word	0xffffffff


	//   ....[7]....
        /*0078*/ 	.word	0xffffffff


	//   ....[8]....
        /*007c*/ 	.word	0xffffffff


	//   ....[9]....
        /*0080*/ 	.word	0xffffffff


	//   ....[10]....
        /*0084*/ 	.word	0xffffffff


	//   ....[11]....
        /*0088*/ 	.word	0xffffffff


	//   ....[12]....
        /*008c*/ 	.word	0xffffffff


	//   ....[13]....
        /*0090*/ 	.word	0xffffffff


	//   ....[14]....
        /*0094*/ 	.word	0xffffffff


	//   ....[15]....
        /*0098*/ 	.word	0xffffffff


	//   ....[16]....
        /*009c*/ 	.word	0xffffffff


	//   ....[17]....
        /*00a0*/ 	.word	0xffffffff


	//   ....[18]....
        /*00a4*/ 	.word	0xffffffff


	//   ....[19]....
        /*00a8*/ 	.word	0xffffffff


	//   ....[20]....
        /*00ac*/ 	.word	0x0500000b


	//   ....[21]....
        /*00b0*/ 	.word	0x0500000b


	//   ....[22]....
        /*00b4*/ 	.word	0x0500000b


	//   ....[23]....
        /*00b8*/ 	.word	0x0500000b


	//   ....[24]....
        /*00bc*/ 	.word	0x0500000b


	//   ....[25]....
        /*00c0*/ 	.word	0x0500000b


	//   ....[26]....
        /*00c4*/ 	.word	0x0500000b


	//   ....[27]....
        /*00c8*/ 	.word	0x0500000b


	//   ....[28]....
        /*00cc*/ 	.word	0x0500000b


	//   ....[29]....
        /*00d0*/ 	.word	0x0500000b


	//----- nvinfo : EIATTR_COOP_GROUP_INSTR_OFFSETS
	.align		4
.L_117:
        /*00d4*/ 	.byte	0x04, 0x28
        /*00d6*/ 	.short	(.L_119 - .L_118)


	//   ....[0]....
.L_118:
        /*00d8*/ 	.word	0x00001d50


	//   ....[1]....
        /*00dc*/ 	.word	0x00001d80


	//   ....[2]....
        /*00e0*/ 	.word	0x00001da0


	//   ....[3]....
        /*00e4*/ 	.word	0x00001dd0


	//   ....[4]....
        /*00e8*/ 	.word	0x00001e30


	//   ....[5]....
        /*00ec*/ 	.word	0x00001f70


	//   ....[6]....
        /*00f0*/ 	.word	0x00001f90


	//   ....[7]....
        /*00f4*/ 	.word	0x00001fb0


	//   ....[8]....
        /*00f8*/ 	.word	0x00001fd0


	//   ....[9]....
        /*00fc*/ 	.word	0x00001ff0


	//   ....[10]....
        /*0100*/ 	.word	0x00003e90


	//   ....[11]....
        /*0104*/ 	.word	0x00003f10


	//   ....[12]....
        /*0108*/ 	.word	0x00003f40


	//   ....[13]....
        /*010c*/ 	.word	0x00003f80


	//   ....[14]....
        /*0110*/ 	.word	0x00003fa0


	//   ....[15]....
        /*0114*/ 	.word	0x000040b0


	//   ....[16]....
        /*0118*/ 	.word	0x000040d0


	//   ....[17]....
        /*011c*/ 	.word	0x000040f0


	//   ....[18]....
        /*0120*/ 	.word	0x00004110


	//   ....[19]....
        /*0124*/ 	.word	0x00004130


	//   ....[20]....
        /*0128*/ 	.word	0x00004f00


	//   ....[21]....
        /*012c*/ 	.word	0x00004f70


	//   ....[22]....
        /*0130*/ 	.word	0x00004fe0


	//   ....[23]....
        /*0134*/ 	.word	0x00005050


	//   ....[24]....
        /*0138*/ 	.word	0x000050c0


	//   ....[25]....
        /*013c*/ 	.word	0x00005130


	//   ....[26]....
        /*0140*/ 	.word	0x000051a0


	//   ....[27]....
        /*0144*/ 	.word	0x00005210


	//   ....[28]....
        /*0148*/ 	.word	0x00005280


	//   ....[29]....
        /*014c*/ 	.word	0x000052f0


	//----- nvinfo : EIATTR_VRC_CTA_INIT_COUNT
	.align		4
.L_119:
        /*0150*/ 	.byte	0x02, 0x4a
	.zero		1
	.zero		1


	//----- nvinfo : EIATTR_EXIT_INSTR_OFFSETS
	.align		4
        /*0154*/ 	.byte	0x04, 0x1c
        /*0156*/ 	.short	(.L_121 - .L_120)


	//   ....[0]....
.L_120:
        /*0158*/ 	.word	0x00000040


	//   ....[1]....
        /*015c*/ 	.word	0x000041f0


	//   ....[2]....
        /*0160*/ 	.word	0x00004be0


	//   ....[3]....
        /*0164*/ 	.word	0x00004eb0


	//----- nvinfo : EIATTR_CRS_STACK_SIZE
	.align		4
.L_121:
        /*0168*/ 	.byte	0x04, 0x1e
        /*016a*/ 	.short	(.L_123 - .L_122)
.L_122:
        /*016c*/ 	.word	0x00000000


	//----- nvinfo : EIATTR_CBANK_PARAM_SIZE
	.align		4
.L_123:
        /*0170*/ 	.byte	0x03, 0x19
        /*0172*/ 	.short	0x0018


	//----- nvinfo : EIATTR_PARAM_CBANK
	.align		4
        /*0174*/ 	.byte	0x04, 0x0a
        /*0176*/ 	.short	(.L_125 - .L_124)
	.align		4
.L_124:
        /*0178*/ 	.word	index@(.nv.constant0._Z18softmax_row_kernelPfS_ii)
        /*017c*/ 	.short	0x0380
        /*017e*/ 	.short	0x0018


	//----- nvinfo : EIATTR_SW_WAR
	.align		4
.L_125:
        /*0180*/ 	.byte	0x04, 0x36
        /*0182*/ 	.short	(.L_127 - .L_126)
.L_126:
        /*0184*/ 	.word	0x00000008
.L_127:


//--------------------- .nv.callgraph             --------------------------
	.section	.nv.callgraph,"",@"SHT_CUDA_CALLGRAPH"
	.align	4
	.sectionentsize	8
	.align		4
        /*0000*/ 	.word	0x00000000
	.align		4
        /*0004*/ 	.word	0xffffffff
	.align		4
        /*0008*/ 	.word	0x00000000
	.align		4
        /*000c*/ 	.word	0xfffffffe
	.align		4
        /*0010*/ 	.word	0x00000000
	.align		4
        /*0014*/ 	.word	0xfffffffd
	.align		4
        /*0018*/ 	.word	0x00000000
	.align		4
        /*001c*/ 	.word	0xfffffffc


//--------------------- .nv.constant2._Z23softmax_col_kernel_warpPfS_ii --------------------------
	.section	.nv.constant2._Z23softmax_col_kernel_warpPfS_ii,"a",@progbits
	.sectionflags	@""
	.align	4
.nv.constant2._Z23softmax_col_kernel_warpPfS_ii:
        /*0000*/ 	.byte	0xd0, 0x1e, 0x00, 0x00, 0x50, 0x1d, 0x00, 0x00, 0x10, 0x1b, 0x00, 0x00


//--------------------- .nv.constant2._Z23softmax_row_kernel_warpPfS_ii --------------------------
	.section	.nv.constant2._Z23softmax_row_kernel_warpPfS_ii,"a",@progbits
	.sectionflags	@""
	.align	4
.nv.constant2._Z23softmax_row_kernel_warpPfS_ii:
        /*0000*/ 	.byte	0x60, 0x23, 0x00, 0x00, 0xe0, 0x21, 0x00, 0x00, 0xa0, 0x1f, 0x00, 0x00


//--------------------- .text._Z23softmax_col_kernel_warpPfS_ii --------------------------
	.section	.text._Z23softmax_col_kernel_warpPfS_ii,"ax",@progbits
	.align	128
        .global         _Z23softmax_col_kernel_warpPfS_ii
        .type           _Z23softmax_col_kernel_warpPfS_ii,@function
        .size           _Z23softmax_col_kernel_warpPfS_ii,(.L_x_232 - _Z23softmax_col_kernel_warpPfS_ii)
        .other          _Z23softmax_col_kernel_warpPfS_ii,@"STO_CUDA_ENTRY STV_DEFAULT"
_Z23softmax_col_kernel_warpPfS_ii:
.text._Z23softmax_col_kernel_warpPfS_ii:
[----:B------:R-:W-:Y:S08]  /*0000*/  LDC R1, c[0x0][0x37c] ;  /* 0x0000df00ff017b82 */ /* 0x000ff00000000800 */
[----:B------:R-:W0:Y:S01]  /*0010*/  S2UR UR13, SR_CTAID.X ;  /* 0x00000000000d79c3 */ /* 0x000e220000002500 */
[----:B------:R-:W1:Y:S02]  /*0020*/  LDCU UR4, c[0x0][0x394] ;  /* 0x00007280ff0477ac */ /* 0x000e640008000800 */
[----:B-1----:R-:W-:-:S04]  /*0030*/  MOV R3, UR4 ;  /* 0x0000000400037c02 */ /* 0x002fc80008000f00 */
[----:B0-----:R-:W-:-:S13]  /*0040*/  ISETP.LE.AND P0, PT, R3, UR13, PT ;  /* 0x0000000d03007c0c */ /* 0x001fda000bf03270 */
[----:B------:R-:W-:Y:S05]  /*0050*/  @P0 EXIT ;  /* 0x000000000000094d */ /* 0x000fea0003800000 */
[----:B------:R-:W0:Y:S01]  /*0060*/  LDCU UR8, c[0x0][0x390] ;  /* 0x00007200ff0877ac */ /* 0x000e220008000800 */
[----:B------:R-:W1:Y:S01]  /*0070*/  S2R R2, SR_TID.X ;  /* 0x0000000000027919 */ /* 0x000e620000002100 */
[----:B------:R-:W-:Y:S01]  /*0080*/  MOV R0, 0xff7fffff ;  /* 0xff7fffff00007802 */ /* 0x000fe20000000f00 */
[----:B------:R-:W2:Y:S01]  /*0090*/  LDCU.64 UR10, c[0x0][0x358] ;  /* 0x00006b00ff0a77ac */ /* 0x000ea20008000a00 */
[----:B0-----:R-:W-:Y:S02]  /*00a0*/  UISETP.GE.AND UP0, UPT, UR8, 0x1, UPT ;  /* 0x000000010800788c */ /* 0x001fe4000bf06270 */
[----:B------:R-:W-:-:S04]  /*00b0*/  UIADD3 UR4, UPT, UPT, UR8, 0x1f, URZ ;  /* 0x0000001f08047890 */ /* 0x000fc8000fffe0ff */
[----:B------:R-:W-:-:S04]  /*00c0*/  USHF.R.S32.HI UR5, URZ, 0x1f, UR4 ;  /* 0x0000001fff057899 */ /* 0x000fc80008011404 */
[----:B------:R-:W-:-:S04]  /*00d0*/  ULEA.HI UR5, UR5, UR4, URZ, 0x5 ;  /* 0x0000000405057291 */ /* 0x000fc8000f8f28ff */
[----:B------:R-:W-:Y:S01]  /*00e0*/  USHF.R.S32.HI UR5, URZ, 0x5, UR5 ;  /* 0x00000005ff057899 */ /* 0x000fe20008011405 */
[----:B-12---:R-:W-:Y:S11]  /*00f0*/  BRA.U !UP0, `(.L_x_0) ;  /* 0x0000000908707547 */ /* 0x006ff6000b800000 */
[----:B------:R-:W-:Y:S01]  /*0100*/  UISETP.GE.U32.AND UP1, UPT, UR8, 0xe1, UPT ;  /* 0x000000e10800788c */ /* 0x000fe2000bf26070 */
[----:B------:R-:W-:Y:S01]  /*0110*/  MOV R0, 0xff7fffff ;  /* 0xff7fffff00007802 */ /* 0x000fe20000000f00 */
[----:B------:R-:W-:Y:S01]  /*0120*/  UISETP.LT.AND UP0, UPT, UR5, 0x1, UPT ;  /* 0x000000010500788c */ /* 0x000fe2000bf01270 */
[----:B------:R-:W-:-:S03]  /*0130*/  UMOV UR4, URZ ;  /* 0x000000ff00047c82 */ /* 0x000fc60008000000 */
[----:B------:R-:W-:-:S04]  /*0140*/  USEL UR6, UR5, 0x1, !UP0 ;  /* 0x0000000105067887 */ /* 0x000fc8000c000000 */
[----:B------:R-:W-:-:S04]  /*0150*/  ULOP3.LUT UR7, UR6, 0x7, URZ, 0xc0, !UPT ;  /* 0x0000000706077892 */ /* 0x000fc8000f8ec0ff */
[----:B------:R-:W-:Y:S01]  /*0160*/  UISETP.NE.AND UP0, UPT, UR7, URZ, UPT ;  /* 0x000000ff0700728c */ /* 0x000fe2000bf05270 */
[----:B------:R-:W-:Y:S10]  /*0170*/  BRA.U !UP1, `(.L_x_1) ;  /* 0x0000000509407547 */ /* 0x000ff4000b800000 */
[----:B------:R-:W0:Y:S01]  /*0180*/  LDC R4, c[0x0][0x394] ;  /* 0x0000e500ff047b82 */ /* 0x000e220000000800 */
[C---:B------:R-:W-:Y:S01]  /*0190*/  LOP3.LUT R10, R2.reuse, 0x20, RZ, 0xfc, !PT ;  /* 0x00000020020a7812 */ /* 0x040fe200078efcff */
[----:B------:R-:W-:Y:S01]  /*01a0*/  ULOP3.LUT UR4, UR6, 0x3fffff8, URZ, 0xc0, !UPT ;  /* 0x03fffff806047892 */ /* 0x000fe2000f8ec0ff */
[C---:B------:R-:W-:Y:S01]  /*01b0*/  LOP3.LUT R12, R2.reuse, 0x40, RZ, 0xfc, !PT ;  /* 0x00000040020c7812 */ /* 0x040fe200078efcff */
[CC--:B------:R-:W-:Y:S01]  /*01c0*/  IMAD R6, R2.reuse, R3.reuse, UR13 ;  /* 0x0000000d02067e24 */ /* 0x0c0fe2000f8e0203 */
[----:B------:R-:W-:Y:S01]  /*01d0*/  LOP3.LUT R14, R2, 0x60, RZ, 0xfc, !PT ;  /* 0x00000060020e7812 */ /* 0x000fe200078efcff */
[-C--:B------:R-:W-:Y:S01]  /*01e0*/  IMAD R10, R10, R3.reuse, UR13 ;  /* 0x0000000d0a0a7e24 */ /* 0x080fe2000f8e0203 */
        /* <DEDUP_REMOVED lines=8> */
[----:B------:R-:W-:Y:S01]  /*0270*/  MOV R0, 0xff7fffff ;  /* 0xff7fffff00007802 */ /* 0x000fe20000000f00 */
[-C--:B------:R-:W-:Y:S01]  /*0280*/  IMAD R9, R20, R3.reuse, UR13 ;  /* 0x0000000d14097e24 */ /* 0x080fe2000f8e0203 */
[----:B------:R-:W1:Y:S01]  /*0290*/  LDCU UR8, c[0x0][0x390] ;  /* 0x00007200ff0877ac */ /* 0x000e620008000800 */
[----:B------:R-:W-:Y:S01]  /*02a0*/  IMAD R5, R8, R3, UR13 ;  /* 0x0000000d08057e24 */ /* 0x000fe2000f8e0203 */
[----:B------:R-:W-:-:S12]  /*02b0*/  UIADD3 UR9, UPT, UPT, -UR4, URZ, URZ ;  /* 0x000000ff04097290 */ /* 0x000fd8000fffe1ff */
.L_x_2:
[----:B------:R-:W-:-:S04]  /*02c0*/  IADD3 R3, PT, PT, R8, -0x80, RZ ;  /* 0xffffff8008037810 */ /* 0x000fc80007ffe0ff */
[----:B-1----:R-:W-:-:S13]  /*02d0*/  ISETP.GE.AND P6, PT, R3, UR8, PT ;  /* 0x0000000803007c0c */ /* 0x002fda000bfc6270 */
[----:B------:R-:W1:Y:S02]  /*02e0*/  @!P6 LDC.64 R18, c[0x0][0x380] ;  /* 0x0000e000ff12eb82 */ /* 0x000e640000000a00 */
[----:B-1----:R-:W-:-:S06]  /*02f0*/  @!P6 IMAD.WIDE R18, R6, 0x4, R18 ;  /* 0x000000040612e825 */ /* 0x002fcc00078e0212 */
[----:B------:R-:W2:Y:S01]  /*0300*/  @!P6 LDG.E R19, desc[UR10][R18.64] ;  /* 0x0000000a1213e981 */ /* 0x000ea2000c1e1900 */
[C---:B------:R-:W-:Y:S02]  /*0310*/  IADD3 R3, PT, PT, R8.reuse, -0x60, RZ ;  /* 0xffffffa008037810 */ /* 0x040fe40007ffe0ff */
[C---:B------:R-:W-:Y:S02]  /*0320*/  IADD3 R11, PT, PT, R8.reuse, -0x40, RZ ;  /* 0xffffffc0080b7810 */ /* 0x040fe40007ffe0ff */
[----:B------:R-:W-:Y:S02]  /*0330*/  ISETP.GE.AND P5, PT, R3, UR8, PT ;  /* 0x0000000803007c0c */ /* 0x000fe4000bfa6270 */
[----:B------:R-:W-:Y:S02]  /*0340*/  ISETP.GE.AND P4, PT, R11, UR8, PT ;  /* 0x000000080b007c0c */ /* 0x000fe4000bf86270 */
[C---:B------:R-:W-:Y:S02]  /*0350*/  IADD3 R3, PT, PT, R8.reuse, -0x20, RZ ;  /* 0xffffffe008037810 */ /* 0x040fe40007ffe0ff */
[----:B------:R-:W-:-:S02]  /*0360*/  ISETP.GE.AND P2, PT, R8, UR8, PT ;  /* 0x0000000808007c0c */ /* 0x000fc4000bf46270 */
[----:B------:R-:W-:Y:S02]  /*0370*/  ISETP.GE.AND P3, PT, R3, UR8, PT ;  /* 0x0000000803007c0c */ /* 0x000fe4000bf66270 */
[C---:B------:R-:W-:Y:S02]  /*0380*/  IADD3 R3, PT, PT, R8.reuse, 0x20, RZ ;  /* 0x0000002008037810 */ /* 0x040fe40007ffe0ff */
[C---:B------:R-:W-:Y:S01]  /*0390*/  IADD3 R11, PT, PT, R8.reuse, 0x60, RZ ;  /* 0x00000060080b7810 */ /* 0x040fe20007ffe0ff */
[----:B------:R-:W1:Y:S01]  /*03a0*/  @!P5 LDC.64 R20, c[0x0][0x380] ;  /* 0x0000e000ff14db82 */ /* 0x000e620000000a00 */
[----:B------:R-:W-:Y:S02]  /*03b0*/  ISETP.GE.AND P1, PT, R3, UR8, PT ;  /* 0x0000000803007c0c */ /* 0x000fe4000bf26270 */
[----:B------:R-:W-:-:S04]  /*03c0*/  IADD3 R3, PT, PT, R8, 0x40, RZ ;  /* 0x0000004008037810 */ /* 0x000fc80007ffe0ff */
[----:B------:R-:W-:Y:S01]  /*03d0*/  ISETP.GE.AND P0, PT, R3, UR8, PT ;  /* 0x0000000803007c0c */ /* 0x000fe2000bf06270 */
[----:B------:R-:W3:Y:S08]  /*03e0*/  @!P4 LDC.64 R22, c[0x0][0x380] ;  /* 0x0000e000ff16cb82 */ /* 0x000ef00000000a00 */
[----:B------:R-:W4:Y:S08]  /*03f0*/  @!P3 LDC.64 R24, c[0x0][0x380] ;  /* 0x0000e000ff18bb82 */ /* 0x000f300000000a00 */
[----:B------:R-:W5:Y:S08]  /*0400*/  @!P2 LDC.64 R26, c[0x0][0x380] ;  /* 0x0000e000ff1aab82 */ /* 0x000f700000000a00 */
[----:B------:R-:W0:Y:S08]  /*0410*/  @!P1 LDC.64 R28, c[0x0][0x380] ;  /* 0x0000e000ff1c9b82 */ /* 0x000e300000000a00 */
[----:B------:R-:W0:Y:S01]  /*0420*/  @!P0 LDC.64 R30, c[0x0][0x380] ;  /* 0x0000e000ff1e8b82 */ /* 0x000e220000000a00 */
[----:B--2---:R-:W-:Y:S01]  /*0430*/  @!P6 FMNMX R0, R0, R19, !PT ;  /* 0x000000130000e209 */ /* 0x004fe20007800000 */
[----:B-1----:R-:W-:Y:S01]  /*0440*/  @!P5 IMAD.WIDE R18, R10, 0x4, R20 ;  /* 0x000000040a12d825 */ /* 0x002fe200078e0214 */
[----:B------:R-:W-:-:S03]  /*0450*/  ISETP.GE.AND P6, PT, R11, UR8, PT ;  /* 0x000000080b007c0c */ /* 0x000fc6000bfc6270 */
[----:B---3--:R-:W-:Y:S02]  /*0460*/  @!P4 IMAD.WIDE R20, R12, 0x4, R22 ;  /* 0x000000040c14c825 */ /* 0x008fe400078e0216 */
[----:B------:R-:W2:Y:S08]  /*0470*/  @!P5 LDG.E R19, desc[UR10][R18.64] ;  /* 0x0000000a1213d981 */ /* 0x000eb0000c1e1900 */
[----:B------:R-:W1:Y:S01]  /*0480*/  @!P6 LDC.64 R32, c[0x0][0x380] ;  /* 0x0000e000ff20eb82 */ /* 0x000e620000000a00 */
[----:B----4-:R-:W-:Y:S01]  /*0490*/  @!P3 IMAD.WIDE R22, R14, 0x4, R24 ;  /* 0x000000040e16b825 */ /* 0x010fe200078e0218 */
[----:B------:R-:W3:Y:S03]  /*04a0*/  @!P4 LDG.E R21, desc[UR10][R20.64] ;  /* 0x0000000a1415c981 */ /* 0x000ee6000c1e1900 */
[----:B-----5:R-:W-:-:S02]  /*04b0*/  @!P2 IMAD.WIDE R24, R5, 0x4, R26 ;  /* 0x000000040518a825 */ /* 0x020fc400078e021a */
[----:B------:R-:W4:Y:S02]  /*04c0*/  @!P3 LDG.E R23, desc[UR10][R22.64] ;  /* 0x0000000a1617b981 */ /* 0x000f24000c1e1900 */
[----:B0-----:R-:W-:Y:S02]  /*04d0*/  @!P1 IMAD.WIDE R26, R16, 0x4, R28 ;  /* 0x00000004101a9825 */ /* 0x001fe400078e021c */
[----:B------:R-:W5:Y:S02]  /*04e0*/  @!P2 LDG.E R25, desc[UR10][R24.64] ;  /* 0x0000000a1819a981 */ /* 0x000f64000c1e1900 */
[----:B------:R-:W-:Y:S02]  /*04f0*/  @!P0 IMAD.WIDE R28, R7, 0x4, R30 ;  /* 0x00000004071c8825 */ /* 0x000fe400078e021e */
[----:B------:R-:W5:Y:S04]  /*0500*/  @!P1 LDG.E R27, desc[UR10][R26.64] ;  /* 0x0000000a1a1b9981 */ /* 0x000f68000c1e1900 */
[----:B------:R-:W5:Y:S01]  /*0510*/  @!P0 LDG.E R29, desc[UR10][R28.64] ;  /* 0x0000000a1c1d8981 */ /* 0x000f62000c1e1900 */
[----:B-1----:R-:W-:-:S06]  /*0520*/  @!P6 IMAD.WIDE R30, R9, 0x4, R32 ;  /* 0x00000004091ee825 */ /* 0x002fcc00078e0220 */
[----:B------:R-:W5:Y:S01]  /*0530*/  @!P6 LDG.E R31, desc[UR10][R30.64] ;  /* 0x0000000a1e1fe981 */ /* 0x000f62000c1e1900 */
[----:B------:R-:W-:-:S04]  /*0540*/  UIADD3 UR9, UPT, UPT, UR9, 0x8, URZ ;  /* 0x0000000809097890 */ /* 0x000fc8000fffe0ff */
[----:B------:R-:W-:Y:S01]  /*0550*/  UISETP.NE.AND UP1, UPT, UR9, URZ, UPT ;  /* 0x000000ff0900728c */ /* 0x000fe2000bf25270 */
[----:B------:R-:W-:Y:S01]  /*0560*/  MOV R3, R4 ;  /* 0x0000000400037202 */ /* 0x000fe20000000f00 */
[----:B------:R-:W-:-:S03]  /*0570*/  VIADD R8, R8, 0x100 ;  /* 0x0000010008087836 */ /* 0x000fc60000000000 */
[C---:B------:R-:W-:Y:S02]  /*0580*/  LEA R6, R3.reuse, R6, 0x8 ;  /* 0x0000000603067211 */ /* 0x040fe400078e40ff */
[C---:B------:R-:W-:Y:S02]  /*0590*/  LEA R10, R3.reuse, R10, 0x8 ;  /* 0x0000000a030a7211 */ /* 0x040fe400078e40ff */
[C---:B------:R-:W-:Y:S02]  /*05a0*/  LEA R12, R3.reuse, R12, 0x8 ;  /* 0x0000000c030c7211 */ /* 0x040fe400078e40ff */
[C---:B------:R-:W-:Y:S02]  /*05b0*/  LEA R14, R3.reuse, R14, 0x8 ;  /* 0x0000000e030e7211 */ /* 0x040fe400078e40ff */
[C---:B------:R-:W-:Y:S02]  /*05c0*/  LEA R5, R3.reuse, R5, 0x8 ;  /* 0x0000000503057211 */ /* 0x040fe400078e40ff */
[----:B------:R-:W-:-:S02]  /*05d0*/  LEA R16, R3, R16, 0x8 ;  /* 0x0000001003107211 */ /* 0x000fc400078e40ff */
[C---:B------:R-:W-:Y:S02]  /*05e0*/  LEA R7, R3.reuse, R7, 0x8 ;  /* 0x0000000703077211 */ /* 0x040fe400078e40ff */
[----:B------:R-:W-:Y:S02]  /*05f0*/  LEA R9, R3, R9, 0x8 ;  /* 0x0000000903097211 */ /* 0x000fe400078e40ff */
[----:B--2---:R-:W-:-:S04]  /*0600*/  @!P5 FMNMX R0, R0, R19, !PT ;  /* 0x000000130000d209 */ /* 0x004fc80007800000 */
[----:B---3--:R-:W-:-:S04]  /*0610*/  @!P4 FMNMX R0, R0, R21, !PT ;  /* 0x000000150000c209 */ /* 0x008fc80007800000 */
[----:B----4-:R-:W-:-:S04]  /*0620*/  @!P3 FMNMX R0, R0, R23, !PT ;  /* 0x000000170000b209 */ /* 0x010fc80007800000 */
[----:B-----5:R-:W-:-:S04]  /*0630*/  @!P2 FMNMX R0, R0, R25, !PT ;  /* 0x000000190000a209 */ /* 0x020fc80007800000 */
[----:B------:R-:W-:-:S04]  /*0640*/  @!P1 FMNMX R0, R0, R27, !PT ;  /* 0x0000001b00009209 */ /* 0x000fc80007800000 */
[----:B------:R-:W-:-:S04]  /*0650*/  @!P0 FMNMX R0, R0, R29, !PT ;  /* 0x0000001d00008209 */ /* 0x000fc80007800000 */
[----:B------:R-:W-:Y:S01]  /*0660*/  @!P6 FMNMX R0, R0, R31, !PT ;  /* 0x0000001f0000e209 */ /* 0x000fe20007800000 */
[----:B------:R-:W-:Y:S06]  /*0670*/  BRA.U UP1, `(.L_x_2) ;  /* 0xfffffffd01107547 */ /* 0x000fec000b83ffff */
.L_x_1:
[----:B------:R-:W-:Y:S05]  /*0680*/  BRA.U !UP0, `(.L_x_0) ;  /* 0x00000005080c7547 */ /* 0x000fea000b800000 */
[----:B------:R-:W-:Y:S02]  /*0690*/  UISETP.GE.U32.AND UP0, UPT, UR7, 0x4, UPT ;  /* 0x000000040700788c */ /* 0x000fe4000bf06070 */
[----:B------:R-:W-:-:S04]  /*06a0*/  ULOP3.LUT UR9, UR6, 0x3, URZ, 0xc0, !UPT ;  /* 0x0000000306097892 */ /* 0x000fc8000f8ec0ff */
[----:B------:R-:W-:-:S03]  /*06b0*/  UISETP.NE.AND UP1, UPT, UR9, URZ, UPT ;  /* 0x000000ff0900728c */ /* 0x000fc6000bf25270 */
[----:B------:R-:W-:Y:S08]  /*06c0*/  BRA.U !UP0, `(.L_x_3) ;  /* 0x0000000108787547 */ /* 0x000ff0000b800000 */
[----:B------:R-:W-:-:S06]  /*06d0*/  USHF.L.U32 UR7, UR4, 0x5, URZ ;  /* 0x0000000504077899 */ /* 0x000fcc00080006ff */
[----:B------:R-:W-:-:S04]  /*06e0*/  LOP3.LUT R12, R2, UR7, RZ, 0xfc, !PT ;  /* 0x00000007020c7c12 */ /* 0x000fc8000f8efcff */
[C---:B------:R-:W-:Y:S02]  /*06f0*/  ISETP.GE.AND P0, PT, R12.reuse, UR8, PT ;  /* 0x000000080c007c0c */ /* 0x040fe4000bf06270 */
[C---:B------:R-:W-:Y:S02]  /*0700*/  IADD3 R14, PT, PT, R12.reuse, 0x20, RZ ;  /* 0x000000200c0e7810 */ /* 0x040fe40007ffe0ff */
[----:B------:R-:W-:Y:S02]  /*0710*/  IADD3 R16, PT, PT, R12, 0x40, RZ ;  /* 0x000000400c107810 */ /* 0x000fe40007ffe0ff */
[----:B------:R-:W-:Y:S02]  /*0720*/  ISETP.GE.AND P1, PT, R14, UR8, PT ;  /* 0x000000080e007c0c */ /* 0x000fe4000bf26270 */
[----:B------:R-:W-:Y:S02]  /*0730*/  IADD3 R18, PT, PT, R12, 0x60, RZ ;  /* 0x000000600c127810 */ /* 0x000fe40007ffe0ff */
[----:B------:R-:W-:-:S02]  /*0740*/  ISETP.GE.AND P2, PT, R16, UR8, PT ;  /* 0x0000000810007c0c */ /* 0x000fc4000bf46270 */
[----:B------:R-:W-:Y:S01]  /*0750*/  ISETP.GE.AND P3, PT, R18, UR8, PT ;  /* 0x0000000812007c0c */ /* 0x000fe2000bf66270 */
[----:B------:R-:W0:Y:S01]  /*0760*/  @!P0 LDC.64 R4, c[0x0][0x380] ;  /* 0x0000e000ff048b82 */ /* 0x000e220000000a00 */
[----:B------:R-:W-:-:S07]  /*0770*/  @!P0 IMAD R13, R12, R3, UR13 ;  /* 0x0000000d0c0d8e24 */ /* 0x000fce000f8e0203 */
[----:B------:R-:W1:Y:S02]  /*0780*/  @!P1 LDC.64 R6, c[0x0][0x380] ;  /* 0x0000e000ff069b82 */ /* 0x000e640000000a00 */
[----:B------:R-:W-:-:S06]  /*0790*/  @!P2 IMAD R15, R16, R3, UR13 ;  /* 0x0000000d100fae24 */ /* 0x000fcc000f8e0203 */
[----:B------:R-:W2:Y:S08]  /*07a0*/  @!P2 LDC.64 R8, c[0x0][0x380] ;  /* 0x0000e000ff08ab82 */ /* 0x000eb00000000a00 */
[----:B------:R-:W3:Y:S01]  /*07b0*/  @!P3 LDC.64 R10, c[0x0][0x380] ;  /* 0x0000e000ff0abb82 */ /* 0x000ee20000000a00 */
[----:B0-----:R-:W-:-:S04]  /*07c0*/  @!P0 IMAD.WIDE R4, R13, 0x4, R4 ;  /* 0x000000040d048825 */ /* 0x001fc800078e0204 */
[----:B------:R-:W-:Y:S02]  /*07d0*/  @!P1 IMAD R13, R14, R3, UR13 ;  /* 0x0000000d0e0d9e24 */ /* 0x000fe4000f8e0203 */
[----:B------:R-:W4:Y:S02]  /*07e0*/  @!P0 LDG.E R5, desc[UR10][R4.64] ;  /* 0x0000000a04058981 */ /* 0x000f24000c1e1900 */
[----:B-1----:R-:W-:-:S04]  /*07f0*/  @!P1 IMAD.WIDE R6, R13, 0x4, R6 ;  /* 0x000000040d069825 */ /* 0x002fc800078e0206 */
[----:B------:R-:W-:Y:S02]  /*0800*/  @!P3 IMAD R13, R18, R3, UR13 ;  /* 0x0000000d120dbe24 */ /* 0x000fe4000f8e0203 */
[----:B------:R-:W5:Y:S01]  /*0810*/  @!P1 LDG.E R7, desc[UR10][R6.64] ;  /* 0x0000000a06079981 */ /* 0x000f62000c1e1900 */
[----:B--2---:R-:W-:-:S06]  /*0820*/  @!P2 IMAD.WIDE R8, R15, 0x4, R8 ;  /* 0x000000040f08a825 */ /* 0x004fcc00078e0208 */
[----:B------:R-:W2:Y:S01]  /*0830*/  @!P2 LDG.E R9, desc[UR10][R8.64] ;  /* 0x0000000a0809a981 */ /* 0x000ea2000c1e1900 */
[----:B---3--:R-:W-:-:S06]  /*0840*/  @!P3 IMAD.WIDE R10, R13, 0x4, R10 ;  /* 0x000000040d0ab825 */ /* 0x008fcc00078e020a */
[----:B------:R-:W3:Y:S01]  /*0850*/  @!P3 LDG.E R11, desc[UR10][R10.64] ;  /* 0x0000000a0a0bb981 */ /* 0x000ee2000c1e1900 */
[----:B------:R-:W-:Y:S01]  /*0860*/  UIADD3 UR4, UPT, UPT, UR4, 0x4, URZ ;  /* 0x0000000404047890 */ /* 0x000fe2000fffe0ff */
[----:B----4-:R-:W-:-:S04]  /*0870*/  @!P0 FMNMX R0, R0, R5, !PT ;  /* 0x0000000500008209 */ /* 0x010fc80007800000 */
[----:B-----5:R-:W-:-:S04]  /*0880*/  @!P1 FMNMX R0, R0, R7, !PT ;  /* 0x0000000700009209 */ /* 0x020fc80007800000 */
[----:B--2---:R-:W-:-:S04]  /*0890*/  @!P2 FMNMX R0, R0, R9, !PT ;  /* 0x000000090000a209 */ /* 0x004fc80007800000 */
[----:B---3--:R-:W-:-:S07]  /*08a0*/  @!P3 FMNMX R0, R0, R11, !PT ;  /* 0x0000000b0000b209 */ /* 0x008fce0007800000 */
.L_x_3:
[----:B------:R-:W-:Y:S05]  /*08b0*/  BRA.U !UP1, `(.L_x_0) ;  /* 0x0000000109807547 */ /* 0x000fea000b800000 */
[----:B------:R-:W-:Y:S02]  /*08c0*/  UISETP.NE.AND UP0, UPT, UR9, 0x1, UPT ;  /* 0x000000010900788c */ /* 0x000fe4000bf05270 */
[----:B------:R-:W-:-:S04]  /*08d0*/  ULOP3.LUT UR6, UR6, 0x1, URZ, 0xc0, !UPT ;  /* 0x0000000106067892 */ /* 0x000fc8000f8ec0ff */
[----:B------:R-:W-:-:S03]  /*08e0*/  UISETP.NE.U32.AND UP1, UPT, UR6, 0x1, UPT ;  /* 0x000000010600788c */ /* 0x000fc6000bf25070 */
[----:B------:R-:W-:Y:S08]  /*08f0*/  BRA.U !UP0, `(.L_x_4) ;  /* 0x0000000108407547 */ /* 0x000ff0000b800000 */
[----:B------:R-:W-:-:S06]  /*0900*/  USHF.L.U32 UR6, UR4, 0x5, URZ ;  /* 0x0000000504067899 */ /* 0x000fcc00080006ff */
[----:B------:R-:W-:-:S04]  /*0910*/  LOP3.LUT R10, R2, UR6, RZ, 0xfc, !PT ;  /* 0x00000006020a7c12 */ /* 0x000fc8000f8efcff */
[C---:B------:R-:W-:Y:S01]  /*0920*/  ISETP.GE.AND P0, PT, R10.reuse, UR8, PT ;  /* 0x000000080a007c0c */ /* 0x040fe2000bf06270 */
[----:B------:R-:W-:-:S05]  /*0930*/  VIADD R8, R10, 0x20 ;  /* 0x000000200a087836 */ /* 0x000fca0000000000 */
[----:B------:R-:W-:-:S07]  /*0940*/  ISETP.GE.AND P1, PT, R8, UR8, PT ;  /* 0x0000000808007c0c */ /* 0x000fce000bf26270 */
[----:B------:R-:W0:Y:S01]  /*0950*/  @!P0 LDC.64 R4, c[0x0][0x380] ;  /* 0x0000e000ff048b82 */ /* 0x000e220000000a00 */
[----:B------:R-:W-:-:S07]  /*0960*/  @!P0 IMAD R9, R10, R3, UR13 ;  /* 0x0000000d0a098e24 */ /* 0x000fce000f8e0203 */
[----:B------:R-:W1:Y:S01]  /*0970*/  @!P1 LDC.64 R6, c[0x0][0x380] ;  /* 0x0000e000ff069b82 */ /* 0x000e620000000a00 */
[----:B0-----:R-:W-:-:S04]  /*0980*/  @!P0 IMAD.WIDE R4, R9, 0x4, R4 ;  /* 0x0000000409048825 */ /* 0x001fc800078e0204 */
[----:B------:R-:W-:Y:S02]  /*0990*/  @!P1 IMAD R9, R8, R3, UR13 ;  /* 0x0000000d08099e24 */ /* 0x000fe4000f8e0203 */
[----:B------:R-:W2:Y:S02]  /*09a0*/  @!P0 LDG.E R5, desc[UR10][R4.64] ;  /* 0x0000000a04058981 */ /* 0x000ea4000c1e1900 */
[----:B-1----:R-:W-:-:S06]  /*09b0*/  @!P1 IMAD.WIDE R6, R9, 0x4, R6 ;  /* 0x0000000409069825 */ /* 0x002fcc00078e0206 */
[----:B------:R-:W3:Y:S01]  /*09c0*/  @!P1 LDG.E R7, desc[UR10][R6.64] ;  /* 0x0000000a06079981 */ /* 0x000ee2000c1e1900 */
[----:B------:R-:W-:Y:S01]  /*09d0*/  UIADD3 UR4, UPT, UPT, UR4, 0x2, URZ ;  /* 0x0000000204047890 */ /* 0x000fe2000fffe0ff */
[----:B--2---:R-:W-:-:S04]  /*09e0*/  @!P0 FMNMX R0, R0, R5, !PT ;  /* 0x0000000500008209 */ /* 0x004fc80007800000 */
[----:B---3--:R-:W-:-:S07]  /*09f0*/  @!P1 FMNMX R0, R0, R7, !PT ;  /* 0x0000000700009209 */ /* 0x008fce0007800000 */
.L_x_4:
[----:B------:R-:W-:Y:S05]  /*0a00*/  BRA.U UP1, `(.L_x_0) ;  /* 0x00000001012c7547 */ /* 0x000fea000b800000 */
[----:B------:R-:W-:Y:S01]  /*0a10*/  USHF.L.U32 UR4, UR4, 0x5, URZ ;  /* 0x0000000504047899 */ /* 0x000fe200080006ff */
[----:B------:R-:W-:Y:S05]  /*0a20*/  BSSY.RECONVERGENT B0, `(.L_x_0) ;  /* 0x0000009000007945 */ /* 0x000fea0003800200 */
[----:B------:R-:W-:-:S04]  /*0a30*/  LOP3.LUT R6, R2, UR4, RZ, 0xfc, !PT ;  /* 0x0000000402067c12 */ /* 0x000fc8000f8efcff */
[----:B------:R-:W-:-:S13]  /*0a40*/  ISETP.GE.AND P0, PT, R6, UR8, PT ;  /* 0x0000000806007c0c */ /* 0x000fda000bf06270 */
[----:B------:R-:W-:Y:S05]  /*0a50*/  @P0 BRA `(.L_x_5) ;  /* 0x0000000000140947 */ /* 0x000fea0003800000 */
[----:B------:R-:W0:Y:S01]  /*0a60*/  LDC.64 R4, c[0x0][0x380] ;  /* 0x0000e000ff047b82 */ /* 0x000e220000000a00 */
[----:B------:R-:W-:-:S04]  /*0a70*/  IMAD R7, R6, R3, UR13 ;  /* 0x0000000d06077e24 */ /* 0x000fc8000f8e0203 */
[----:B0-----:R-:W-:-:S06]  /*0a80*/  IMAD.WIDE R4, R7, 0x4, R4 ;  /* 0x0000000407047825 */ /* 0x001fcc00078e0204 */
[----:B------:R-:W2:Y:S02]  /*0a90*/  LDG.E R5, desc[UR10][R4.64] ;  /* 0x0000000a04057981 */ /* 0x000ea4000c1e1900 */
[----:B--2---:R-:W-:-:S07]  /*0aa0*/  FMNMX R0, R0, R5, !PT ;  /* 0x0000000500007209 */ /* 0x004fce0007800000 */
.L_x_5:
[----:B------:R-:W-:Y:S05]  /*0ab0*/  BSYNC.RECONVERGENT B0 ;  /* 0x0000000000007941 */ /* 0x000fea0003800200 */
.L_x_0:
[----:B------:R-:W0:Y:S01]  /*0ac0*/  SHFL.BFLY PT, R5, R0, 0x10, 0x1f ;  /* 0x0e001f0000057f89 */ /* 0x000e2200000e0000 */
[----:B------:R-:W-:Y:S01]  /*0ad0*/  UISETP.GT.AND UP0, UPT, UR8, URZ, UPT ;  /* 0x000000ff0800728c */ /* 0x000fe2000bf04270 */
[----:B0-----:R-:W-:-:S05]  /*0ae0*/  FMNMX R6, R5, R0, !PT ;  /* 0x0000000005067209 */ /* 0x001fca0007800000 */
[----:B------:R-:W0:Y:S02]  /*0af0*/  SHFL.BFLY PT, R5, R6, 0x8, 0x1f ;  /* 0x0d001f0006057f89 */ /* 0x000e2400000e0000 */
[----:B0-----:R-:W-:-:S05]  /*0b00*/  FMNMX R7, R6, R5, !PT ;  /* 0x0000000506077209 */ /* 0x001fca0007800000 */
[----:B------:R-:W0:Y:S02]  /*0b10*/  SHFL.BFLY PT, R4, R7, 0x4, 0x1f ;  /* 0x0c801f0007047f89 */ /* 0x000e2400000e0000 */
[----:B0-----:R-:W-:-:S05]  /*0b20*/  FMNMX R8, R7, R4, !PT ;  /* 0x0000000407087209 */ /* 0x001fca0007800000 */
[----:B------:R-:W0:Y:S02]  /*0b30*/  SHFL.BFLY PT, R5, R8, 0x2, 0x1f ;  /* 0x0c401f0008057f89 */ /* 0x000e2400000e0000 */
[----:B0-----:R-:W-:Y:S01]  /*0b40*/  FMNMX R9, R8, R5, !PT ;  /* 0x0000000508097209 */ /* 0x001fe20007800000 */
[----:B------:R-:W-:-:S04]  /*0b50*/  HFMA2 R5, -RZ, RZ, 0, 0 ;  /* 0x00000000ff057431 */ /* 0x000fc800000001ff */
[----:B------:R-:W0:Y:S02]  /*0b60*/  SHFL.BFLY PT, R4, R9, 0x1, 0x1f ;  /* 0x0c201f0009047f89 */ /* 0x000e2400000e0000 */
[----:B0-----:R-:W-:Y:S01]  /*0b70*/  FMNMX R4, R9, R4, !PT ;  /* 0x0000000409047209 */ /* 0x001fe20007800000 */
[----:B------:R-:W-:Y:S06]  /*0b80*/  BRA.U !UP0, `(.L_x_6) ;  /* 0x0000001108d07547 */ /* 0x000fec000b800000 */
[----:B------:R-:W-:Y:S01]  /*0b90*/  UISETP.GE.U32.AND UP1, UPT, UR8, 0xe1, UPT ;  /* 0x000000e10800788c */ /* 0x000fe2000bf26070 */
[----:B------:R-:W-:Y:S01]  /*0ba0*/  MOV R5, RZ ;  /* 0x000000ff00057202 */ /* 0x000fe20000000f00 */
        /* <DEDUP_REMOVED lines=21> */
[----:B------:R-:W-:Y:S01]  /*0d00*/  MOV R5, RZ ;  /* 0x000000ff00057202 */ /* 0x000fe20000000f00 */
[-C--:B------:R-:W-:Y:S01]  /*0d10*/  IMAD R18, R18, R3.reuse, UR13 ;  /* 0x0000000d12127e24 */ /* 0x080fe2000f8e0203 */
[----:B------:R-:W1:Y:S01]  /*0d20*/  LDCU UR8, c[0x0][0x390] ;  /* 0x00007200ff0877ac */ /* 0x000e620008000800 */
[----:B------:R-:W-:Y:S01]  /*0d30*/  IMAD R14, R22, R3, UR13 ;  /* 0x0000000d160e7e24 */ /* 0x000fe2000f8e0203 */
[----:B------:R-:W-:-:S12]  /*0d40*/  UIADD3 UR6, UPT, UPT, -UR4, URZ, URZ ;  /* 0x000000ff04067290 */ /* 0x000fd8000fffe1ff */
.L_x_8:
[----:B------:R-:W-:-:S04]  /*0d50*/  IADD3 R3, PT, PT, R22, -0x80, RZ ;  /* 0xffffff8016037810 */ /* 0x000fc80007ffe0ff */
[----:B-1----:R-:W-:-:S13]  /*0d60*/  ISETP.GE.AND P6, PT, R3, UR8, PT ;  /* 0x0000000803007c0c */ /* 0x002fda000bfc6270 */
[----:B------:R-:W1:Y:S02]  /*0d70*/  @!P6 LDC.64 R24, c[0x0][0x380] ;  /* 0x0000e000ff18eb82 */ /* 0x000e640000000a00 */
[----:B-1----:R-:W-:-:S06]  /*0d80*/  @!P6 IMAD.WIDE R24, R6, 0x4, R24 ;  /* 0x000000040618e825 */ /* 0x002fcc00078e0218 */
[----:B------:R-:W2:Y:S01]  /*0d90*/  @!P6 LDG.E R25, desc[UR10][R24.64] ;  /* 0x0000000a1819e981 */ /* 0x000ea2000c1e1900 */
[C---:B------:R-:W-:Y:S02]  /*0da0*/  IADD3 R3, PT, PT, R22.reuse, -0x60, RZ ;  /* 0xffffffa016037810 */ /* 0x040fe40007ffe0ff */
[----:B------:R-:W-:Y:S02]  /*0db0*/  IADD3 R7, PT, PT, R22, -0x40, RZ ;  /* 0xffffffc016077810 */ /* 0x000fe40007ffe0ff */
[----:B------:R-:W-:Y:S02]  /*0dc0*/  ISETP.GE.AND P5, PT, R3, UR8, PT ;  /* 0x0000000803007c0c */ /* 0x000fe4000bfa6270 */
[----:B------:R-:W-:Y:S02]  /*0dd0*/  @!P6 MOV R26, 0x3bbb989d ;  /* 0x3bbb989d001ae802 */ /* 0x000fe40000000f00 */
[----:B------:R-:W-:Y:S02]  /*0de0*/  ISETP.GE.AND P4, PT, R7, UR8, PT ;  /* 0x0000000807007c0c */ /* 0x000fe4000bf86270 */
[----:B------:R-:W-:-:S02]  /*0df0*/  @!P6 MOV R28, 0x437c0000 ;  /* 0x437c0000001ce802 */ /* 0x000fc40000000f00 */
[C---:B------:R-:W-:Y:S02]  /*0e00*/  IADD3 R9, PT, PT, R22.reuse, -0x20, RZ ;  /* 0xffffffe016097810 */ /* 0x040fe40007ffe0ff */
[C---:B------:R-:W-:Y:S02]  /*0e10*/  ISETP.GE.AND P2, PT, R22.reuse, UR8, PT ;  /* 0x0000000816007c0c */ /* 0x040fe4000bf46270 */
[----:B------:R-:W-:Y:S02]  /*0e20*/  ISETP.GE.AND P3, PT, R9, UR8, PT ;  /* 0x0000000809007c0c */ /* 0x000fe4000bf66270 */
[C---:B------:R-:W-:Y:S02]  /*0e30*/  IADD3 R9, PT, PT, R22.reuse, 0x20, RZ ;  /* 0x0000002016097810 */ /* 0x040fe40007ffe0ff */
[----:B------:R-:W-:Y:S02]  /*0e40*/  IADD3 R11, PT, PT, R22, 0x40, RZ ;  /* 0x00000040160b7810 */ /* 0x000fe40007ffe0ff */
[----:B------:R-:W-:-:S02]  /*0e50*/  ISETP.GE.AND P1, PT, R9, UR8, PT ;  /* 0x0000000809007c0c */ /* 0x000fc4000bf26270 */
[----:B------:R-:W-:-:S13]  /*0e60*/  ISETP.GE.AND P0, PT, R11, UR8, PT ;  /* 0x000000080b007c0c */ /* 0x000fda000bf06270 */
[----:B------:R-:W1:Y:S01]  /*0e70*/  @!P0 LDC.64 R34, c[0x0][0x380] ;  /* 0x0000e000ff228b82 */ /* 0x000e620000000a00 */
[----:B--2---:R-:W-:-:S07]  /*0e80*/  @!P6 FADD R3, -R4, R25 ;  /* 0x000000190403e221 */ /* 0x004fce0000000100 */
[----:B------:R-:W2:Y:S01]  /*0e90*/  @!P5 LDC.64 R24, c[0x0][0x380] ;  /* 0x0000e000ff18db82 */ /* 0x000ea20000000a00 */
[----:B------:R-:W-:-:S04]  /*0ea0*/  @!P6 FFMA.SAT R7, R3, R26, 0.5 ;  /* 0x3f0000000307e423 */ /* 0x000fc8000000201a */
[----:B------:R-:W-:-:S03]  /*0eb0*/  @!P6 FFMA.RM R7, R7, R28, 12582913 ;  /* 0x4b4000010707e423 */ /* 0x000fc6000000401c */
[----:B------:R-:W3:Y:S01]  /*0ec0*/  @!P4 LDC.64 R26, c[0x0][0x380] ;  /* 0x0000e000ff1acb82 */ /* 0x000ee20000000a00 */
[----:B------:R-:W-:-:S04]  /*0ed0*/  @!P6 FADD R28, R7, -12583039 ;  /* 0xcb40007f071ce421 */ /* 0x000fc80000000000 */
[----:B------:R-:W-:-:S03]  /*0ee0*/  @!P6 FFMA R30, R3, 1.4426950216293334961, -R28 ;  /* 0x3fb8aa3b031ee823 */ /* 0x000fc6000000081c */
[----:B------:R-:W4:Y:S01]  /*0ef0*/  @!P3 LDC.64 R28, c[0x0][0x380] ;  /* 0x0000e000ff1cbb82 */ /* 0x000f220000000a00 */
[----:B------:R-:W-:-:S06]  /*0f00*/  @!P6 FFMA R3, R3, 1.925963033500011079e-08, R30 ;  /* 0x32a570600303e823 */ /* 0x000fcc000000001e */
[----:B------:R-:W5:Y:S01]  /*0f10*/  @!P6 MUFU.EX2 R3, R3 ;  /* 0x000000030003e308 */ /* 0x000f620000000800 */
[----:B------:R-:W0:Y:S01]  /*0f20*/  @!P2 LDC.64 R30, c[0x0][0x380] ;  /* 0x0000e000ff1eab82 */ /* 0x000e220000000a00 */
[----:B------:R-:W-:Y:S01]  /*0f30*/  @!P6 IMAD.SHL.U32 R32, R7, 0x800000, RZ ;  /* 0x008000000720e824 */ /* 0x000fe200078e00ff */
[----:B------:R-:W-:Y:S01]  /*0f40*/  IADD3 R7, PT, PT, R22, 0x60, RZ ;  /* 0x0000006016077810 */ /* 0x000fe20007ffe0ff */
[----:B--2---:R-:W-:-:S05]  /*0f50*/  @!P5 IMAD.WIDE R24, R8, 0x4, R24 ;  /* 0x000000040818d825 */ /* 0x004fca00078e0218 */
[----:B------:R0:W2:Y:S01]  /*0f60*/  @!P5 LDG.E R9, desc[UR10][R24.64] ;  /* 0x0000000a1809d981 */ /* 0x0000a2000c1e1900 */
[----:B---3--:R-:W-:-:S04]  /*0f70*/  @!P4 IMAD.WIDE R26, R10, 0x4, R26 ;  /* 0x000000040a1ac825 */ /* 0x008fc800078e021a */
[----:B----4-:R-:W-:-:S04]  /*0f80*/  @!P3 IMAD.WIDE R28, R12, 0x4, R28 ;  /* 0x000000040c1cb825 */ /* 0x010fc800078e021c */
[----:B-----5:R-:W-:Y:S01]  /*0f90*/  @!P6 FFMA R5, R32, R3, R5 ;  /* 0x000000032005e223 */ /* 0x020fe20000000005 */
[----:B------:R-:W-:Y:S01]  /*0fa0*/  ISETP.GE.AND P6, PT, R7, UR8, PT ;  /* 0x0000000807007c0c */ /* 0x000fe2000bfc6270 */
[----:B------:R-:W3:Y:S01]  /*0fb0*/  @!P1 LDC.64 R32, c[0x0][0x380] ;  /* 0x0000e000ff209b82 */ /* 0x000ee20000000a00 */
[----:B------:R4:W5:Y:S04]  /*0fc0*/  @!P4 LDG.E R27, desc[UR10][R26.64] ;  /* 0x0000000a1a1bc981 */ /* 0x000968000c1e1900 */
[----:B------:R4:W5:Y:S01]  /*0fd0*/  @!P3 LDG.E R29, desc[UR10][R28.64] ;  /* 0x0000000a1c1db981 */ /* 0x000962000c1e1900 */
[----:B0-----:R-:W-:-:S06]  /*0fe0*/  @!P2 IMAD.WIDE R24, R14, 0x4, R30 ;  /* 0x000000040e18a825 */ /* 0x001fcc00078e021e */
[----:B------:R-:W0:Y:S01]  /*0ff0*/  @!P6 LDC.64 R36, c[0x0][0x380] ;  /* 0x0000e000ff24eb82 */ /* 0x000e220000000a00 */
[----:B------:R-:W5:Y:S01]  /*1000*/  @!P2 LDG.E R25, desc[UR10][R24.64] ;  /* 0x0000000a1819a981 */ /* 0x000f62000c1e1900 */
[----:B---3--:R-:W-:-:S04]  /*1010*/  @!P1 IMAD.WIDE R30, R20, 0x4, R32 ;  /* 0x00000004141e9825 */ /* 0x008fc800078e0220 */
[----:B-1----:R-:W-:Y:S02]  /*1020*/  @!P0 IMAD.WIDE R32, R16, 0x4, R34 ;  /* 0x0000000410208825 */ /* 0x002fe400078e0222 */
[----:B------:R1:W3:Y:S04]  /*1030*/  @!P1 LDG.E R31, desc[UR10][R30.64] ;  /* 0x0000000a1e1f9981 */ /* 0x0002e8000c1e1900 */
[----:B------:R1:W3:Y:S01]  /*1040*/  @!P0 LDG.E R33, desc[UR10][R32.64] ;  /* 0x0000000a20218981 */ /* 0x0002e2000c1e1900 */
[----:B0-----:R-:W-:-:S05]  /*1050*/  @!P6 IMAD.WIDE R34, R18, 0x4, R36 ;  /* 0x000000041222e825 */ /* 0x001fca00078e0224 */
[----:B------:R0:W3:Y:S01]  /*1060*/  @!P6 LDG.E R11, desc[UR10][R34.64] ;  /* 0x0000000a220be981 */ /* 0x0000e2000c1e1900 */
[----:B----4-:R-:W-:Y:S01]  /*1070*/  @!P5 MOV R26, 0x3bbb989d ;  /* 0x3bbb989d001ad802 */ /* 0x010fe20000000f00 */
[----:B------:R-:W-:Y:S01]  /*1080*/  @!P0 IMAD.MOV.U32 R36, RZ, RZ, 0x3bbb989d ;  /* 0x3bbb989dff248424 */ /* 0x000fe200078e00ff */
[----:B------:R-:W-:Y:S01]  /*1090*/  @!P5 MOV R28, 0x437c0000 ;  /* 0x437c0000001cd802 */ /* 0x000fe20000000f00 */
[----:B------:R-:W-:Y:S01]  /*10a0*/  UIADD3 UR6, UPT, UPT, UR6, 0x8, URZ ;  /* 0x0000000806067890 */ /* 0x000fe2000fffe0ff */
[----:B-1----:R-:W-:Y:S01]  /*10b0*/  @!P3 MOV R30, 0x3bbb989d ;  /* 0x3bbb989d001eb802 */ /* 0x002fe20000000f00 */
[----:B------:R-:W-:Y:S01]  /*10c0*/  VIADD R22, R22, 0x100 ;  /* 0x0000010016167836 */ /* 0x000fe20000000000 */
[----:B------:R-:W-:Y:S01]  /*10d0*/  @!P3 MOV R32, 0x437c0000 ;  /* 0x437c00000020b802 */ /* 0x000fe20000000f00 */
[----:B------:R-:W-:Y:S01]  /*10e0*/  UISETP.NE.AND UP1, UPT, UR6, URZ, UPT ;  /* 0x000000ff0600728c */ /* 0x000fe2000bf25270 */
[----:B0-----:R-:W-:Y:S01]  /*10f0*/  @!P1 MOV R34, 0x437c0000 ;  /* 0x437c000000229802 */ /* 0x001fe20000000f00 */
[----:B--2---:R-:W-:-:S04]  /*1100*/  @!P5 FADD R13, -R4, R9 ;  /* 0x00000009040dd221 */ /* 0x004fc80000000100 */
[----:B------:R-:W-:Y:S01]  /*1110*/  @!P5 FFMA.SAT R3, R13, R26, 0.5 ;  /* 0x3f0000000d03d423 */ /* 0x000fe2000000201a */
[----:B------:R-:W-:-:S03]  /*1120*/  @!P4 MOV R26, 0x3bbb989d ;  /* 0x3bbb989d001ac802 */ /* 0x000fc60000000f00 */
[----:B------:R-:W-:Y:S01]  /*1130*/  @!P5 FFMA.RM R3, R3, R28, 12582913 ;  /* 0x4b4000010303d423 */ /* 0x000fe2000000401c */
[----:B------:R-:W-:Y:S01]  /*1140*/  @!P4 MOV R28, 0x437c0000 ;  /* 0x437c0000001cc802 */ /* 0x000fe20000000f00 */
[C---:B-----5:R-:W-:Y:S02]  /*1150*/  @!P4 FADD R27, -R4.reuse, R27 ;  /* 0x0000001b041bc221 */ /* 0x060fe40000000100 */
[----:B------:R-:W-:Y:S01]  /*1160*/  @!P5 FADD R24, R3, -12583039 ;  /* 0xcb40007f0318d421 */ /* 0x000fe20000000000 */
[----:B------:R-:W-:-:S03]  /*1170*/  @!P3 FADD R29, -R4, R29 ;  /* 0x0000001d041db221 */ /* 0x000fc60000000100 */
[----:B------:R-:W-:Y:S01]  /*1180*/  @!P5 FFMA R24, R13, 1.4426950216293334961, -R24 ;  /* 0x3fb8aa3b0d18d823 */ /* 0x000fe20000000818 */
[----:B------:R-:W-:Y:S01]  /*1190*/  @!P4 FFMA.SAT R9, R27, R26, 0.5 ;  /* 0x3f0000001b09c423 */ /* 0x000fe2000000201a */
[----:B------:R-:W-:Y:S01]  /*11a0*/  @!P3 FFMA.SAT R7, R29, R30, 0.5 ;  /* 0x3f0000001d07b423 */ /* 0x000fe2000000201e */
[----:B------:R-:W-:Y:S01]  /*11b0*/  @!P2 MOV R30, 0x3bbb989d ;  /* 0x3bbb989d001ea802 */ /* 0x000fe20000000f00 */
[----:B------:R-:W-:Y:S01]  /*11c0*/  @!P5 FFMA R24, R13, 1.925963033500011079e-08, R24 ;  /* 0x32a570600d18d823 */ /* 0x000fe20000000018 */
[----:B------:R-:W-:Y:S01]  /*11d0*/  @!P4 FFMA.RM R9, R9, R28, 12582913 ;  /* 0x4b4000010909c423 */ /* 0x000fe2000000401c */
[----:B------:R-:W-:Y:S01]  /*11e0*/  @!P2 FADD R25, -R4, R25 ;  /* 0x000000190419a221 */ /* 0x000fe20000000100 */
[----:B------:R-:W-:Y:S01]  /*11f0*/  @!P3 FFMA.RM R7, R7, R32, 12582913 ;  /* 0x4b4000010707b423 */ /* 0x000fe20000004020 */
[----:B------:R-:W-:Y:S01]  /*1200*/  @!P2 MOV R32, 0x437c0000 ;  /* 0x437c00000020a802 */ /* 0x000fe20000000f00 */
[----:B------:R-:W-:Y:S01]  /*1210*/  @!P4 FADD R26, R9, -12583039 ;  /* 0xcb40007f091ac421 */ /* 0x000fe20000000000 */
[----:B------:R-:W-:Y:S01]  /*1220*/  @!P2 FFMA.SAT R13, R25, R30, 0.5 ;  /* 0x3f000000190da423 */ /* 0x000fe2000000201e */
[----:B------:R-:W-:Y:S01]  /*1230*/  @!P3 FADD R28, R7, -12583039 ;  /* 0xcb40007f071cb421 */ /* 0x000fe20000000000 */
[----:B------:R-:W0:Y:S01]  /*1240*/  @!P5 MUFU.EX2 R24, R24 ;  /* 0x000000180018d308 */ /* 0x000e220000000800 */
[----:B------:R-:W-:Y:S01]  /*1250*/  @!P4 FFMA R26, R27, 1.4426950216293334961, -R26 ;  /* 0x3fb8aa3b1b1ac823 */ /* 0x000fe2000000081a */
[----:B------:R-:W-:Y:S01]  /*1260*/  @!P2 FFMA.RM R17, R13, R32, 12582913 ;  /* 0x4b4000010d11a423 */ /* 0x000fe20000004020 */
[----:B------:R-:W-:Y:S01]  /*1270*/  @!P1 MOV R32, 0x3bbb989d ;  /* 0x3bbb989d00209802 */ /* 0x000fe20000000f00 */
[----:B------:R-:W-:Y:S01]  /*1280*/  @!P3 FFMA R28, R29, 1.4426950216293334961, -R28 ;  /* 0x3fb8aa3b1d1cb823 */ /* 0x000fe2000000081c */
[----:B------:R-:W-:Y:S01]  /*1290*/  @!P4 FFMA R26, R27, 1.925963033500011079e-08, R26 ;  /* 0x32a570601b1ac823 */ /* 0x000fe2000000001a */
[----:B------:R-:W-:-:S02]  /*12a0*/  @!P2 FADD R30, R17, -12583039 ;  /* 0xcb40007f111ea421 */ /* 0x000fc40000000000 */
[----:B------:R-:W-:Y:S01]  /*12b0*/  @!P3 FFMA R28, R29, 1.925963033500011079e-08, R28 ;  /* 0x32a570601d1cb823 */ /* 0x000fe2000000001c */
[----:B------:R1:W2:Y:S01]  /*12c0*/  @!P4 MUFU.EX2 R13, R26 ;  /* 0x0000001a000dc308 */ /* 0x0002a20000000800 */
[----:B------:R-:W-:Y:S01]  /*12d0*/  @!P2 FFMA R30, R25, 1.4426950216293334961, -R30 ;  /* 0x3fb8aa3b191ea823 */ /* 0x000fe2000000081e */
[----:B---3--:R-:W-:-:S03]  /*12e0*/  @!P1 FADD R31, -R4, R31 ;  /* 0x0000001f041f9221 */ /* 0x008fc60000000100 */
[----:B------:R-:W-:Y:S01]  /*12f0*/  @!P2 FFMA R30, R25, 1.925963033500011079e-08, R30 ;  /* 0x32a57060191ea823 */ /* 0x000fe2000000001e */
[----:B------:R-:W-:Y:S01]  /*1300*/  @!P1 FFMA.SAT R15, R31, R32, 0.5 ;  /* 0x3f0000001f0f9423 */ /* 0x000fe20000002020 */
[C---:B------:R-:W-:Y:S01]  /*1310*/  @!P0 FADD R33, -R4.reuse, R33 ;  /* 0x0000002104218221 */ /* 0x040fe20000000100 */
[----:B------:R-:W-:Y:S02]  /*1320*/  @!P0 MOV R32, 0x437c0000 ;  /* 0x437c000000208802 */ /* 0x000fe40000000f00 */
[----:B------:R-:W-:Y:S01]  /*1330*/  @!P1 FFMA.RM R19, R15, R34, 12582913 ;  /* 0x4b4000010f139423 */ /* 0x000fe20000004022 */
[----:B------:R-:W-:Y:S01]  /*1340*/  @!P6 MOV R34, 0x3bbb989d ;  /* 0x3bbb989d0022e802 */ /* 0x000fe20000000f00 */
[----:B------:R-:W-:Y:S01]  /*1350*/  @!P0 FFMA.SAT R21, R33, R36, 0.5 ;  /* 0x3f00000021158423 */ /* 0x000fe20000002024 */
[----:B------:R-:W-:Y:S01]  /*1360*/  @!P6 FADD R11, -R4, R11 ;  /* 0x0000000b040be221 */ /* 0x000fe20000000100 */
[----:B------:R-:W-:Y:S01]  /*1370*/  @!P6 MOV R36, 0x437c0000 ;  /* 0x437c00000024e802 */ /* 0x000fe20000000f00 */
[----:B-1----:R-:W-:Y:S01]  /*1380*/  @!P1 FADD R26, R19, -12583039 ;  /* 0xcb40007f131a9421 */ /* 0x002fe20000000000 */
[----:B------:R-:W-:Y:S01]  /*1390*/  @!P0 FFMA.RM R21, R21, R32, 12582913 ;  /* 0x4b40000115158423 */ /* 0x000fe20000004020 */
[----:B------:R-:W-:Y:S01]  /*13a0*/  @!P6 FFMA.SAT R23, R11, R34, 0.5 ;  /* 0x3f0000000b17e423 */ /* 0x000fe20000002022 */
[----:B------:R1:W3:Y:S01]  /*13b0*/  @!P3 MUFU.EX2 R15, R28 ;  /* 0x0000001c000fb308 */ /* 0x0002e20000000800 */
[----:B------:R-:W-:Y:S01]  /*13c0*/  @!P1 FFMA R26, R31, 1.4426950216293334961, -R26 ;  /* 0x3fb8aa3b1f1a9823 */ /* 0x000fe2000000081a */
[----:B------:R-:W-:Y:S01]  /*13d0*/  @!P0 FADD R32, R21, -12583039 ;  /* 0xcb40007f15208421 */ /* 0x000fe20000000000 */
[----:B------:R-:W-:-:S02]  /*13e0*/  @!P6 FFMA.RM R23, R23, R36, 12582913 ;  /* 0x4b4000011717e423 */ /* 0x000fc40000004024 */
[----:B------:R-:W-:Y:S01]  /*13f0*/  @!P1 FFMA R31, R31, 1.925963033500011079e-08, R26 ;  /* 0x32a570601f1f9823 */ /* 0x000fe2000000001a */
[----:B------:R-:W-:Y:S01]  /*1400*/  @!P0 FFMA R32, R33, 1.4426950216293334961, -R32 ;  /* 0x3fb8aa3b21208823 */ /* 0x000fe20000000820 */
[----:B------:R-:W-:Y:S01]  /*1410*/  @!P6 FADD R34, R23, -12583039 ;  /* 0xcb40007f1722e421 */ /* 0x000fe20000000000 */
[----:B------:R-:W4:Y:S01]  /*1420*/  @!P2 MUFU.EX2 R30, R30 ;  /* 0x0000001e001ea308 */ /* 0x000f220000000800 */
[----:B------:R-:W-:Y:S01]  /*1430*/  @!P5 SHF.L.U32 R26, R3, 0x17, RZ ;  /* 0x00000017031ad819 */ /* 0x000fe200000006ff */
[----:B------:R-:W-:Y:S01]  /*1440*/  @!P0 FFMA R32, R33, 1.925963033500011079e-08, R32 ;  /* 0x32a5706021208823 */ /* 0x000fe20000000020 */
[----:B------:R-:W-:Y:S01]  /*1450*/  @!P6 FFMA R34, R11, 1.4426950216293334961, -R34 ;  /* 0x3fb8aa3b0b22e823 */ /* 0x000fe20000000822 */
[----:B-1----:R-:W-:Y:S02]  /*1460*/  @!P4 SHF.L.U32 R28, R9, 0x17, RZ ;  /* 0x00000017091cc819 */ /* 0x002fe400000006ff */
[----:B0-----:R-:W-:Y:S01]  /*1470*/  @!P5 FFMA R5, R26, R24, R5 ;  /* 0x000000181a05d223 */ /* 0x001fe20000000005 */
[----:B------:R-:W-:Y:S01]  /*1480*/  @!P6 FFMA R34, R11, 1.925963033500011079e-08, R34 ;  /* 0x32a570600b22e823 */ /* 0x000fe20000000022 */
[----:B------:R-:W0:Y:S01]  /*1490*/  @!P1 MUFU.EX2 R31, R31 ;  /* 0x0000001f001f9308 */ /* 0x000e220000000800 */
[----:B------:R-:W-:Y:S01]  /*14a0*/  @!P3 SHF.L.U32 R24, R7, 0x17, RZ ;  /* 0x000000170718b819 */ /* 0x000fe200000006ff */
[----:B--2---:R-:W-:Y:S01]  /*14b0*/  @!P4 FFMA R5, R28, R13, R5 ;  /* 0x0000000d1c05c223 */ /* 0x004fe20000000005 */
[----:B------:R-:W-:-:S02]  /*14c0*/  @!P2 SHF.L.U32 R26, R17, 0x17, RZ ;  /* 0x00000017111aa819 */ /* 0x000fc400000006ff */
[----:B------:R-:W-:Y:S01]  /*14d0*/  MOV R3, R0 ;  /* 0x0000000000037202 */ /* 0x000fe20000000f00 */
[----:B---3--:R-:W-:Y:S01]  /*14e0*/  @!P3 FFMA R5, R24, R15, R5 ;  /* 0x0000000f1805b223 */ /* 0x008fe20000000005 */
[----:B------:R-:W-:Y:S01]  /*14f0*/  @!P1 SHF.L.U32 R24, R19, 0x17, RZ ;  /* 0x0000001713189819 */ /* 0x000fe200000006ff */
[----:B------:R-:W1:Y:S01]  /*1500*/  @!P0 MUFU.EX2 R32, R32 ;  /* 0x0000002000208308 */ /* 0x000e620000000800 */
[----:B------:R-:W-:Y:S01]  /*1510*/  LEA R6, R3, R6, 0x8 ;  /* 0x0000000603067211 */ /* 0x000fe200078e40ff */
[----:B----4-:R-:W-:Y:S01]  /*1520*/  @!P2 FFMA R5, R26, R30, R5 ;  /* 0x0000001e1a05a223 */ /* 0x010fe20000000005 */
[----:B------:R-:W-:Y:S02]  /*1530*/  @!P0 SHF.L.U32 R26, R21, 0x17, RZ ;  /* 0x00000017151a8819 */ /* 0x000fe400000006ff */
[C---:B------:R-:W-:Y:S02]  /*1540*/  LEA R8, R3.reuse, R8, 0x8 ;  /* 0x0000000803087211 */ /* 0x040fe400078e40ff */
[----:B------:R-:W-:Y:S01]  /*1550*/  LEA R10, R3, R10, 0x8 ;  /* 0x0000000a030a7211 */ /* 0x000fe200078e40ff */
[----:B------:R-:W2:Y:S01]  /*1560*/  @!P6 MUFU.EX2 R34, R34 ;  /* 0x000000220022e308 */ /* 0x000ea20000000800 */
[----:B0-----:R-:W-:Y:S01]  /*1570*/  @!P1 FFMA R5, R24, R31, R5 ;  /* 0x0000001f18059223 */ /* 0x001fe20000000005 */
[----:B------:R-:W-:-:S02]  /*1580*/  @!P6 SHF.L.U32 R24, R23, 0x17, RZ ;  /* 0x000000171718e819 */ /* 0x000fc400000006ff */
[C---:B------:R-:W-:Y:S02]  /*1590*/  LEA R12, R3.reuse, R12, 0x8 ;  /* 0x0000000c030c7211 */ /* 0x040fe400078e40ff */
[C---:B------:R-:W-:Y:S02]  /*15a0*/  LEA R14, R3.reuse, R14, 0x8 ;  /* 0x0000000e030e7211 */ /* 0x040fe400078e40ff */
[C---:B------:R-:W-:Y:S01]  /*15b0*/  LEA R20, R3.reuse, R20, 0x8 ;  /* 0x0000001403147211 */ /* 0x040fe200078e40ff */
[----:B-1----:R-:W-:Y:S01]  /*15c0*/  @!P0 FFMA R5, R26, R32, R5 ;  /* 0x000000201a058223 */ /* 0x002fe20000000005 */
[C---:B------:R-:W-:Y:S02]  /*15d0*/  LEA R16, R3.reuse, R16, 0x8 ;  /* 0x0000001003107211 */ /* 0x040fe400078e40ff */
[----:B------:R-:W-:Y:S01]  /*15e0*/  LEA R18, R3, R18, 0x8 ;  /* 0x0000001203127211 */ /* 0x000fe200078e40ff */
[----:B--2---:R-:W-:Y:S01]  /*15f0*/  @!P6 FFMA R5, R24, R34, R5 ;  /* 0x000000221805e223 */ /* 0x004fe20000000005 */
[----:B------:R-:W-:Y:S06]  /*1600*/  BRA.U UP1, `(.L_x_8) ;  /* 0xfffffff501d07547 */ /* 0x000fec000b83ffff */
.L_x_7:
[----:B------:R-:W-:Y:S05]  /*1610*/  BRA.U !UP0, `(.L_x_6) ;  /* 0x00000009082c7547 */ /* 0x000fea000b800000 */
[----:B------:R-:W-:-:S04]  /*1620*/  ULOP3.LUT UR6, UR9, 0x3, URZ, 0xc0, !UPT ;  /* 0x0000000309067892 */ /* 0x000fc8000f8ec0ff */
[----:B------:R-:W-:-:S04]  /*1630*/  UISETP.LT.U32.AND UP0, UPT, UR6, 0x2, UPT ;  /* 0x000000020600788c */ /* 0x000fc8000bf01070 */
[----:B------:R-:W-:Y:S02]  /*1640*/  USEL UR6, UR6, 0x2, UP0 ;  /* 0x0000000206067887 */ /* 0x000fe40008000000 */
[----:B------:R-:W-:Y:S02]  /*1650*/  UISETP.GE.U32.AND UP0, UPT, UR12, 0x4, UPT ;  /* 0x000000040c00788c */ /* 0x000fe4000bf06070 */
[----:B------:R-:W-:-:S12]  /*1660*/  USHF.L.U32 UR6, UR6, 0x2, URZ ;  /* 0x0000000206067899 */ /* 0x000fd800080006ff */
[----:B------:R-:W0:Y:S02]  /*1670*/  LDCU UR6, c[0x2][UR6] ;  /* 0x00800000060677ac */ /* 0x000e240008000800 */
[----:B0-----:R-:W-:Y:S01]  /*1680*/  USHF.R.S32.HI UR7, URZ, 0x1f, UR6 ;  /* 0x0000001fff077899 */ /* 0x001fe20008011406 */
[----:B------:R-:W-:Y:S11]  /*1690*/  BRA.U !UP0, `(.L_x_9) ;  /* 0x0000000508187547 */ /* 0x000ff6000b800000 */
[----:B------:R-:W-:-:S06]  /*16a0*/  USHF.L.U32 UR12, UR4, 0x5, URZ ;  /* 0x00000005040c7899 */ /* 0x000fcc00080006ff */
[----:B------:R-:W-:-:S04]  /*16b0*/  LOP3.LUT R0, R2, UR12, RZ, 0xfc, !PT ;  /* 0x0000000c02007c12 */ /* 0x000fc8000f8efcff */
[C---:B------:R-:W-:Y:S02]  /*16c0*/  ISETP.GE.AND P0, PT, R0.reuse, UR8, PT ;  /* 0x0000000800007c0c */ /* 0x040fe4000bf06270 */
[C---:B------:R-:W-:Y:S02]  /*16d0*/  IADD3 R14, PT, PT, R0.reuse, 0x20, RZ ;  /* 0x00000020000e7810 */ /* 0x040fe40007ffe0ff */
[----:B------:R-:W-:Y:S02]  /*16e0*/  IADD3 R16, PT, PT, R0, 0x40, RZ ;  /* 0x0000004000107810 */ /* 0x000fe40007ffe0ff */
[----:B------:R-:W-:Y:S02]  /*16f0*/  ISETP.GE.AND P1, PT, R14, UR8, PT ;  /* 0x000000080e007c0c */ /* 0x000fe4000bf26270 */
[----:B------:R-:W-:Y:S02]  /*1700*/  ISETP.GE.AND P2, PT, R16, UR8, PT ;  /* 0x0000000810007c0c */ /* 0x000fe4000bf46270 */
[----:B------:R-:W-:-:S03]  /*1710*/  IADD3 R18, PT, PT, R0, 0x60, RZ ;  /* 0x0000006000127810 */ /* 0x000fc60007ffe0ff */
[----:B------:R-:W0:Y:S01]  /*1720*/  @!P0 LDC.64 R6, c[0x0][0x380] ;  /* 0x0000e000ff068b82 */ /* 0x000e220000000a00 */
[----:B------:R-:W-:Y:S01]  /*1730*/  ISETP.GE.AND P3, PT, R18, UR8, PT ;  /* 0x0000000812007c0c */ /* 0x000fe2000bf66270 */
[----:B------:R-:W-:-:S06]  /*1740*/  @!P0 IMAD R13, R0, R3, UR13 ;  /* 0x0000000d000d8e24 */ /* 0x000fcc000f8e0203 */
[----:B------:R-:W1:Y:S08]  /*1750*/  @!P1 LDC.64 R8, c[0x0][0x380] ;  /* 0x0000e000ff089b82 */ /* 0x000e700000000a00 */
[----:B------:R-:W2:Y:S01]  /*1760*/  @!P2 LDC.64 R10, c[0x0][0x380] ;  /* 0x0000e000ff0aab82 */ /* 0x000ea20000000a00 */
[----:B0-----:R-:W-:-:S07]  /*1770*/  @!P0 IMAD.WIDE R6, R13, 0x4, R6 ;  /* 0x000000040d068825 */ /* 0x001fce00078e0206 */
[----:B------:R-:W0:Y:S01]  /*1780*/  @!P3 LDC.64 R12, c[0x0][0x380] ;  /* 0x0000e000ff0cbb82 */ /* 0x000e220000000a00 */
[-C--:B------:R-:W-:Y:S01]  /*1790*/  @!P1 IMAD R15, R14, R3.reuse, UR13 ;  /* 0x0000000d0e0f9e24 */ /* 0x080fe2000f8e0203 */
[----:B------:R-:W3:Y:S01]  /*17a0*/  @!P0 LDG.E R7, desc[UR10][R6.64] ;  /* 0x0000000a06078981 */ /* 0x000ee2000c1e1900 */
[----:B------:R-:W-:Y:S02]  /*17b0*/  @!P2 IMAD R17, R16, R3, UR13 ;  /* 0x0000000d1011ae24 */ /* 0x000fe4000f8e0203 */
[----:B-1----:R-:W-:-:S04]  /*17c0*/  @!P1 IMAD.WIDE R8, R15, 0x4, R8 ;  /* 0x000000040f089825 */ /* 0x002fc800078e0208 */
[----:B------:R-:W-:Y:S02]  /*17d0*/  @!P3 IMAD R15, R18, R3, UR13 ;  /* 0x0000000d120fbe24 */ /* 0x000fe4000f8e0203 */
[----:B------:R-:W4:Y:S01]  /*17e0*/  @!P1 LDG.E R9, desc[UR10][R8.64] ;  /* 0x0000000a08099981 */ /* 0x000f22000c1e1900 */
[----:B--2---:R-:W-:-:S06]  /*17f0*/  @!P2 IMAD.WIDE R10, R17, 0x4, R10 ;  /* 0x00000004110aa825 */ /* 0x004fcc00078e020a */
[----:B------:R1:W2:Y:S01]  /*1800*/  @!P2 LDG.E R11, desc[UR10][R10.64] ;  /* 0x0000000a0a0ba981 */ /* 0x0002a2000c1e1900 */
[----:B0-----:R-:W-:-:S06]  /*1810*/  @!P3 IMAD.WIDE R12, R15, 0x4, R12 ;  /* 0x000000040f0cb825 */ /* 0x001fcc00078e020c */
[----:B------:R-:W5:Y:S01]  /*1820*/  @!P3 LDG.E R13, desc[UR10][R12.64] ;  /* 0x0000000a0c0db981 */ /* 0x000f62000c1e1900 */
[----:B------:R-:W-:Y:S01]  /*1830*/  @!P0 IMAD.MOV.U32 R0, RZ, RZ, 0x3bbb989d ;  /* 0x3bbb989dff008424 */ /* 0x000fe200078e00ff */
[----:B------:R-:W-:Y:S02]  /*1840*/  @!P0 MOV R15, 0x437c0000 ;  /* 0x437c0000000f8802 */ /* 0x000fe40000000f00 */
[----:B------:R-:W-:Y:S02]  /*1850*/  @!P1 MOV R14, 0x3bbb989d ;  /* 0x3bbb989d000e9802 */ /* 0x000fe40000000f00 */
[----:B-1----:R-:W-:Y:S02]  /*1860*/  @!P2 MOV R10, 0x3bbb989d ;  /* 0x3bbb989d000aa802 */ /* 0x002fe40000000f00 */
[----:B------:R-:W-:Y:S01]  /*1870*/  @!P2 MOV R17, 0x437c0000 ;  /* 0x437c00000011a802 */ /* 0x000fe20000000f00 */
[----:B------:R-:W-:Y:S01]  /*1880*/  UIADD3 UR4, UPT, UPT, UR4, 0x4, URZ ;  /* 0x0000000404047890 */ /* 0x000fe2000fffe0ff */
[----:B---3--:R-:W-:-:S04]  /*1890*/  @!P0 FADD R7, -R4, R7 ;  /* 0x0000000704078221 */ /* 0x008fc80000000100 */
[----:B------:R-:W-:-:S04]  /*18a0*/  @!P0 FFMA.SAT R0, R7, R0, 0.5 ;  /* 0x3f00000007008423 */ /* 0x000fc80000002000 */
[----:B------:R-:W-:Y:S01]  /*18b0*/  @!P0 FFMA.RM R0, R0, R15, 12582913 ;  /* 0x4b40000100008423 */ /* 0x000fe2000000400f */
[----:B----4-:R-:W-:Y:S01]  /*18c0*/  @!P1 FADD R9, -R4, R9 ;  /* 0x0000000904099221 */ /* 0x010fe20000000100 */
[----:B------:R-:W-:Y:S02]  /*18d0*/  @!P1 MOV R15, 0x437c0000 ;  /* 0x437c0000000f9802 */ /* 0x000fe40000000f00 */
[----:B------:R-:W-:Y:S01]  /*18e0*/  @!P0 FADD R6, R0, -12583039 ;  /* 0xcb40007f00068421 */ /* 0x000fe20000000000 */
[----:B------:R-:W-:Y:S01]  /*18f0*/  @!P1 FFMA.SAT R8, R9, R14, 0.5 ;  /* 0x3f00000009089423 */ /* 0x000fe2000000200e */
[----:B--2---:R-:W-:Y:S02]  /*1900*/  @!P2 FADD R11, -R4, R11 ;  /* 0x0000000b040ba221 */ /* 0x004fe40000000100 */
[----:B------:R-:W-:Y:S01]  /*1910*/  @!P0 FFMA R6, R7, 1.4426950216293334961, -R6 ;  /* 0x3fb8aa3b07068823 */ /* 0x000fe20000000806 */
[----:B------:R-:W-:Y:S01]  /*1920*/  @!P3 MOV R14, 0x3bbb989d ;  /* 0x3bbb989d000eb802 */ /* 0x000fe20000000f00 */
[----:B------:R-:W-:Y:S01]  /*1930*/  @!P1 FFMA.RM R8, R8, R15, 12582913 ;  /* 0x4b40000108089423 */ /* 0x000fe2000000400f */
[----:B------:R-:W-:Y:S01]  /*1940*/  @!P2 FFMA.SAT R10, R11, R10, 0.5 ;  /* 0x3f0000000b0aa423 */ /* 0x000fe2000000200a */
[----:B------:R-:W-:Y:S01]  /*1950*/  @!P0 FFMA R6, R7, 1.925963033500011079e-08, R6 ;  /* 0x32a5706007068823 */ /* 0x000fe20000000006 */
[----:B------:R-:W-:Y:S01]  /*1960*/  @!P3 MOV R15, 0x437c0000 ;  /* 0x437c0000000fb802 */ /* 0x000fe20000000f00 */
[----:B-----5:R-:W-:Y:S01]  /*1970*/  @!P3 FADD R13, -R4, R13 ;  /* 0x0000000d040db221 */ /* 0x020fe20000000100 */
[----:B------:R-:W-:Y:S01]  /*1980*/  @!P2 FFMA.RM R7, R10, R17, 12582913 ;  /* 0x4b4000010a07a423 */ /* 0x000fe20000004011 */
[----:B------:R-:W-:-:S02]  /*1990*/  @!P1 FADD R10, R8, -12583039 ;  /* 0xcb40007f080a9421 */ /* 0x000fc40000000000 */
[----:B------:R-:W-:Y:S01]  /*19a0*/  @!P3 FFMA.SAT R14, R13, R14, 0.5 ;  /* 0x3f0000000d0eb423 */ /* 0x000fe2000000200e */
[----:B------:R-:W-:Y:S01]  /*19b0*/  @!P2 FADD R12, R7, -12583039 ;  /* 0xcb40007f070ca421 */ /* 0x000fe20000000000 */
[----:B------:R-:W-:Y:S02]  /*19c0*/  @!P1 FFMA R10, R9, 1.4426950216293334961, -R10 ;  /* 0x3fb8aa3b090a9823 */ /* 0x000fe4000000080a */
[----:B------:R-:W-:Y:S01]  /*19d0*/  @!P3 FFMA.RM R14, R14, R15, 12582913 ;  /* 0x4b4000010e0eb423 */ /* 0x000fe2000000400f */
[----:B------:R-:W-:Y:S01]  /*19e0*/  @!P2 FFMA R12, R11, 1.4426950216293334961, -R12 ;  /* 0x3fb8aa3b0b0ca823 */ /* 0x000fe2000000080c */
[----:B------:R-:W-:Y:S02]  /*19f0*/  @!P1 FFMA R10, R9, 1.925963033500011079e-08, R10 ;  /* 0x32a57060090a9823 */ /* 0x000fe4000000000a */
[----:B------:R-:W-:Y:S01]  /*1a00*/  @!P3 FADD R16, R14, -12583039 ;  /* 0xcb40007f0e10b421 */ /* 0x000fe20000000000 */
[----:B------:R-:W0:Y:S01]  /*1a10*/  @!P0 MUFU.EX2 R6, R6 ;  /* 0x0000000600068308 */ /* 0x000e220000000800 */
[----:B------:R-:W-:-:S02]  /*1a20*/  @!P2 FFMA R12, R11, 1.925963033500011079e-08, R12 ;  /* 0x32a570600b0ca823 */ /* 0x000fc4000000000c */
[----:B------:R-:W-:-:S05]  /*1a30*/  @!P3 FFMA R16, R13, 1.4426950216293334961, -R16 ;  /* 0x3fb8aa3b0d10b823 */ /* 0x000fca0000000810 */
[----:B------:R-:W1:Y:S01]  /*1a40*/  @!P1 MUFU.EX2 R10, R10 ;  /* 0x0000000a000a9308 */ /* 0x000e620000000800 */
[----:B------:R-:W-:Y:S01]  /*1a50*/  @!P3 FFMA R16, R13, 1.925963033500011079e-08, R16 ;  /* 0x32a570600d10b823 */ /* 0x000fe20000000010 */
[----:B------:R-:W-:-:S06]  /*1a60*/  @!P0 SHF.L.U32 R0, R0, 0x17, RZ ;  /* 0x0000001700008819 */ /* 0x000fcc00000006ff */
[----:B------:R-:W2:Y:S01]  /*1a70*/  @!P2 MUFU.EX2 R12, R12 ;  /* 0x0000000c000ca308 */ /* 0x000ea20000000800 */
[----:B------:R-:W-:Y:S01]  /*1a80*/  @!P1 SHF.L.U32 R8, R8, 0x17, RZ ;  /* 0x0000001708089819 */ /* 0x000fe200000006ff */
[----:B0-----:R-:W-:-:S06]  /*1a90*/  @!P0 FFMA R5, R0, R6, R5 ;  /* 0x0000000600058223 */ /* 0x001fcc0000000005 */
[----:B------:R-:W0:Y:S01]  /*1aa0*/  @!P3 MUFU.EX2 R16, R16 ;  /* 0x000000100010b308 */ /* 0x000e220000000800 */
[----:B------:R-:W-:Y:S01]  /*1ab0*/  @!P2 SHF.L.U32 R0, R7, 0x17, RZ ;  /* 0x000000170700a819 */ /* 0x000fe200000006ff */
[----:B-1----:R-:W-:Y:S01]  /*1ac0*/  @!P1 FFMA R5, R8, R10, R5 ;  /* 0x0000000a08059223 */ /* 0x002fe20000000005 */
[----:B------:R-:W-:-:S03]  /*1ad0*/  @!P3 SHF.L.U32 R14, R14, 0x17, RZ ;  /* 0x000000170e0eb819 */ /* 0x000fc600000006ff */
[----:B--2---:R-:W-:-:S04]  /*1ae0*/  @!P2 FFMA R5, R0, R12, R5 ;  /* 0x0000000c0005a223 */ /* 0x004fc80000000005 */
[----:B0-----:R-:W-:-:S07]  /*1af0*/  @!P3 FFMA R5, R14, R16, R5 ;  /* 0x000000100e05b223 */ /* 0x001fce0000000005 */
.L_x_9:
[----:B------:R-:W-:Y:S05]  /*1b00*/  BRXU UR6 -0x1b10                                                        (*"BRANCH_TARGETS .L_x_6,.L_x_226,.L_x_227"*) ;  /* 0xffffffe4063c7958 */ /* 0x000fea000b83ffff */
.L_x_227:
        /* <DEDUP_REMOVED lines=13> */
[----:B------:R-:W-:Y:S01]  /*1be0*/  @!P0 MOV R11, 0x3bbb989d ;  /* 0x3bbb989d000b8802 */ /* 0x000fe20000000f00 */
[----:B------:R-:W-:Y:S01]  /*1bf0*/  UIADD3 UR4, UPT, UPT, UR4, 0x2, URZ ;  /* 0x0000000204047890 */ /* 0x000fe2000fffe0ff */
[----:B------:R-:W-:Y:S02]  /*1c00*/  @!P0 MOV R13, 0x437c0000 ;  /* 0x437c0000000d8802 */ /* 0x000fe40000000f00 */
[----:B------:R-:W-:Y:S01]  /*1c10*/  @!P1 MOV R12, 0x3bbb989d ;  /* 0x3bbb989d000c9802 */ /* 0x000fe20000000f00 */
[----:B--2---:R-:W-:-:S04]  /*1c20*/  @!P0 FADD R0, -R4, R7 ;  /* 0x0000000704008221 */ /* 0x004fc80000000100 */
[----:B------:R-:W-:Y:S01]  /*1c30*/  @!P0 FFMA.SAT R10, R0, R11, 0.5 ;  /* 0x3f000000000a8423 */ /* 0x000fe2000000200b */
[----:B---3--:R-:W-:-:S03]  /*1c40*/  @!P1 FADD R11, -R4, R9 ;  /* 0x00000009040b9221 */ /* 0x008fc60000000100 */
[----:B------:R-:W-:Y:S01]  /*1c50*/  @!P0 FFMA.RM R10, R10, R13, 12582913 ;  /* 0x4b4000010a0a8423 */ /* 0x000fe2000000400d */
[----:B------:R-:W-:Y:S01]  /*1c60*/  @!P1 MOV R13, 0x437c0000 ;  /* 0x437c0000000d9802 */ /* 0x000fe20000000f00 */
[----:B------:R-:W-:Y:S02]  /*1c70*/  @!P1 FFMA.SAT R6, R11, R12, 0.5 ;  /* 0x3f0000000b069423 */ /* 0x000fe4000000200c */
[C---:B------:R-:W-:Y:S01]  /*1c80*/  @!P0 FADD R7, R10.reuse, -12583039 ;  /* 0xcb40007f0a078421 */ /* 0x040fe20000000000 */
[----:B------:R-:W-:Y:S01]  /*1c90*/  @!P0 SHF.L.U32 R10, R10, 0x17, RZ ;  /* 0x000000170a0a8819 */ /* 0x000fe200000006ff */
[----:B------:R-:W-:Y:S02]  /*1ca0*/  @!P1 FFMA.RM R6, R6, R13, 12582913 ;  /* 0x4b40000106069423 */ /* 0x000fe4000000400d */
[----:B------:R-:W-:Y:S02]  /*1cb0*/  @!P0 FFMA R7, R0, 1.4426950216293334961, -R7 ;  /* 0x3fb8aa3b00078823 */ /* 0x000fe40000000807 */
[----:B------:R-:W-:-:S02]  /*1cc0*/  @!P1 FADD R8, R6, -12583039 ;  /* 0xcb40007f06089421 */ /* 0x000fc40000000000 */
[----:B------:R-:W-:Y:S01]  /*1cd0*/  @!P0 FFMA R7, R0, 1.925963033500011079e-08, R7 ;  /* 0x32a5706000078823 */ /* 0x000fe20000000007 */
[----:B------:R-:W-:Y:S01]  /*1ce0*/  @!P1 SHF.L.U32 R6, R6, 0x17, RZ ;  /* 0x0000001706069819 */ /* 0x000fe200000006ff */
[----:B------:R-:W-:-:S04]  /*1cf0*/  @!P1 FFMA R8, R11, 1.4426950216293334961, -R8 ;  /* 0x3fb8aa3b0b089823 */ /* 0x000fc80000000808 */
[----:B------:R-:W0:Y:S01]  /*1d00*/  @!P0 MUFU.EX2 R7, R7 ;  /* 0x0000000700078308 */ /* 0x000e220000000800 */
[----:B------:R-:W-:-:S07]  /*1d10*/  @!P1 FFMA R8, R11, 1.925963033500011079e-08, R8 ;  /* 0x32a570600b089823 */ /* 0x000fce0000000008 */
[----:B------:R-:W1:Y:S01]  /*1d20*/  @!P1 MUFU.EX2 R8, R8 ;  /* 0x0000000800089308 */ /* 0x000e620000000800 */
[----:B0-----:R-:W-:-:S04]  /*1d30*/  @!P0 FFMA R5, R10, R7, R5 ;  /* 0x000000070a058223 */ /* 0x001fc80000000005 */
[----:B-1----:R-:W-:-:S07]  /*1d40*/  @!P1 FFMA R5, R6, R8, R5 ;  /* 0x0000000806059223 */ /* 0x002fce0000000005 */
.L_x_226:
[----:B------:R-:W-:-:S04]  /*1d50*/  ULOP3.LUT UR9, UR9, 0x1, URZ, 0xc0, !UPT ;  /* 0x0000000109097892 */ /* 0x000fc8000f8ec0ff */
[----:B------:R-:W-:-:S09]  /*1d60*/  UISETP.NE.U32.AND UP0, UPT, UR9, 0x1, UPT ;  /* 0x000000010900788c */ /* 0x000fd2000bf05070 */
        /* <DEDUP_REMOVED lines=9> */
[----:B------:R-:W2:Y:S01]  /*1e00*/  LDG.E R7, desc[UR10][R6.64] ;  /* 0x0000000a06077981 */ /* 0x000ea2000c1e1900 */
[----:B------:R-:W-:Y:S01]  /*1e10*/  HFMA2 R9, -RZ, RZ, 0.96630859375, -0.0022525787353515625 ;  /* 0x3bbb989dff097431 */ /* 0x000fe200000001ff */
[----:B------:R-:W-:Y:S01]  /*1e20*/  MOV R11, 0x437c0000 ;  /* 0x437c0000000b7802 */ /* 0x000fe20000000f00 */
[----:B--2---:R-:W-:-:S04]  /*1e30*/  FADD R0, -R4, R7 ;  /* 0x0000000704007221 */ /* 0x004fc80000000100 */
[----:B------:R-:W-:-:S04]  /*1e40*/  FFMA.SAT R8, R0, R9, 0.5 ;  /* 0x3f00000000087423 */ /* 0x000fc80000002009 */
[----:B------:R-:W-:-:S04]  /*1e50*/  FFMA.RM R8, R8, R11, 12582913 ;  /* 0x4b40000108087423 */ /* 0x000fc8000000400b */
[C---:B------:R-:W-:Y:S01]  /*1e60*/  FADD R9, R8.reuse, -12583039 ;  /* 0xcb40007f08097421 */ /* 0x040fe20000000000 */
[----:B------:R-:W-:-:S03]  /*1e70*/  SHF.L.U32 R8, R8, 0x17, RZ ;  /* 0x0000001708087819 */ /* 0x000fc600000006ff */
[----:B------:R-:W-:-:S04]  /*1e80*/  FFMA R9, R0, 1.4426950216293334961, -R9 ;  /* 0x3fb8aa3b00097823 */ /* 0x000fc80000000809 */
[----:B------:R-:W-:-:S06]  /*1e90*/  FFMA R9, R0, 1.925963033500011079e-08, R9 ;  /* 0x32a5706000097823 */ /* 0x000fcc0000000009 */
[----:B------:R-:W0:Y:S02]  /*1ea0*/  MUFU.EX2 R9, R9 ;  /* 0x0000000900097308 */ /* 0x000e240000000800 */
[----:B0-----:R-:W-:-:S07]  /*1eb0*/  FFMA R5, R8, R9, R5 ;  /* 0x0000000908057223 */ /* 0x001fce0000000005 */
.L_x_10:
[----:B------:R-:W-:Y:S05]  /*1ec0*/  BSYNC.RECONVERGENT B0 ;  /* 0x0000000000007941 */ /* 0x000fea0003800200 */
.L_x_6:
[----:B------:R-:W0:Y:S01]  /*1ed0*/  SHFL.BFLY PT, R0, R5, 0x10, 0x1f ;  /* 0x0e001f0005007f89 */ /* 0x000e2200000e0000 */
[----:B------:R-:W-:Y:S01]  /*1ee0*/  ISETP.LT.AND P0, PT, RZ, UR8, PT ;  /* 0x00000008ff007c0c */ /* 0x000fe2000bf01270 */
[----:B0-----:R-:W-:-:S05]  /*1ef0*/  FADD R0, R0, R5 ;  /* 0x0000000500007221 */ /* 0x001fca0000000000 */
[----:B------:R-:W0:Y:S02]  /*1f00*/  SHFL.BFLY PT, R7, R0, 0x8, 0x1f ;  /* 0x0d001f0000077f89 */ /* 0x000e2400000e0000 */
[----:B0-----:R-:W-:-:S05]  /*1f10*/  FADD R7, R0, R7 ;  /* 0x0000000700077221 */ /* 0x001fca0000000000 */
[----:B------:R-:W0:Y:S02]  /*1f20*/  SHFL.BFLY PT, R6, R7, 0x4, 0x1f ;  /* 0x0c801f0007067f89 */ /* 0x000e2400000e0000 */
[----:B0-----:R-:W-:-:S05]  /*1f30*/  FADD R6, R7, R6 ;  /* 0x0000000607067221 */ /* 0x001fca0000000000 */
[----:B------:R-:W0:Y:S02]  /*1f40*/  SHFL.BFLY PT, R9, R6, 0x2, 0x1f ;  /* 0x0c401f0006097f89 */ /* 0x000e2400000e0000 */
[----:B0-----:R-:W-:-:S05]  /*1f50*/  FADD R9, R6, R9 ;  /* 0x0000000906097221 */ /* 0x001fca0000000000 */
[----:B------:R0:W1:Y:S01]  /*1f60*/  SHFL.BFLY PT, R8, R9, 0x1, 0x1f ;  /* 0x0c201f0009087f89 */ /* 0x00006200000e0000 */
[----:B------:R-:W-:Y:S05]  /*1f70*/  @!P0 EXIT ;  /* 0x000000000000894d */ /* 0x000fea0003800000 */
[----:B------:R-:W-:Y:S01]  /*1f80*/  UISETP.LT.AND UP0, UPT, UR5, 0x1, UPT ;  /* 0x000000010500788c */ /* 0x000fe2000bf01270 */
[----:B-1----:R-:W-:Y:S01]  /*1f90*/  FADD R5, R9, R8 ;  /* 0x0000000809057221 */ /* 0x002fe20000000000 */
[----:B------:R-:W-:Y:S02]  /*1fa0*/  UMOV UR4, URZ ;  /* 0x000000ff00047c82 */ /* 0x000fe40008000000 */
[----:B------:R-:W-:Y:S02]  /*1fb0*/  USEL UR6, UR5, 0x1, !UP0 ;  /* 0x0000000105067887 */ /* 0x000fe4000c000000 */
[----:B------:R-:W-:Y:S02]  /*1fc0*/  UISETP.GE.U32.AND UP0, UPT, UR8, 0x61, UPT ;  /* 0x000000610800788c */ /* 0x000fe4000bf06070 */
[----:B------:R-:W-:-:S07]  /*1fd0*/  ULOP3.LUT UR7, UR6, 0x3, URZ, 0xc0, !UPT ;  /* 0x0000000306077892 */ /* 0x000fce000f8ec0ff */
[----:B------:R-:W-:Y:S05]  /*1fe0*/  BRA.U !UP0, `(.L_x_11) ;  /* 0x0000000908707547 */ /* 0x000fea000b800000 */
[----:B------:R-:W1:Y:S01]  /*1ff0*/  LDC R10, c[0x0][0x394] ;  /* 0x0000e500ff0a7b82 */ /* 0x000e620000000800 */
[C---:B------:R-:W-:Y:S01]  /*2000*/  LOP3.LUT R0, R2.reuse, 0x20, RZ, 0xfc, !PT ;  /* 0x0000002002007812 */ /* 0x040fe200078efcff */
[----:B------:R-:W-:Y:S01]  /*2010*/  ULOP3.LUT UR4, UR6, 0x3fffffc, URZ, 0xc0, !UPT ;  /* 0x03fffffc06047892 */ /* 0x000fe2000f8ec0ff */
[C---:B------:R-:W-:Y:S01]  /*2020*/  LOP3.LUT R14, R2.reuse, 0x60, RZ, 0xfc, !PT ;  /* 0x00000060020e7812 */ /* 0x040fe200078efcff */
[CC--:B------:R-:W-:Y:S01]  /*2030*/  IMAD R11, R2.reuse, R3.reuse, UR13 ;  /* 0x0000000d020b7e24 */ /* 0x0c0fe2000f8e0203 */
[----:B------:R-:W-:Y:S01]  /*2040*/  LOP3.LUT R12, R2, 0x40, RZ, 0xfc, !PT ;  /* 0x00000040020c7812 */ /* 0x000fe200078efcff */
[-C--:B------:R-:W-:Y:S01]  /*2050*/  IMAD R13, R0, R3.reuse, UR13 ;  /* 0x0000000d000d7e24 */ /* 0x080fe2000f8e0203 */
[----:B------:R-:W2:Y:S01]  /*2060*/  LDCU UR8, c[0x0][0x390] ;  /* 0x00007200ff0877ac */ /* 0x000ea20008000800 */
[----:B------:R-:W3:Y:S01]  /*2070*/  LDC.64 R6, c[0x0][0x380] ;  /* 0x0000e000ff067b82 */ /* 0x000ee20000000a00 */
[-C--:B------:R-:W-:Y:S02]  /*2080*/  IMAD R15, R14, R3.reuse, UR13 ;  /* 0x0000000d0e0f7e24 */ /* 0x080fe4000f8e0203 */
[----:B------:R-:W-:Y:S01]  /*2090*/  IMAD R17, R12, R3, UR13 ;  /* 0x0000000d0c117e24 */ /* 0x000fe2000f8e0203 */
[----:B------:R-:W-:-:S04]  /*20a0*/  UIADD3 UR5, UPT, UPT, -UR4, URZ, URZ ;  /* 0x000000ff04057290 */ /* 0x000fc8000fffe1ff */
[----:B0-----:R-:W0:Y:S08]  /*20b0*/  LDC.64 R8, c[0x0][0x388] ;  /* 0x0000e200ff087b82 */ /* 0x001e300000000a00 */
.L_x_28:
[----:B------:R-:W-:Y:S01]  /*20c0*/  IADD3 R0, PT, PT, R12, -0x40, RZ ;  /* 0xffffffc00c007810 */ /* 0x000fe20007ffe0ff */
[----:B------:R-:W-:Y:S03]  /*20d0*/  BSSY.RECONVERGENT B0, `(.L_x_12) ;  /* 0x000001f000007945 */ /* 0x000fe60003800200 */
[----:B--2---:R-:W-:-:S13]  /*20e0*/  ISETP.GE.AND P0, PT, R0, UR8, PT ;  /* 0x0000000800007c0c */ /* 0x004fda000bf06270 */
[----:B------:R-:W-:Y:S05]  /*20f0*/  @P0 BRA `(.L_x_13) ;  /* 0x0000000000700947 */ /* 0x000fea0003800000 */
[----:B---3--:R-:W-:-:S06]  /*2100*/  IMAD.WIDE R18, R11, 0x4, R6 ;  /* 0x000000040b127825 */ /* 0x008fcc00078e0206 */
[----:B------:R-:W2:Y:S01]  /*2110*/  LDG.E R19, desc[UR10][R18.64] ;  /* 0x0000000a12137981 */ /* 0x000ea2000c1e1900 */
[----:B------:R-:W-:Y:S02]  /*2120*/  HFMA2 R3, -RZ, RZ, 0.96630859375, -0.0022525787353515625 ;  /* 0x3bbb989dff037431 */ /* 0x000fe400000001ff */
[----:B------:R-:W-:Y:S01]  /*2130*/  IMAD.MOV.U32 R14, RZ, RZ, 0x437c0000 ;  /* 0x437c0000ff0e7424 */ /* 0x000fe200078e00ff */
[----:B------:R-:W-:Y:S01]  /*2140*/  BSSY.RECONVERGENT B1, `(.L_x_14) ;  /* 0x0000015000017945 */ /* 0x000fe20003800200 */
[----:B--2---:R-:W-:-:S04]  /*2150*/  FADD R0, -R4, R19 ;  /* 0x0000001304007221 */ /* 0x004fc80000000100 */
[----:B------:R-:W-:-:S04]  /*2160*/  FFMA.SAT R3, R0, R3, 0.5 ;  /* 0x3f00000000037423 */ /* 0x000fc80000002003 */
[----:B------:R-:W-:Y:S02]  /*2170*/  FFMA.RM R3, R3, R14, 12582913 ;  /* 0x4b40000103037423 */ /* 0x000fe4000000400e */
[----:B------:R-:W2:Y:S02]  /*2180*/  MUFU.RCP R14, R5 ;  /* 0x00000005000e7308 */ /* 0x000ea40000001000 */
[----:B------:R-:W-:-:S04]  /*2190*/  FADD R21, R3, -12583039 ;  /* 0xcb40007f03157421 */ /* 0x000fc80000000000 */
[----:B------:R-:W-:-:S04]  /*21a0*/  FFMA R21, R0, 1.4426950216293334961, -R21 ;  /* 0x3fb8aa3b00157823 */ /* 0x000fc80000000815 */
[----:B------:R-:W-:Y:S01]  /*21b0*/  FFMA R21, R0, 1.925963033500011079e-08, R21 ;  /* 0x32a5706000157823 */ /* 0x000fe20000000015 */
[----:B------:R-:W-:-:S05]  /*21c0*/  SHF.L.U32 R0, R3, 0x17, RZ ;  /* 0x0000001703007819 */ /* 0x000fca00000006ff */
[----:B------:R-:W3:Y:S01]  /*21d0*/  MUFU.EX2 R21, R21 ;  /* 0x0000001500157308 */ /* 0x000ee20000000800 */
[----:B--2---:R-:W-:-:S04]  /*21e0*/  FFMA R3, -R5, R14, 1 ;  /* 0x3f80000005037423 */ /* 0x004fc8000000010e */
[----:B------:R-:W-:Y:S01]  /*21f0*/  FFMA R3, R14, R3, R14 ;  /* 0x000000030e037223 */ /* 0x000fe2000000000e */
[----:B---3--:R-:W-:-:S04]  /*2200*/  FMUL R0, R0, R21 ;  /* 0x0000001500007220 */ /* 0x008fc80000400000 */
[----:B------:R-:W2:Y:S01]  /*2210*/  FCHK P0, R0, R5 ;  /* 0x0000000500007302 */ /* 0x000ea20000000000 */
[----:B------:R-:W-:-:S04]  /*2220*/  FFMA R14, R0, R3, RZ ;  /* 0x00000003000e7223 */ /* 0x000fc800000000ff */
[----:B------:R-:W-:-:S04]  /*2230*/  FFMA R16, -R5, R14, R0 ;  /* 0x0000000e05107223 */ /* 0x000fc80000000100 */
[----:B------:R-:W-:Y:S01]  /*2240*/  FFMA R3, R3, R16, R14 ;  /* 0x0000001003037223 */ /* 0x000fe2000000000e */
[----:B--2---:R-:W-:Y:S06]  /*2250*/  @!P0 BRA `(.L_x_15) ;  /* 0x00000000000c8947 */ /* 0x004fec0003800000 */
[----:B------:R-:W-:Y:S02]  /*2260*/  MOV R3, R5 ;  /* 0x0000000500037202 */ /* 0x000fe40000000f00 */
[----:B------:R-:W-:-:S07]  /*2270*/  MOV R14, 0x2290 ;  /* 0x00002290000e7802 */ /* 0x000fce0000000f00 */
[----:B01----:R-:W-:Y:S05]  /*2280*/  CALL.REL.NOINC `($__internal_0_$__cuda_sm3x_div_rn_noftz_f32_slowpath) ;  /* 0x00000008008c7944 */ /* 0x003fea0003c00000 */
.L_x_15:
[----:B------:R-:W-:Y:S05]  /*2290*/  BSYNC.RECONVERGENT B1 ;  /* 0x0000000000017941 */ /* 0x000fea0003800200 */
.L_x_14:
[----:B0-----:R-:W-:-:S05]  /*22a0*/  IMAD.WIDE R18, R11, 0x4, R8 ;  /* 0x000000040b127825 */ /* 0x001fca00078e0208 */
[----:B------:R2:W-:Y:S02]  /*22b0*/  STG.E desc[UR10][R18.64], R3 ;  /* 0x0000000312007986 */ /* 0x0005e4000c10190a */
.L_x_13:
[----:B------:R-:W-:Y:S05]  /*22c0*/  BSYNC.RECONVERGENT B0 ;  /* 0x0000000000007941 */ /* 0x000fea0003800200 */
.L_x_12:
[----:B------:R-:W-:Y:S01]  /*22d0*/  IADD3 R0, PT, PT, R12, -0x20, RZ ;  /* 0xffffffe00c007810 */ /* 0x000fe20007ffe0ff */
[----:B------:R-:W-:Y:S03]  /*22e0*/  BSSY.RECONVERGENT B0, `(.L_x_16) ;  /* 0x0000020000007945 */ /* 0x000fe60003800200 */
[----:B------:R-:W-:-:S13]  /*22f0*/  ISETP.GE.AND P0, PT, R0, UR8, PT ;  /* 0x0000000800007c0c */ /* 0x000fda000bf06270 */
[----:B------:R-:W-:Y:S05]  /*2300*/  @P0 BRA `(.L_x_17) ;  /* 0x0000000000740947 */ /* 0x000fea0003800000 */
[----:B--23--:R-:W-:-:S06]  /*2310*/  IMAD.WIDE R18, R13, 0x4, R6 ;  /* 0x000000040d127825 */ /* 0x00cfcc00078e0206 */
[----:B------:R-:W2:Y:S01]  /*2320*/  LDG.E R19, desc[UR10][R18.64] ;  /* 0x0000000a12137981 */ /* 0x000ea2000c1e1900 */
[----:B------:R-:W-:Y:S01]  /*2330*/  HFMA2 R14, -RZ, RZ, 3.7421875, 0 ;  /* 0x437c0000ff0e7431 */ /* 0x000fe200000001ff */
[----:B------:R-:W-:Y:S01]  /*2340*/  MOV R3, 0x3bbb989d ;  /* 0x3bbb989d00037802 */ /* 0x000fe20000000f00 */
[----:B------:R-:W-:Y:S01]  /*2350*/  BSSY.RECONVERGENT B1, `(.L_x_18) ;  /* 0x0000016000017945 */ /* 0x000fe20003800200 */
[----:B--2---:R-:W-:-:S04]  /*2360*/  FADD R0, -R4, R19 ;  /* 0x0000001304007221 */ /* 0x004fc80000000100 */
[----:B------:R-:W-:-:S04]  /*2370*/  FFMA.SAT R3, R0, R3, 0.5 ;  /* 0x3f00000000037423 */ /* 0x000fc80000002003 */
[----:B------:R-:W-:Y:S02]  /*2380*/  FFMA.RM R3, R3, R14, 12582913 ;  /* 0x4b40000103037423 */ /* 0x000fe4000000400e */
[----:B------:R-:W2:Y:S02]  /*2390*/  MUFU.RCP R14, R5 ;  /* 0x00000005000e7308 */ /* 0x000ea40000001000 */
[C---:B------:R-:W-:Y:S01]  /*23a0*/  FADD R21, R3.reuse, -12583039 ;  /* 0xcb40007f03157421 */ /* 0x040fe20000000000 */
[----:B------:R-:W-:-:S03]  /*23b0*/  SHF.L.U32 R3, R3, 0x17, RZ ;  /* 0x0000001703037819 */ /* 0x000fc600000006ff */
[----:B------:R-:W-:-:S04]  /*23c0*/  FFMA R21, R0, 1.4426950216293334961, -R21 ;  /* 0x3fb8aa3b00157823 */ /* 0x000fc80000000815 */
[----:B------:R-:W-:-:S04]  /*23d0*/  FFMA R21, R0, 1.925963033500011079e-08, R21 ;  /* 0x32a5706000157823 */ /* 0x000fc80000000015 */
[----:B------:R-:W3:Y:S01]  /*23e0*/  MUFU.EX2 R0, R21 ;  /* 0x0000001500007308 */ /* 0x000ee20000000800 */
[----:B--2---:R-:W-:Y:S01]  /*23f0*/  FFMA R19, -R5, R14, 1 ;  /* 0x3f80000005137423 */ /* 0x004fe2000000010e */
[----:B---3--:R-:W-:-:S03]  /*2400*/  FMUL R16, R3, R0 ;  /* 0x0000000003107220 */ /* 0x008fc60000400000 */
[----:B------:R-:W-:-:S03]  /*2410*/  FFMA R0, R14, R19, R14 ;  /* 0x000000130e007223 */ /* 0x000fc6000000000e */
[----:B------:R-:W2:Y:S01]  /*2420*/  FCHK P0, R16, R5 ;  /* 0x0000000510007302 */ /* 0x000ea20000000000 */
[----:B------:R-:W-:-:S04]  /*2430*/  FFMA R3, R0, R16, RZ ;  /* 0x0000001000037223 */ /* 0x000fc800000000ff */
[----:B------:R-:W-:-:S04]  /*2440*/  FFMA R14, -R5, R3, R16 ;  /* 0x00000003050e7223 */ /* 0x000fc80000000110 */
[----:B------:R-:W-:Y:S01]  /*2450*/  FFMA R3, R0, R14, R3 ;  /* 0x0000000e00037223 */ /* 0x000fe20000000003 */
[----:B--2---:R-:W-:Y:S06]  /*2460*/  @!P0 BRA `(.L_x_19) ;  /* 0x0000000000108947 */ /* 0x004fec0003800000 */
[----:B------:R-:W-:Y:S02]  /*2470*/  MOV R0, R16 ;  /* 0x0000001000007202 */ /* 0x000fe40000000f00 */
[----:B------:R-:W-:Y:S02]  /*2480*/  MOV R3, R5 ;  /* 0x0000000500037202 */ /* 0x000fe40000000f00 */
[----:B------:R-:W-:-:S07]  /*2490*/  MOV R14, 0x24b0 ;  /* 0x000024b0000e7802 */ /* 0x000fce0000000f00 */
[----:B01----:R-:W-:Y:S05]  /*24a0*/  CALL.REL.NOINC `($__internal_0_$__cuda_sm3x_div_rn_noftz_f32_slowpath) ;  /* 0x0000000800047944 */ /* 0x003fea0003c00000 */
.L_x_19:
[----:B------:R-:W-:Y:S05]  /*24b0*/  BSYNC.RECONVERGENT B1 ;  /* 0x0000000000017941 */ /* 0x000fea0003800200 */
.L_x_18:
[----:B0-----:R-:W-:-:S05]  /*24c0*/  IMAD.WIDE R18, R13, 0x4, R8 ;  /* 0x000000040d127825 */ /* 0x001fca00078e0208 */
[----:B------:R4:W-:Y:S02]  /*24d0*/  STG.E desc[UR10][R18.64], R3 ;  /* 0x0000000312007986 */ /* 0x0009e4000c10190a */
.L_x_17:
[----:B------:R-:W-:Y:S05]  /*24e0*/  BSYNC.RECONVERGENT B0 ;  /* 0x0000000000007941 */ /* 0x000fea0003800200 */
.L_x_16:
[----:B------:R-:W-:Y:S01]  /*24f0*/  ISETP.GE.AND P0, PT, R12, UR8, PT ;  /* 0x000000080c007c0c */ /* 0x000fe2000bf06270 */
[----:B------:R-:W-:-:S12]  /*2500*/  BSSY.RECONVERGENT B0, `(.L_x_20) ;  /* 0x000001f000007945 */ /* 0x000fd80003800200 */
[----:B------:R-:W-:Y:S05]  /*2510*/  @P0 BRA `(.L_x_21) ;  /* 0x0000000000740947 */ /* 0x000fea0003800000 */
[----:B--234-:R-:W-:-:S06]  /*2520*/  IMAD.WIDE R18, R17, 0x4, R6 ;  /* 0x0000000411127825 */ /* 0x01cfcc00078e0206 */
        /* <DEDUP_REMOVED lines=21> */
[----:B------:R-:W-:Y:S01]  /*2680*/  IMAD.MOV.U32 R0, RZ, RZ, R16 ;  /* 0x000000ffff007224 */ /* 0x000fe200078e0010 */
[----:B------:R-:W-:Y:S02]  /*2690*/  MOV R3, R5 ;  /* 0x0000000500037202 */ /* 0x000fe40000000f00 */
[----:B------:R-:W-:-:S07]  /*26a0*/  MOV R14, 0x26c0 ;  /* 0x000026c0000e7802 */ /* 0x000fce0000000f00 */
[----:B01----:R-:W-:Y:S05]  /*26b0*/  CALL.REL.NOINC `($__internal_0_$__cuda_sm3x_div_rn_noftz_f32_slowpath) ;  /* 0x0000000400807944 */ /* 0x003fea0003c00000 */
.L_x_23:
[----:B------:R-:W-:Y:S05]  /*26c0*/  BSYNC.RECONVERGENT B1 ;  /* 0x0000000000017941 */ /* 0x000fea0003800200 */
.L_x_22:
[----:B0-----:R-:W-:-:S05]  /*26d0*/  IMAD.WIDE R18, R17, 0x4, R8 ;  /* 0x0000000411127825 */ /* 0x001fca00078e0208 */
[----:B------:R0:W-:Y:S02]  /*26e0*/  STG.E desc[UR10][R18.64], R3 ;  /* 0x0000000312007986 */ /* 0x0001e4000c10190a */
.L_x_21:
[----:B------:R-:W-:Y:S05]  /*26f0*/  BSYNC.RECONVERGENT B0 ;  /* 0x0000000000007941 */ /* 0x000fea0003800200 */
.L_x_20:
[----:B------:R-:W-:Y:S01]  /*2700*/  IADD3 R0, PT, PT, R12, 0x20, RZ ;  /* 0x000000200c007810 */ /* 0x000fe20007ffe0ff */
[----:B------:R-:W-:Y:S03]  /*2710*/  BSSY.RECONVERGENT B0, `(.L_x_24) ;  /* 0x0000020000007945 */ /* 0x000fe60003800200 */
[----:B------:R-:W-:-:S13]  /*2720*/  ISETP.GE.AND P0, PT, R0, UR8, PT ;  /* 0x0000000800007c0c */ /* 0x000fda000bf06270 */
[----:B------:R-:W-:Y:S05]  /*2730*/  @P0 BRA `(.L_x_25) ;  /* 0x0000000000740947 */ /* 0x000fea0003800000 */
[----:B0-234-:R-:W-:-:S06]  /*2740*/  IMAD.WIDE R18, R15, 0x4, R6 ;  /* 0x000000040f127825 */ /* 0x01dfcc00078e0206 */
[----:B------:R-:W2:Y:S01]  /*2750*/  LDG.E R19, desc[UR10][R18.64] ;  /* 0x0000000a12137981 */ /* 0x000ea2000c1e1900 */
[----:B------:R-:W-:Y:S01]  /*2760*/  HFMA2 R14, -RZ, RZ, 3.7421875, 0 ;  /* 0x437c0000ff0e7431 */ /* 0x000fe200000001ff */
[----:B------:R-:W-:Y:S01]  /*2770*/  MOV R3, 0x3bbb989d ;  /* 0x3bbb989d00037802 */ /* 0x000fe20000000f00 */
[----:B------:R-:W-:Y:S01]  /*2780*/  BSSY.RECONVERGENT B1, `(.L_x_26) ;  /* 0x0000016000017945 */ /* 0x000fe20003800200 */
[----:B--2---:R-:W-:-:S04]  /*2790*/  FADD R0, -R4, R19 ;  /* 0x0000001304007221 */ /* 0x004fc80000000100 */
[----:B------:R-:W-:-:S04]  /*27a0*/  FFMA.SAT R3, R0, R3, 0.5 ;  /* 0x3f00000000037423 */ /* 0x000fc80000002003 */
[----:B------:R-:W-:Y:S02]  /*27b0*/  FFMA.RM R3, R3, R14, 12582913 ;  /* 0x4b40000103037423 */ /* 0x000fe4000000400e */
[----:B------:R-:W0:Y:S02]  /*27c0*/  MUFU.RCP R14, R5 ;  /* 0x00000005000e7308 */ /* 0x000e240000001000 */
[C---:B------:R-:W-:Y:S01]  /*27d0*/  FADD R21, R3.reuse, -12583039 ;  /* 0xcb40007f03157421 */ /* 0x040fe20000000000 */
[----:B------:R-:W-:-:S03]  /*27e0*/  SHF.L.U32 R3, R3, 0x17, RZ ;  /* 0x0000001703037819 */ /* 0x000fc600000006ff */
[----:B------:R-:W-:-:S04]  /*27f0*/  FFMA R21, R0, 1.4426950216293334961, -R21 ;  /* 0x3fb8aa3b00157823 */ /* 0x000fc80000000815 */
[----:B------:R-:W-:-:S04]  /*2800*/  FFMA R21, R0, 1.925963033500011079e-08, R21 ;  /* 0x32a5706000157823 */ /* 0x000fc80000000015 */
[----:B------:R-:W2:Y:S01]  /*2810*/  MUFU.EX2 R0, R21 ;  /* 0x0000001500007308 */ /* 0x000ea20000000800 */
[----:B0-----:R-:W-:Y:S01]  /*2820*/  FFMA R19, -R5, R14, 1 ;  /* 0x3f80000005137423 */ /* 0x001fe2000000010e */
[----:B--2---:R-:W-:-:S03]  /*2830*/  FMUL R16, R3, R0 ;  /* 0x0000000003107220 */ /* 0x004fc60000400000 */
[----:B------:R-:W-:-:S03]  /*2840*/  FFMA R0, R14, R19, R14 ;  /* 0x000000130e007223 */ /* 0x000fc6000000000e */
[----:B------:R-:W0:Y:S01]  /*2850*/  FCHK P0, R16, R5 ;  /* 0x0000000510007302 */ /* 0x000e220000000000 */
[----:B------:R-:W-:-:S04]  /*2860*/  FFMA R3, R0, R16, RZ ;  /* 0x0000001000037223 */ /* 0x000fc800000000ff */
[----:B------:R-:W-:-:S04]  /*2870*/  FFMA R14, -R5, R3, R16 ;  /* 0x00000003050e7223 */ /* 0x000fc80000000110 */
[----:B------:R-:W-:Y:S01]  /*2880*/  FFMA R3, R0, R14, R3 ;  /* 0x0000000e00037223 */ /* 0x000fe20000000003 */
[----:B0-----:R-:W-:Y:S06]  /*2890*/  @!P0 BRA `(.L_x_27) ;  /* 0x0000000000108947 */ /* 0x001fec0003800000 */
[----:B------:R-:W-:Y:S02]  /*28a0*/  MOV R0, R16 ;  /* 0x0000001000007202 */ /* 0x000fe40000000f00 */
[----:B------:R-:W-:Y:S02]  /*28b0*/  MOV R3, R5 ;  /* 0x0000000500037202 */ /* 0x000fe40000000f00 */
[----:B------:R-:W-:-:S07]  /*28c0*/  MOV R14, 0x28e0 ;  /* 0x000028e0000e7802 */ /* 0x000fce0000000f00 */
[----:B-1----:R-:W-:Y:S05]  /*28d0*/  CALL.REL.NOINC `($__internal_0_$__cuda_sm3x_div_rn_noftz_f32_slowpath) ;  /* 0x0000000000f87944 */ /* 0x002fea0003c00000 */
.L_x_27:
[----:B------:R-:W-:Y:S05]  /*28e0*/  BSYNC.RECONVERGENT B1 ;  /* 0x0000000000017941 */ /* 0x000fea0003800200 */
.L_x_26:
[----:B------:R-:W-:-:S05]  /*28f0*/  IMAD.WIDE R18, R15, 0x4, R8 ;  /* 0x000000040f127825 */ /* 0x000fca00078e0208 */
[----:B------:R0:W-:Y:S02]  /*2900*/  STG.E desc[UR10][R18.64], R3 ;  /* 0x0000000312007986 */ /* 0x0001e4000c10190a */
.L_x_25:
[----:B------:R-:W-:Y:S05]  /*2910*/  BSYNC.RECONVERGENT B0 ;  /* 0x0000000000007941 */ /* 0x000fea0003800200 */
.L_x_24:
[----:B------:R-:W-:Y:S01]  /*2920*/  UIADD3 UR5, UPT, UPT, UR5, 0x4, URZ ;  /* 0x0000000405057890 */ /* 0x000fe2000fffe0ff */
[----:B012-4-:R-:W-:Y:S02]  /*2930*/  MOV R3, R10 ;  /* 0x0000000a00037202 */ /* 0x017fe40000000f00 */
[----:B------:R-:W-:Y:S01]  /*2940*/  IADD3 R12, PT, PT, R12, 0x80, RZ ;  /* 0x000000800c0c7810 */ /* 0x000fe20007ffe0ff */
[----:B------:R-:W-:Y:S01]  /*2950*/  UISETP.NE.AND UP0, UPT, UR5, URZ, UPT ;  /* 0x000000ff0500728c */ /* 0x000fe2000bf05270 */
[C---:B------:R-:W-:Y:S01]  /*2960*/  LEA R13, R3.reuse, R13, 0x7 ;  /* 0x0000000d030d7211 */ /* 0x040fe200078e38ff */
[C---:B------:R-:W-:Y:S01]  /*2970*/  IMAD R11, R3.reuse, 0x80, R11 ;  /* 0x00000080030b7824 */ /* 0x040fe200078e020b */
[C---:B------:R-:W-:Y:S02]  /*2980*/  LEA R17, R3.reuse, R17, 0x7 ;  /* 0x0000001103117211 */ /* 0x040fe400078e38ff */
[----:B------:R-:W-:-:S04]  /*2990*/  LEA R15, R3, R15, 0x7 ;  /* 0x0000000f030f7211 */ /* 0x000fc800078e38ff */
[----:B------:R-:W-:Y:S05]  /*29a0*/  BRA.U UP0, `(.L_x_28) ;  /* 0xfffffff500c47547 */ /* 0x000fea000b83ffff */
.L_x_11:
[----:B------:R-:W-:-:S13]  /*29b0*/  ISETP.NE.AND P0, PT, RZ, UR7, PT ;  /* 0x00000007ff007c0c */ /* 0x000fda000bf05270 */
[----:B------:R-:W-:Y:S05]  /*29c0*/  @!P0 EXIT ;  /* 0x000000000000894d */ /* 0x000fea0003800000 */
[----:B------:R-:W1:Y:S01]  /*29d0*/  LDC R10, c[0x0][0x394] ;  /* 0x0000e500ff0a7b82 */ /* 0x000e620000000800 */
[----:B------:R-:W-:Y:S01]  /*29e0*/  USHF.L.U32 UR5, UR4, 0x5, URZ ;  /* 0x0000000504057899 */ /* 0x000fe200080006ff */
[----:B------:R-:W2:Y:S05]  /*29f0*/  LDCU UR8, c[0x0][0x390] ;  /* 0x00007200ff0877ac */ /* 0x000eaa0008000800 */
[----:B------:R-:W-:Y:S01]  /*2a00*/  LOP3.LUT R2, R2, UR5, RZ, 0xfc, !PT ;  /* 0x0000000502027c12 */ /* 0x000fe2000f8efcff */
[----:B---3--:R-:W3:Y:S01]  /*2a10*/  LDC.64 R6, c[0x0][0x380] ;  /* 0x0000e000ff067b82 */ /* 0x008ee20000000a00 */
[----:B------:R-:W-:-:S03]  /*2a20*/  UIADD3 UR6, UPT, UPT, -UR7, URZ, URZ ;  /* 0x000000ff07067290 */ /* 0x000fc6000fffe1ff */
[----:B------:R-:W-:-:S04]  /*2a30*/  IMAD R11, R2, R3, UR13 ;  /* 0x0000000d020b7e24 */ /* 0x000fc8000f8e0203 */
[----:B0-----:R-:W0:Y:S05]  /*2a40*/  LDC.64 R8, c[0x0][0x388] ;  /* 0x0000e200ff087b82 */ /* 0x001e2a0000000a00 */
.L_x_33:
[----:B--2---:R-:W-:Y:S01]  /*2a50*/  ISETP.GE.AND P0, PT, R2, UR8, PT ;  /* 0x0000000802007c0c */ /* 0x004fe2000bf06270 */
[----:B------:R-:W-:Y:S01]  /*2a60*/  UIADD3 UR6, UPT, UPT, UR6, 0x1, URZ ;  /* 0x0000000106067890 */ /* 0x000fe2000fffe0ff */
[----:B------:R-:W-:Y:S03]  /*2a70*/  BSSY.RECONVERGENT B0, `(.L_x_29) ;  /* 0x0000020000007945 */ /* 0x000fe60003800200 */
[----:B------:R-:W-:-:S08]  /*2a80*/  UISETP.NE.AND UP0, UPT, UR6, URZ, UPT ;  /* 0x000000ff0600728c */ /* 0x000fd0000bf05270 */
[----:B------:R-:W-:Y:S05]  /*2a90*/  @P0 BRA `(.L_x_30) ;  /* 0x0000000000740947 */ /* 0x000fea0003800000 */
[----:B---3--:R-:W-:-:S06]  /*2aa0*/  IMAD.WIDE R12, R11, 0x4, R6 ;  /* 0x000000040b0c7825 */ /* 0x008fcc00078e0206 */
[----:B------:R-:W2:Y:S01]  /*2ab0*/  LDG.E R13, desc[UR10][R12.64] ;  /* 0x0000000a0c0d7981 */ /* 0x000ea2000c1e1900 */
[----:B------:R-:W-:Y:S01]  /*2ac0*/  HFMA2 R3, -RZ, RZ, 0.96630859375, -0.0022525787353515625 ;  /* 0x3bbb989dff037431 */ /* 0x000fe200000001ff */
[----:B------:R-:W-:Y:S01]  /*2ad0*/  MOV R14, 0x437c0000 ;  /* 0x437c0000000e7802 */ /* 0x000fe20000000f00 */
[----:B------:R-:W3:Y:S01]  /*2ae0*/  MUFU.RCP R16, R5 ;  /* 0x0000000500107308 */ /* 0x000ee20000001000 */
[----:B------:R-:W-:Y:S01]  /*2af0*/  BSSY.RECONVERGENT B1, `(.L_x_31) ;  /* 0x0000015000017945 */ /* 0x000fe20003800200 */
[----:B--2---:R-:W-:Y:S01]  /*2b00*/  FADD R0, -R4, R13 ;  /* 0x0000000d04007221 */ /* 0x004fe20000000100 */
[----:B---3--:R-:W-:-:S03]  /*2b10*/  FFMA R13, -R5, R16, 1 ;  /* 0x3f800000050d7423 */ /* 0x008fc60000000110 */
[----:B------:R-:W-:-:S04]  /*2b20*/  FFMA.SAT R3, R0, R3, 0.5 ;  /* 0x3f00000000037423 */ /* 0x000fc80000002003 */
[----:B------:R-:W-:-:S04]  /*2b30*/  FFMA.RM R3, R3, R14, 12582913 ;  /* 0x4b40000103037423 */ /* 0x000fc8000000400e */
[C---:B------:R-:W-:Y:S01]  /*2b40*/  FADD R15, R3.reuse, -12583039 ;  /* 0xcb40007f030f7421 */ /* 0x040fe20000000000 */
[----:B------:R-:W-:-:S03]  /*2b50*/  SHF.L.U32 R3, R3, 0x17, RZ ;  /* 0x0000001703037819 */ /* 0x000fc600000006ff */
[----:B------:R-:W-:-:S04]  /*2b60*/  FFMA R15, R0, 1.4426950216293334961, -R15 ;  /* 0x3fb8aa3b000f7823 */ /* 0x000fc8000000080f */
[----:B------:R-:W-:-:S04]  /*2b70*/  FFMA R15, R0, 1.925963033500011079e-08, R15 ;  /* 0x32a57060000f7823 */ /* 0x000fc8000000000f */
[----:B------:R-:W2:Y:S02]  /*2b80*/  MUFU.EX2 R0, R15 ;  /* 0x0000000f00007308 */ /* 0x000ea40000000800 */
[----:B--2---:R-:W-:Y:S01]  /*2b90*/  FMUL R14, R3, R0 ;  /* 0x00000000030e7220 */ /* 0x004fe20000400000 */
[----:B------:R-:W-:-:S05]  /*2ba0*/  FFMA R0, R16, R13, R16 ;  /* 0x0000000d10007223 */ /* 0x000fca0000000010 */
        /* <DEDUP_REMOVED lines=9> */
.L_x_32:
[----:B------:R-:W-:Y:S05]  /*2c40*/  BSYNC.RECONVERGENT B1 ;  /* 0x0000000000017941 */ /* 0x000fea0003800200 */
.L_x_31:
[----:B0-----:R-:W-:-:S05]  /*2c50*/  IMAD.WIDE R12, R11, 0x4, R8 ;  /* 0x000000040b0c7825 */ /* 0x001fca00078e0208 */
[----:B------:R2:W-:Y:S02]  /*2c60*/  STG.E desc[UR10][R12.64], R3 ;  /* 0x000000030c007986 */ /* 0x0005e4000c10190a */
.L_x_30:
[----:B------:R-:W-:Y:S05]  /*2c70*/  BSYNC.RECONVERGENT B0 ;  /* 0x0000000000007941 */ /* 0x000fea0003800200 */
.L_x_29:
[----:B-1----:R-:W-:Y:S02]  /*2c80*/  LEA R11, R10, R11, 0x5 ;  /* 0x0000000b0a0b7211 */ /* 0x002fe400078e28ff */
[----:B------:R-:W-:Y:S01]  /*2c90*/  IADD3 R2, PT, PT, R2, 0x20, RZ ;  /* 0x0000002002027810 */ /* 0x000fe20007ffe0ff */
[----:B------:R-:W-:Y:S06]  /*2ca0*/  BRA.U UP0, `(.L_x_33) ;  /* 0xfffffffd00687547 */ /* 0x000fec000b83ffff */
[----:B------:R-:W-:Y:S05]  /*2cb0*/  EXIT ;  /* 0x000000000000794d */ /* 0x000fea0003800000 */
        .weak           $__internal_0_$__cuda_sm3x_div_rn_noftz_f32_slowpath
        .type           $__internal_0_$__cuda_sm3x_div_rn_noftz_f32_slowpath,@function
        .size           $__internal_0_$__cuda_sm3x_div_rn_noftz_f32_slowpath,(.L_x_232 - $__internal_0_$__cuda_sm3x_div_rn_noftz_f32_slowpath)
$__internal_0_$__cuda_sm3x_div_rn_noftz_f32_slowpath:
[----:B------:R-:W-:Y:S01]  /*2cc0*/  SHF.R.U32.HI R18, RZ, 0x17, R3 ;  /* 0x00000017ff127819 */ /* 0x000fe20000011603 */
[----:B------:R-:W-:Y:S01]  /*2cd0*/  BSSY.RECONVERGENT B2, `(.L_x_34) ;  /* 0x0000062000027945 */ /* 0x000fe20003800200 */
[----:B------:R-:W-:Y:S02]  /*2ce0*/  SHF.R.U32.HI R16, RZ, 0x17, R0 ;  /* 0x00000017ff107819 */ /* 0x000fe40000011600 */
[----:B------:R-:W-:Y:S02]  /*2cf0*/  LOP3.LUT R22, R18, 0xff, RZ, 0xc0, !PT ;  /* 0x000000ff12167812 */ /* 0x000fe400078ec0ff */
[----:B------:R-:W-:Y:S02]  /*2d00*/  LOP3.LUT R20, R16, 0xff, RZ, 0xc0, !PT ;  /* 0x000000ff10147812 */ /* 0x000fe400078ec0ff */
[----:B------:R-:W-:Y:S02]  /*2d10*/  IADD3 R19, PT, PT, R22, -0x1, RZ ;  /* 0xffffffff16137810 */ /* 0x000fe40007ffe0ff */
[----:B------:R-:W-:-:S02]  /*2d20*/  IADD3 R18, PT, PT, R20, -0x1, RZ ;  /* 0xffffffff14127810 */ /* 0x000fc40007ffe0ff */
[----:B------:R-:W-:-:S04]  /*2d30*/  ISETP.GT.U32.AND P0, PT, R19, 0xfd, PT ;  /* 0x000000fd1300780c */ /* 0x000fc80003f04070 */
[----:B------:R-:W-:-:S13]  /*2d40*/  ISETP.GT.U32.OR P0, PT, R18, 0xfd, P0 ;  /* 0x000000fd1200780c */ /* 0x000fda0000704470 */
[----:B------:R-:W-:Y:S01]  /*2d50*/  @!P0 MOV R16, RZ ;  /* 0x000000ff00108202 */ /* 0x000fe20000000f00 */
[----:B------:R-:W-:Y:S06]  /*2d60*/  @!P0 BRA `(.L_x_35) ;  /* 0x00000000005c8947 */ /* 0x000fec0003800000 */
[----:B------:R-:W-:Y:S02]  /*2d70*/  FSETP.GTU.FTZ.AND P0, PT, |R0|, +INF , PT ;  /* 0x7f8000000000780b */ /* 0x000fe40003f1c200 */
[----:B------:R-:W-:-:S04]  /*2d80*/  FSETP.GTU.FTZ.AND P1, PT, |R3|, +INF , PT ;  /* 0x7f8000000300780b */ /* 0x000fc80003f3c200 */
[----:B------:R-:W-:-:S13]  /*2d90*/  PLOP3.LUT P0, PT, P0, P1, PT, 0xf8, 0x8f ;  /* 0x00000000008f781c */ /* 0x000fda0000703f70 */
[----:B------:R-:W-:Y:S05]  /*2da0*/  @P0 BRA `(.L_x_36) ;  /* 0x00000004004c0947 */ /* 0x000fea0003800000 */
[----:B------:R-:W-:-:S13]  /*2db0*/  LOP3.LUT P0, RZ, R3, 0x7fffffff, R0, 0xc8, !PT ;  /* 0x7fffffff03ff7812 */ /* 0x000fda000780c800 */
[----:B------:R-:W-:Y:S05]  /*2dc0*/  @!P0 BRA `(.L_x_37) ;  /* 0x00000004003c8947 */ /* 0x000fea0003800000 */
[C---:B------:R-:W-:Y:S02]  /*2dd0*/  FSETP.NEU.FTZ.AND P0, PT, |R0|.reuse, +INF , PT ;  /* 0x7f8000000000780b */ /* 0x040fe40003f1d200 */
[----:B------:R-:W-:Y:S02]  /*2de0*/  FSETP.NEU.FTZ.AND P2, PT, |R3|, +INF , PT ;  /* 0x7f8000000300780b */ /* 0x000fe40003f5d200 */
[----:B------:R-:W-:-:S11]  /*2df0*/  FSETP.NEU.FTZ.AND P1, PT, |R0|, +INF , PT ;  /* 0x7f8000000000780b */ /* 0x000fd60003f3d200 */
[----:B------:R-:W-:Y:S05]  /*2e00*/  @!P2 BRA !P0, `(.L_x_37) ;  /* 0x00000004002ca947 */ /* 0x000fea0004000000 */
[----:B------:R-:W-:-:S04]  /*2e10*/  LOP3.LUT P0, RZ, R0, 0x7fffffff, RZ, 0xc0, !PT ;  /* 0x7fffffff00ff7812 */ /* 0x000fc8000780c0ff */
[----:B------:R-:W-:-:S13]  /*2e20*/  PLOP3.LUT P0, PT, P2, P0, PT, 0x2f, 0xf2 ;  /* 0x0000000000f2781c */ /* 0x000fda0001700577 */
[----:B------:R-:W-:Y:S05]  /*2e30*/  @P0 BRA `(.L_x_38) ;  /* 0x0000000400180947 */ /* 0x000fea0003800000 */
[----:B------:R-:W-:-:S04]  /*2e40*/  LOP3.LUT P0, RZ, R3, 0x7fffffff, RZ, 0xc0, !PT ;  /* 0x7fffffff03ff7812 */ /* 0x000fc8000780c0ff */
[----:B------:R-:W-:-:S13]  /*2e50*/  PLOP3.LUT P0, PT, P1, P0, PT, 0x2f, 0xf2 ;  /* 0x0000000000f2781c */ /* 0x000fda0000f00577 */
[----:B------:R-:W-:Y:S05]  /*2e60*/  @P0 BRA `(.L_x_39) ;  /* 0x0000000400000947 */ /* 0x000fea0003800000 */
[----:B------:R-:W-:Y:S02]  /*2e70*/  ISETP.GE.AND P0, PT, R18, RZ, PT ;  /* 0x000000ff1200720c */ /* 0x000fe40003f06270 */
[----:B------:R-:W-:-:S11]  /*2e80*/  ISETP.GE.AND P1, PT, R19, RZ, PT ;  /* 0x000000ff1300720c */ /* 0x000fd60003f26270 */
[----:B------:R-:W-:Y:S01]  /*2e90*/  @P0 MOV R16, RZ ;  /* 0x000000ff00100202 */ /* 0x000fe20000000f00 */
[----:B------:R-:W-:Y:S01]  /*2ea0*/  @!P0 FFMA R0, R0, 1.84467440737095516160e+19, RZ ;  /* 0x5f80000000008823 */ /* 0x000fe200000000ff */
[----:B------:R-:W-:Y:S01]  /*2eb0*/  @!P0 MOV R16, 0xffffffc0 ;  /* 0xffffffc000108802 */ /* 0x000fe20000000f00 */
[----:B------:R-:W-:-:S04]  /*2ec0*/  @!P1 FFMA R3, R3, 1.84467440737095516160e+19, RZ ;  /* 0x5f80000003039823 */ /* 0x000fc800000000ff */
[----:B------:R-:W-:-:S07]  /*2ed0*/  @!P1 VIADD R16, R16, 0x40 ;  /* 0x0000004010109836 */ /* 0x000fce0000000000 */
.L_x_35:
[----:B------:R-:W-:Y:S01]  /*2ee0*/  LEA R18, R22, 0xc0800000, 0x17 ;  /* 0xc080000016127811 */ /* 0x000fe200078eb8ff */
[----:B------:R-:W-:Y:S03]  /*2ef0*/  BSSY.RECONVERGENT B3, `(.L_x_40) ;  /* 0x0000036000037945 */ /* 0x000fe60003800200 */
[----:B------:R-:W-:Y:S02]  /*2f00*/  IADD3 R18, PT, PT, -R18, R3, RZ ;  /* 0x0000000312127210 */ /* 0x000fe40007ffe1ff */
[----:B------:R-:W-:Y:S02]  /*2f10*/  IADD3 R3, PT, PT, R20, -0x7f, RZ ;  /* 0xffffff8114037810 */ /* 0x000fe40007ffe0ff */
[----:B------:R-:W0:Y:S01]  /*2f20*/  MUFU.RCP R19, R18 ;  /* 0x0000001200137308 */ /* 0x000e220000001000 */
[----:B------:R-:W-:Y:S02]  /*2f30*/  FADD.FTZ R21, -R18, -RZ ;  /* 0x800000ff12157221 */ /* 0x000fe40000010100 */
[C---:B------:R-:W-:Y:S01]  /*2f40*/  IMAD R0, R3.reuse, -0x800000, R0 ;  /* 0xff80000003007824 */ /* 0x040fe200078e0200 */
[----:B------:R-:W-:-:S04]  /*2f50*/  IADD3 R3, PT, PT, R3, 0x7f, -R22 ;  /* 0x0000007f03037810 */ /* 0x000fc80007ffe816 */
[----:B------:R-:W-:Y:S01]  /*2f60*/  IADD3 R3, PT, PT, R3, R16, RZ ;  /* 0x0000001003037210 */ /* 0x000fe20007ffe0ff */
[----:B0-----:R-:W-:-:S04]  /*2f70*/  FFMA R20, R19, R21, 1 ;  /* 0x3f80000013147423 */ /* 0x001fc80000000015 */
[----:B------:R-:W-:-:S04]  /*2f80*/  FFMA R24, R19, R20, R19 ;  /* 0x0000001413187223 */ /* 0x000fc80000000013 */
[----:B------:R-:W-:-:S04]  /*2f90*/  FFMA R19, R0, R24, RZ ;  /* 0x0000001800137223 */ /* 0x000fc800000000ff */
[----:B------:R-:W-:-:S04]  /*2fa0*/  FFMA R20, R21, R19, R0 ;  /* 0x0000001315147223 */ /* 0x000fc80000000000 */
[----:B------:R-:W-:-:S04]  /*2fb0*/  FFMA R23, R24, R20, R19 ;  /* 0x0000001418177223 */ /* 0x000fc80000000013 */
[----:B------:R-:W-:-:S04]  /*2fc0*/  FFMA R20, R21, R23, R0 ;  /* 0x0000001715147223 */ /* 0x000fc80000000000 */
[----:B------:R-:W-:-:S05]  /*2fd0*/  FFMA R19, R24, R20, R23 ;  /* 0x0000001418137223 */ /* 0x000fca0000000017 */
[----:B------:R-:W-:-:S04]  /*2fe0*/  SHF.R.U32.HI R0, RZ, 0x17, R19 ;  /* 0x00000017ff007819 */ /* 0x000fc80000011613 */
[----:B------:R-:W-:-:S04]  /*2ff0*/  LOP3.LUT R0, R0, 0xff, RZ, 0xc0, !PT ;  /* 0x000000ff00007812 */ /* 0x000fc800078ec0ff */
[----:B------:R-:W-:-:S04]  /*3000*/  IADD3 R18, PT, PT, R0, R3, RZ ;  /* 0x0000000300127210 */ /* 0x000fc80007ffe0ff */
[----:B------:R-:W-:-:S04]  /*3010*/  IADD3 R0, PT, PT, R18, -0x1, RZ ;  /* 0xffffffff12007810 */ /* 0x000fc80007ffe0ff */
[----:B------:R-:W-:-:S13]  /*3020*/  ISETP.GE.U32.AND P0, PT, R0, 0xfe, PT ;  /* 0x000000fe0000780c */ /* 0x000fda0003f06070 */
[----:B------:R-:W-:Y:S05]  /*3030*/  @!P0 BRA `(.L_x_41) ;  /* 0x0000000000808947 */ /* 0x000fea0003800000 */
[----:B------:R-:W-:-:S13]  /*3040*/  ISETP.GT.AND P0, PT, R18, 0xfe, PT ;  /* 0x000000fe1200780c */ /* 0x000fda0003f04270 */
[----:B------:R-:W-:Y:S05]  /*3050*/  @P0 BRA `(.L_x_42) ;  /* 0x00000000006c0947 */ /* 0x000fea0003800000 */
[----:B------:R-:W-:-:S13]  /*3060*/  ISETP.GE.AND P0, PT, R18, 0x1, PT ;  /* 0x000000011200780c */ /* 0x000fda0003f06270 */
[----:B------:R-:W-:Y:S05]  /*3070*/  @P0 BRA `(.L_x_43) ;  /* 0x0000000000740947 */ /* 0x000fea0003800000 */
[----:B------:R-:W-:Y:S02]  /*3080*/  ISETP.GE.AND P0, PT, R18, -0x18, PT ;  /* 0xffffffe81200780c */ /* 0x000fe40003f06270 */
[----:B------:R-:W-:-:S11]  /*3090*/  LOP3.LUT R19, R19, 0x80000000, RZ, 0xc0, !PT ;  /* 0x8000000013137812 */ /* 0x000fd600078ec0ff */
[----:B------:R-:W-:Y:S05]  /*30a0*/  @!P0 BRA `(.L_x_43) ;  /* 0x0000000000688947 */ /* 0x000fea0003800000 */
[-CC-:B------:R-:W-:Y:S01]  /*30b0*/  FFMA.RZ R0, R24, R20.reuse, R23.reuse ;  /* 0x0000001418007223 */ /* 0x180fe2000000c017 */
[----:B------:R-:W-:Y:S01]  /*30c0*/  IADD3 R21, PT, PT, R18, 0x20, RZ ;  /* 0x0000002012157810 */ /* 0x000fe20007ffe0ff */
[-CC-:B------:R-:W-:Y:S01]  /*30d0*/  FFMA.RM R3, R24, R20.reuse, R23.reuse ;  /* 0x0000001418037223 */ /* 0x180fe20000004017 */
[----:B------:R-:W-:Y:S02]  /*30e0*/  ISETP.NE.AND P2, PT, R18, RZ, PT ;  /* 0x000000ff1200720c */ /* 0x000fe40003f45270 */
[----:B------:R-:W-:Y:S01]  /*30f0*/  LOP3.LUT R16, R0, 0x7fffff, RZ, 0xc0, !PT ;  /* 0x007fffff00107812 */ /* 0x000fe200078ec0ff */
[----:B------:R-:W-:Y:S01]  /*3100*/  FFMA.RP R0, R24, R20, R23 ;  /* 0x0000001418007223 */ /* 0x000fe20000008017 */
[----:B------:R-:W-:Y:S02]  /*3110*/  ISETP.NE.AND P1, PT, R18, RZ, PT ;  /* 0x000000ff1200720c */ /* 0x000fe40003f25270 */
[----:B------:R-:W-:Y:S02]  /*3120*/  LOP3.LUT R16, R16, 0x800000, RZ, 0xfc, !PT ;  /* 0x0080000010107812 */ /* 0x000fe400078efcff */
[----:B------:R-:W-:-:S02]  /*3130*/  IADD3 R18, PT, PT, -R18, RZ, RZ ;  /* 0x000000ff12127210 */ /* 0x000fc40007ffe1ff */
[----:B------:R-:W-:Y:S02]  /*3140*/  SHF.L.U32 R21, R16, R21, RZ ;  /* 0x0000001510157219 */ /* 0x000fe400000006ff */
[----:B------:R-:W-:Y:S02]  /*3150*/  FSETP.NEU.FTZ.AND P0, PT, R0, R3, PT ;  /* 0x000000030000720b */ /* 0x000fe40003f1d000 */
[----:B------:R-:W-:Y:S02]  /*3160*/  SEL R3, R18, RZ, P2 ;  /* 0x000000ff12037207 */ /* 0x000fe40001000000 */
[----:B------:R-:W-:Y:S02]  /*3170*/  ISETP.NE.AND P1, PT, R21, RZ, P1 ;  /* 0x000000ff1500720c */ /* 0x000fe40000f25270 */
[----:B------:R-:W-:Y:S02]  /*3180*/  SHF.R.U32.HI R3, RZ, R3, R16 ;  /* 0x00000003ff037219 */ /* 0x000fe40000011610 */
[----:B------:R-:W-:-:S02]  /*3190*/  PLOP3.LUT P0, PT, P0, P1, PT, 0xf8, 0x8f ;  /* 0x00000000008f781c */ /* 0x000fc40000703f70 */
[----:B------:R-:W-:Y:S02]  /*31a0*/  SHF.R.U32.HI R21, RZ, 0x1, R3 ;  /* 0x00000001ff157819 */ /* 0x000fe40000011603 */
[----:B------:R-:W-:-:S04]  /*31b0*/  SEL R0, RZ, 0x1, !P0 ;  /* 0x00000001ff007807 */ /* 0x000fc80004000000 */
[----:B------:R-:W-:-:S04]  /*31c0*/  LOP3.LUT R0, R0, 0x1, R21, 0xf8, !PT ;  /* 0x0000000100007812 */ /* 0x000fc800078ef815 */
[----:B------:R-:W-:-:S04]  /*31d0*/  LOP3.LUT R0, R0, R3, RZ, 0xc0, !PT ;  /* 0x0000000300007212 */ /* 0x000fc800078ec0ff */
[----:B------:R-:W-:-:S04]  /*31e0*/  IADD3 R0, PT, PT, R21, R0, RZ ;  /* 0x0000000015007210 */ /* 0x000fc80007ffe0ff */
[----:B------:R-:W-:Y:S01]  /*31f0*/  LOP3.LUT R19, R0, R19, RZ, 0xfc, !PT ;  /* 0x0000001300137212 */ /* 0x000fe200078efcff */
[----:B------:R-:W-:Y:S06]  /*3200*/  BRA `(.L_x_43) ;  /* 0x0000000000107947 */ /* 0x000fec0003800000 */
.L_x_42:
[----:B------:R-:W-:-:S04]  /*3210*/  LOP3.LUT R19, R19, 0x80000000, RZ, 0xc0, !PT ;  /* 0x8000000013137812 */ /* 0x000fc800078ec0ff */
[----:B------:R-:W-:Y:S01]  /*3220*/  LOP3.LUT R19, R19, 0x7f800000, RZ, 0xfc, !PT ;  /* 0x7f80000013137812 */ /* 0x000fe200078efcff */
[----:B------:R-:W-:Y:S06]  /*3230*/  BRA `(.L_x_43) ;  /* 0x0000000000047947 */ /* 0x000fec0003800000 */
.L_x_41:
[----:B------:R-:W-:-:S07]  /*3240*/  LEA R19, R3, R19, 0x17 ;  /* 0x0000001303137211 */ /* 0x000fce00078eb8ff */
.L_x_43:
[----:B------:R-:W-:Y:S05]  /*3250*/  BSYNC.RECONVERGENT B3 ;  /* 0x0000000000037941 */ /* 0x000fea0003800200 */
.L_x_40:
[----:B------:R-:W-:Y:S05]  /*3260*/  BRA `(.L_x_44) ;  /* 0x0000000000207947 */ /* 0x000fea0003800000 */
.L_x_39:
[----:B------:R-:W-:-:S04]  /*3270*/  LOP3.LUT R0, R3, 0x80000000, R0, 0x48, !PT ;  /* 0x8000000003007812 */ /* 0x000fc800078e4800 */
[----:B------:R-:W-:Y:S01]  /*3280*/  LOP3.LUT R19, R0, 0x7f800000, RZ, 0xfc, !PT ;  /* 0x7f80000000137812 */ /* 0x000fe200078efcff */
[----:B------:R-:W-:Y:S06]  /*3290*/  BRA `(.L_x_44) ;  /* 0x0000000000147947 */ /* 0x000fec0003800000 */
.L_x_38:
[----:B------:R-:W-:Y:S01]  /*32a0*/  LOP3.LUT R19, R3, 0x80000000, R0, 0x48, !PT ;  /* 0x8000000003137812 */ /* 0x000fe200078e4800 */
[----:B------:R-:W-:Y:S06]  /*32b0*/  BRA `(.L_x_44) ;  /* 0x00000000000c7947 */ /* 0x000fec0003800000 */
.L_x_37:
[----:B------:R-:W0:Y:S01]  /*32c0*/  MUFU.RSQ R19, -QNAN ;  /* 0xffc0000000137908 */ /* 0x000e220000001400 */
[----:B------:R-:W-:Y:S05]  /*32d0*/  BRA `(.L_x_44) ;  /* 0x0000000000047947 */ /* 0x000fea0003800000 */
.L_x_36:
[----:B------:R-:W-:-:S07]  /*32e0*/  FADD.FTZ R19, R0, R3 ;  /* 0x0000000300137221 */ /* 0x000fce0000010000 */
.L_x_44:
[----:B------:R-:W-:Y:S05]  /*32f0*/  BSYNC.RECONVERGENT B2 ;  /* 0x0000000000027941 */ /* 0x000fea0003800200 */
.L_x_34:
[----:B0-----:R-:W-:Y:S01]  /*3300*/  MOV R3, R19 ;  /* 0x0000001300037202 */ /* 0x001fe20000000f00 */
[----:B------:R-:W-:Y:S01]  /*3310*/  HFMA2 R19, -RZ, RZ, 0, 0 ;  /* 0x00000000ff137431 */ /* 0x000fe200000001ff */
[----:B------:R-:W-:-:S04]  /*3320*/  MOV R18, R14 ;  /* 0x0000000e00127202 */ /* 0x000fc80000000f00 */
[----:B------:R-:W-:Y:S05]  /*3330*/  RET.REL.NODEC R18 `(_Z23softmax_col_kernel_warpPfS_ii) ;  /* 0xffffffcc12307950 */ /* 0x000fea0003c3ffff */
.L_x_45:
[----:B------:R-:W-:-:S00]  /*3340*/  BRA `(.L_x_45) ;  /* 0xfffffffc00fc7947 */ /* 0x000fc0000383ffff */
[----:B------:R-:W-:-:S00]  /*3350*/  NOP ;  /* 0x0000000000007918 */ /* 0x000fc00000000000 */
        /* <DEDUP_REMOVED lines=10> */
.L_x_232:


//--------------------- .text._Z23softmax_row_kernel_warpPfS_ii --------------------------
	.section	.text._Z23softmax_row_kernel_warpPfS_ii,"ax",@progbits
	.align	128
        .global         _Z23softmax_row_kernel_warpPfS_ii
        .type           _Z23softmax_row_kernel_warpPfS_ii,@function
        .size           _Z23softmax_row_kernel_warpPfS_ii,(.L_x_233 - _Z23softmax_row_kernel_warpPfS_ii)
        .other          _Z23softmax_row_kernel_warpPfS_ii,@"STO_CUDA_ENTRY STV_DEFAULT"
_Z23softmax_row_kernel_warpPfS_ii:
.text._Z23softmax_row_kernel_warpPfS_ii:
[----:B------:R-:W-:Y:S08]  /*0000*/  LDC R1, c[0x0][0x37c] ;  /* 0x0000df00ff017b82 */ /* 0x000ff00000000800 */
[----:B------:R-:W0:Y:S08]  /*0010*/  S2UR UR4, SR_CTAID.X ;  /* 0x00000000000479c3 */ /* 0x000e300000002500 */
[----:B------:R-:W0:Y:S02]  /*0020*/  LDC R0, c[0x0][0x390] ;  /* 0x0000e400ff007b82 */ /* 0x000e240000000800 */
[----:B0-----:R-:W-:-:S13]  /*0030*/  ISETP.LE.AND P0, PT, R0, UR4, PT ;  /* 0x0000000400007c0c */ /* 0x001fda000bf03270 */
[----:B------:R-:W-:Y:S05]  /*0040*/  @P0 EXIT ;  /* 0x000000000000094d */ /* 0x000fea0003800000 */
[----:B------:R-:W0:Y:S01]  /*0050*/  LDCU UR5, c[0x0][0x394] ;  /* 0x00007280ff0577ac */ /* 0x000e220008000800 */
[----:B------:R-:W1:Y:S01]  /*0060*/  S2R R2, SR_TID.X ;  /* 0x0000000000027919 */ /* 0x000e620000002100 */
[----:B------:R-:W-:Y:S01]  /*0070*/  IMAD.MOV.U32 R4, RZ, RZ, -0x800001 ;  /* 0xff7fffffff047424 */ /* 0x000fe200078e00ff */
[----:B------:R-:W2:Y:S01]  /*0080*/  LDCU.64 UR6, c[0x0][0x358] ;  /* 0x00006b00ff0677ac */ /* 0x000ea20008000a00 */
[----:B0-----:R-:W-:-:S04]  /*0090*/  MOV R3, UR5 ;  /* 0x0000000500037c02 */ /* 0x001fc80008000f00 */
[C---:B------:R-:W-:Y:S02]  /*00a0*/  ISETP.GE.AND P0, PT, R3.reuse, 0x1, PT ;  /* 0x000000010300780c */ /* 0x040fe40003f06270 */
[----:B------:R-:W-:-:S04]  /*00b0*/  IADD3 R0, PT, PT, R3, 0x1f, RZ ;  /* 0x0000001f03007810 */ /* 0x000fc80007ffe0ff */
[----:B------:R-:W-:-:S04]  /*00c0*/  SHF.R.S32.HI R5, RZ, 0x1f, R0 ;  /* 0x0000001fff057819 */ /* 0x000fc80000011400 */
[----:B------:R-:W-:-:S04]  /*00d0*/  LEA.HI R0, R5, R0, RZ, 0x5 ;  /* 0x0000000005007211 */ /* 0x000fc800078f28ff */
[----:B------:R-:W-:Y:S01]  /*00e0*/  SHF.R.S32.HI R0, RZ, 0x5, R0 ;  /* 0x00000005ff007819 */ /* 0x000fe20000011400 */
[----:B-12---:R-:W-:Y:S06]  /*00f0*/  @!P0 BRA `(.L_x_46) ;  /* 0x0000000c00d48947 */ /* 0x006fec0003800000 */
[----:B------:R-:W-:Y:S01]  /*0100*/  ISETP.GE.U32.AND P1, PT, R3, 0x1e1, PT ;  /* 0x000001e10300780c */ /* 0x000fe20003f26070 */
[----:B------:R-:W-:Y:S01]  /*0110*/  HFMA2 R6, -RZ, RZ, 0, 0 ;  /* 0x00000000ff067431 */ /* 0x000fe200000001ff */
[----:B------:R-:W-:Y:S02]  /*0120*/  VIMNMX R5, PT, PT, R0, 0x1, !PT ;  /* 0x0000000100057848 */ /* 0x000fe40007fe0100 */
[----:B------:R-:W-:Y:S02]  /*0130*/  MOV R4, 0xff7fffff ;  /* 0xff7fffff00047802 */ /* 0x000fe40000000f00 */
[----:B------:R-:W-:-:S04]  /*0140*/  LOP3.LUT R11, R5, 0xf, RZ, 0xc0, !PT ;  /* 0x0000000f050b7812 */ /* 0x000fc800078ec0ff */
[----:B------:R-:W-:-:S03]  /*0150*/  ISETP.NE.AND P0, PT, R11, RZ, PT ;  /* 0x000000ff0b00720c */ /* 0x000fc60003f05270 */
[----:B------:R-:W-:Y:S10]  /*0160*/  @!P1 BRA `(.L_x_47) ;  /* 0x0000000400e89947 */ /* 0x000ff40003800000 */
[----:B------:R-:W0:Y:S01]  /*0170*/  LDC R7, c[0x0][0x394] ;  /* 0x0000e500ff077b82 */ /* 0x000e220000000800 */
[----:B------:R-:W-:Y:S01]  /*0180*/  LOP3.LUT R6, R5, 0x3fffff0, RZ, 0xc0, !PT ;  /* 0x03fffff005067812 */ /* 0x000fe200078ec0ff */
[----:B------:R-:W-:Y:S01]  /*0190*/  IMAD R9, R3, UR4, R2 ;  /* 0x0000000403097c24 */ /* 0x000fe2000f8e0202 */
[----:B------:R-:W-:Y:S01]  /*01a0*/  LOP3.LUT R10, R2, 0x100, RZ, 0xfc, !PT ;  /* 0x00000100020a7812 */ /* 0x000fe200078efcff */
[----:B------:R-:W-:Y:S01]  /*01b0*/  IMAD.MOV.U32 R4, RZ, RZ, -0x800001 ;  /* 0xff7fffffff047424 */ /* 0x000fe200078e00ff */
[----:B------:R-:W-:-:S07]  /*01c0*/  IADD3 R8, PT, PT, -R6, RZ, RZ ;  /* 0x000000ff06087210 */ /* 0x000fce0007ffe1ff */
.L_x_48:
[----:B0-----:R-:W-:Y:S01]  /*01d0*/  IMAD.MOV.U32 R3, RZ, RZ, R7 ;  /* 0x000000ffff037224 */ /* 0x001fe200078e0007 */
[C---:B------:R-:W-:Y:S02]  /*01e0*/  IADD3 R12, PT, PT, R10.reuse, -0x100, RZ ;  /* 0xffffff000a0c7810 */ /* 0x040fe40007ffe0ff */
[----:B------:R-:W-:Y:S02]  /*01f0*/  IADD3 R14, PT, PT, R10, -0xe0, RZ ;  /* 0xffffff200a0e7810 */ /* 0x000fe40007ffe0ff */
[-C--:B------:R-:W-:Y:S02]  /*0200*/  ISETP.GE.AND P5, PT, R12, R3.reuse, PT ;  /* 0x000000030c00720c */ /* 0x080fe40003fa6270 */
[----:B------:R-:W-:Y:S02]  /*0210*/  IADD3 R12, PT, PT, R10, -0xc0, RZ ;  /* 0xffffff400a0c7810 */ /* 0x000fe40007ffe0ff */
[-C--:B------:R-:W-:Y:S02]  /*0220*/  ISETP.GE.AND P4, PT, R14, R3.reuse, PT ;  /* 0x000000030e00720c */ /* 0x080fe40003f86270 */
[----:B------:R-:W-:Y:S01]  /*0230*/  ISETP.GE.AND P3, PT, R12, R3, PT ;  /* 0x000000030c00720c */ /* 0x000fe20003f66270 */
[----:B------:R-:W-:-:S05]  /*0240*/  VIADD R12, R10, 0xffffff60 ;  /* 0xffffff600a0c7836 */ /* 0x000fca0000000000 */
[----:B------:R-:W-:Y:S02]  /*0250*/  ISETP.GE.AND P1, PT, R12, R3, PT ;  /* 0x000000030c00720c */ /* 0x000fe40003f26270 */
[----:B------:R-:W0:Y:S03]  /*0260*/  @!P5 LDC.64 R12, c[0x0][0x380] ;  /* 0x0000e000ff0cdb82 */ /* 0x000e260000000a00 */
[C---:B------:R-:W-:Y:S02]  /*0270*/  @!P4 IADD3 R21, PT, PT, R9.reuse, 0x20, RZ ;  /* 0x000000200915c810 */ /* 0x040fe40007ffe0ff */
[----:B------:R-:W-:-:S03]  /*0280*/  @!P3 IADD3 R23, PT, PT, R9, 0x40, RZ ;  /* 0x000000400917b810 */ /* 0x000fc60007ffe0ff */
[----:B------:R-:W1:Y:S08]  /*0290*/  @!P4 LDC.64 R14, c[0x0][0x380] ;  /* 0x0000e000ff0ecb82 */ /* 0x000e700000000a00 */
[----:B------:R-:W2:Y:S08]  /*02a0*/  @!P3 LDC.64 R16, c[0x0][0x380] ;  /* 0x0000e000ff10bb82 */ /* 0x000eb00000000a00 */
[----:B------:R-:W3:Y:S01]  /*02b0*/  @!P1 LDC.64 R18, c[0x0][0x380] ;  /* 0x0000e000ff129b82 */ /* 0x000ee20000000a00 */
[----:B0-----:R-:W-:-:S06]  /*02c0*/  @!P5 IMAD.WIDE.U32 R12, R9, 0x4, R12 ;  /* 0x00000004090cd825 */ /* 0x001fcc00078e000c */
[----:B------:R0:W4:Y:S01]  /*02d0*/  @!P5 LDG.E R13, desc[UR6][R12.64] ;  /* 0x000000060c0dd981 */ /* 0x000122000c1e1900 */
[----:B-1----:R-:W-:-:S04]  /*02e0*/  @!P4 IMAD.WIDE.U32 R14, R21, 0x4, R14 ;  /* 0x00000004150ec825 */ /* 0x002fc800078e000e */
[----:B------:R-:W-:Y:S02]  /*02f0*/  @!P1 VIADD R21, R9, 0x60 ;  /* 0x0000006009159836 */ /* 0x000fe40000000000 */
[----:B------:R-:W5:Y:S01]  /*0300*/  @!P4 LDG.E R15, desc[UR6][R14.64] ;  /* 0x000000060e0fc981 */ /* 0x000f62000c1e1900 */
[----:B--2---:R-:W-:-:S06]  /*0310*/  @!P3 IMAD.WIDE.U32 R16, R23, 0x4, R16 ;  /* 0x000000041710b825 */ /* 0x004fcc00078e0010 */
[----:B------:R-:W2:Y:S01]  /*0320*/  @!P3 LDG.E R17, desc[UR6][R16.64] ;  /* 0x000000061011b981 */ /* 0x000ea2000c1e1900 */
[----:B---3--:R-:W-:-:S06]  /*0330*/  @!P1 IMAD.WIDE.U32 R18, R21, 0x4, R18 ;  /* 0x0000000415129825 */ /* 0x008fcc00078e0012 */
[----:B------:R-:W3:Y:S01]  /*0340*/  @!P1 LDG.E R19, desc[UR6][R18.64] ;  /* 0x0000000612139981 */ /* 0x000ee2000c1e1900 */
[----:B------:R-:W-:-:S04]  /*0350*/  IADD3 R20, PT, PT, R10, -0x80, RZ ;  /* 0xffffff800a147810 */ /* 0x000fc80007ffe0ff */
[----:B------:R-:W-:Y:S02]  /*0360*/  ISETP.GE.AND P2, PT, R20, R3, PT ;  /* 0x000000031400720c */ /* 0x000fe40003f46270 */
[C---:B------:R-:W-:Y:S01]  /*0370*/  IADD3 R20, PT, PT, R10.reuse, -0x60, RZ ;  /* 0xffffffa00a147810 */ /* 0x040fe20007ffe0ff */
[----:B------:R-:W-:-:S03]  /*0380*/  VIADD R22, R10, 0xffffffc0 ;  /* 0xffffffc00a167836 */ /* 0x000fc60000000000 */
[----:B------:R-:W-:Y:S02]  /*0390*/  ISETP.GE.AND P6, PT, R20, R3, PT ;  /* 0x000000031400720c */ /* 0x000fe40003fc6270 */
[----:B0-----:R-:W-:-:S05]  /*03a0*/  IADD3 R12, PT, PT, R10, -0x20, RZ ;  /* 0xffffffe00a0c7810 */ /* 0x001fca0007ffe0ff */
[----:B------:R-:W-:-:S06]  /*03b0*/  @!P2 VIADD R25, R9, 0x80 ;  /* 0x000000800919a836 */ /* 0x000fcc0000000000 */
[----:B------:R-:W-:Y:S02]  /*03c0*/  @!P6 IADD3 R27, PT, PT, R9, 0xa0, RZ ;  /* 0x000000a0091be810 */ /* 0x000fe40007ffe0ff */
[----:B----4-:R-:W-:Y:S02]  /*03d0*/  @!P5 FMNMX R4, R4, R13, !PT ;  /* 0x0000000d0404d209 */ /* 0x010fe40007800000 */
[----:B------:R-:W-:Y:S02]  /*03e0*/  ISETP.GE.AND P5, PT, R22, R3, PT ;  /* 0x000000031600720c */ /* 0x000fe40003fa6270 */
[----:B-----5:R-:W-:Y:S02]  /*03f0*/  @!P4 FMNMX R4, R4, R15, !PT ;  /* 0x0000000f0404c209 */ /* 0x020fe40007800000 */
[----:B------:R-:W-:Y:S01]  /*0400*/  ISETP.GE.AND P4, PT, R12, R3, PT ;  /* 0x000000030c00720c */ /* 0x000fe20003f86270 */
[----:B------:R-:W0:Y:S01]  /*0410*/  @!P2 LDC.64 R14, c[0x0][0x380] ;  /* 0x0000e000ff0eab82 */ /* 0x000e220000000a00 */
[----:B------:R-:W-:-:S02]  /*0420*/  IADD3 R12, PT, PT, R10, 0x20, RZ ;  /* 0x000000200a0c7810 */ /* 0x000fc40007ffe0ff */
[----:B--2---:R-:W-:Y:S02]  /*0430*/  @!P3 FMNMX R4, R4, R17, !PT ;  /* 0x000000110404b209 */ /* 0x004fe40007800000 */
[----:B------:R-:W-:-:S03]  /*0440*/  ISETP.GE.AND P3, PT, R10, R3, PT ;  /* 0x000000030a00720c */ /* 0x000fc60003f66270 */
[----:B------:R-:W1:Y:S01]  /*0450*/  @!P6 LDC.64 R16, c[0x0][0x380] ;  /* 0x0000e000ff10eb82 */ /* 0x000e620000000a00 */
[----:B---3--:R-:W-:Y:S02]  /*0460*/  @!P1 FMNMX R4, R4, R19, !PT ;  /* 0x0000001304049209 */ /* 0x008fe40007800000 */
[----:B------:R-:W-:-:S05]  /*0470*/  ISETP.GE.AND P1, PT, R12, R3, PT ;  /* 0x000000030c00720c */ /* 0x000fca0003f26270 */
[----:B------:R-:W2:Y:S08]  /*0480*/  @!P5 LDC.64 R18, c[0x0][0x380] ;  /* 0x0000e000ff12db82 */ /* 0x000eb00000000a00 */
[----:B------:R-:W3:Y:S08]  /*0490*/  @!P4 LDC.64 R20, c[0x0][0x380] ;  /* 0x0000e000ff14cb82 */ /* 0x000ef00000000a00 */
[----:B------:R-:W4:Y:S01]  /*04a0*/  @!P3 LDC.64 R22, c[0x0][0x380] ;  /* 0x0000e000ff16bb82 */ /* 0x000f220000000a00 */
[----:B0-----:R-:W-:Y:S01]  /*04b0*/  @!P2 IMAD.WIDE.U32 R14, R25, 0x4, R14 ;  /* 0x00000004190ea825 */ /* 0x001fe200078e000e */
[----:B------:R-:W-:-:S03]  /*04c0*/  @!P5 IADD3 R25, PT, PT, R9, 0xc0, RZ ;  /* 0x000000c00919d810 */ /* 0x000fc60007ffe0ff */
[----:B-1----:R-:W-:Y:S02]  /*04d0*/  @!P6 IMAD.WIDE.U32 R16, R27, 0x4, R16 ;  /* 0x000000041b10e825 */ /* 0x002fe400078e0010 */
[----:B------:R0:W5:Y:S01]  /*04e0*/  @!P2 LDG.E R15, desc[UR6][R14.64] ;  /* 0x000000060e0fa981 */ /* 0x000162000c1e1900 */
[----:B------:R-:W1:Y:S01]  /*04f0*/  @!P1 LDC.64 R12, c[0x0][0x380] ;  /* 0x0000e000ff0c9b82 */ /* 0x000e620000000a00 */
[----:B------:R-:W-:Y:S02]  /*0500*/  @!P4 VIADD R27, R9, 0xe0 ;  /* 0x000000e0091bc836 */ /* 0x000fe40000000000 */
[----:B--2---:R-:W-:Y:S01]  /*0510*/  @!P5 IMAD.WIDE.U32 R18, R25, 0x4, R18 ;  /* 0x000000041912d825 */ /* 0x004fe200078e0012 */
[----:B------:R2:W5:Y:S01]  /*0520*/  @!P6 LDG.E R17, desc[UR6][R16.64] ;  /* 0x000000061011e981 */ /* 0x000562000c1e1900 */
[----:B------:R-:W-:Y:S02]  /*0530*/  @!P3 IADD3 R25, PT, PT, R9, 0x100, RZ ;  /* 0x000001000919b810 */ /* 0x000fe40007ffe0ff */
[----:B---3--:R-:W-:-:S02]  /*0540*/  @!P4 IMAD.WIDE.U32 R20, R27, 0x4, R20 ;  /* 0x000000041b14c825 */ /* 0x008fc400078e0014 */
[----:B------:R-:W3:Y:S04]  /*0550*/  @!P5 LDG.E R19, desc[UR6][R18.64] ;  /* 0x000000061213d981 */ /* 0x000ee8000c1e1900 */
[----:B------:R-:W3:Y:S01]  /*0560*/  @!P4 LDG.E R21, desc[UR6][R20.64] ;  /* 0x000000061415c981 */ /* 0x000ee2000c1e1900 */
[----:B----4-:R-:W-:Y:S01]  /*0570*/  @!P3 IMAD.WIDE.U32 R22, R25, 0x4, R22 ;  /* 0x000000041916b825 */ /* 0x010fe200078e0016 */
[----:B------:R-:W-:-:S05]  /*0580*/  @!P1 IADD3 R25, PT, PT, R9, 0x120, RZ ;  /* 0x0000012009199810 */ /* 0x000fca0007ffe0ff */
[----:B------:R-:W4:Y:S01]  /*0590*/  @!P3 LDG.E R23, desc[UR6][R22.64] ;  /* 0x000000061617b981 */ /* 0x000f22000c1e1900 */
[----:B-1----:R-:W-:-:S06]  /*05a0*/  @!P1 IMAD.WIDE.U32 R12, R25, 0x4, R12 ;  /* 0x00000004190c9825 */ /* 0x002fcc00078e000c */
[----:B------:R1:W4:Y:S01]  /*05b0*/  @!P1 LDG.E R13, desc[UR6][R12.64] ;  /* 0x000000060c0d9981 */ /* 0x000322000c1e1900 */
[C---:B0-----:R-:W-:Y:S01]  /*05c0*/  VIADD R14, R10.reuse, 0x40 ;  /* 0x000000400a0e7836 */ /* 0x041fe20000000000 */
[C---:B--2---:R-:W-:Y:S02]  /*05d0*/  IADD3 R16, PT, PT, R10.reuse, 0x80, RZ ;  /* 0x000000800a107810 */ /* 0x044fe40007ffe0ff */
[----:B-1----:R-:W-:Y:S02]  /*05e0*/  IADD3 R12, PT, PT, R10, 0xc0, RZ ;  /* 0x000000c00a0c7810 */ /* 0x002fe40007ffe0ff */
[----:B-----5:R-:W-:Y:S02]  /*05f0*/  @!P2 FMNMX R4, R4, R15, !PT ;  /* 0x0000000f0404a209 */ /* 0x020fe40007800000 */
[----:B------:R-:W-:Y:S02]  /*0600*/  ISETP.GE.AND P2, PT, R14, R3, PT ;  /* 0x000000030e00720c */ /* 0x000fe40003f46270 */
[----:B------:R-:W-:-:S02]  /*0610*/  IADD3 R14, PT, PT, R10, 0x60, RZ ;  /* 0x000000600a0e7810 */ /* 0x000fc40007ffe0ff */
[----:B------:R-:W-:Y:S02]  /*0620*/  @!P6 FMNMX R4, R4, R17, !PT ;  /* 0x000000110404e209 */ /* 0x000fe40007800000 */
[----:B------:R-:W-:Y:S01]  /*0630*/  ISETP.GE.AND P6, PT, R14, R3, PT ;  /* 0x000000030e00720c */ /* 0x000fe20003fc6270 */
[----:B------:R-:W-:Y:S01]  /*0640*/  VIADD R14, R10, 0xa0 ;  /* 0x000000a00a0e7836 */ /* 0x000fe20000000000 */
[----:B---3--:R-:W-:Y:S02]  /*0650*/  @!P5 FMNMX R4, R4, R19, !PT ;  /* 0x000000130404d209 */ /* 0x008fe40007800000 */
[----:B------:R-:W-:Y:S02]  /*0660*/  ISETP.GE.AND P5, PT, R16, R3, PT ;  /* 0x000000031000720c */ /* 0x000fe40003fa6270 */
[----:B------:R-:W-:Y:S02]  /*0670*/  @!P4 FMNMX R4, R4, R21, !PT ;  /* 0x000000150404c209 */ /* 0x000fe40007800000 */
[----:B------:R-:W-:-:S02]  /*0680*/  ISETP.GE.AND P4, PT, R14, R3, PT ;  /* 0x000000030e00720c */ /* 0x000fc40003f86270 */
[----:B------:R-:W0:Y:S01]  /*0690*/  @!P2 LDC.64 R14, c[0x0][0x380] ;  /* 0x0000e000ff0eab82 */ /* 0x000e220000000a00 */
[----:B----4-:R-:W-:Y:S02]  /*06a0*/  @!P3 FMNMX R4, R4, R23, !PT ;  /* 0x000000170404b209 */ /* 0x010fe40007800000 */
[----:B------:R-:W-:Y:S02]  /*06b0*/  ISETP.GE.AND P3, PT, R12, R3, PT ;  /* 0x000000030c00720c */ /* 0x000fe40003f66270 */
[----:B------:R-:W-:-:S03]  /*06c0*/  IADD3 R12, PT, PT, R10, 0xe0, RZ ;  /* 0x000000e00a0c7810 */ /* 0x000fc60007ffe0ff */
[----:B------:R-:W1:Y:S01]  /*06d0*/  @!P6 LDC.64 R16, c[0x0][0x380] ;  /* 0x0000e000ff10eb82 */ /* 0x000e620000000a00 */
[----:B------:R-:W-:Y:S02]  /*06e0*/  @!P1 FMNMX R4, R4, R13, !PT ;  /* 0x0000000d04049209 */ /* 0x000fe40007800000 */
[----:B------:R-:W-:-:S05]  /*06f0*/  ISETP.GE.AND P1, PT, R12, R3, PT ;  /* 0x000000030c00720c */ /* 0x000fca0003f26270 */
[----:B------:R-:W2:Y:S08]  /*0700*/  @!P5 LDC.64 R18, c[0x0][0x380] ;  /* 0x0000e000ff12db82 */ /* 0x000eb00000000a00 */
[----:B------:R-:W3:Y:S01]  /*0710*/  @!P4 LDC.64 R20, c[0x0][0x380] ;  /* 0x0000e000ff14cb82 */ /* 0x000ee20000000a00 */
[----:B------:R-:W-:-:S07]  /*0720*/  @!P2 VIADD R25, R9, 0x140 ;  /* 0x000001400919a836 */ /* 0x000fce0000000000 */
[----:B------:R-:W4:Y:S01]  /*0730*/  @!P3 LDC.64 R22, c[0x0][0x380] ;  /* 0x0000e000ff16bb82 */ /* 0x000f220000000a00 */
[----:B------:R-:W-:Y:S01]  /*0740*/  @!P6 IADD3 R27, PT, PT, R9, 0x160, RZ ;  /* 0x00000160091be810 */ /* 0x000fe20007ffe0ff */
[----:B0-----:R-:W-:-:S06]  /*0750*/  @!P2 IMAD.WIDE.U32 R14, R25, 0x4, R14 ;  /* 0x00000004190ea825 */ /* 0x001fcc00078e000e */
[----:B------:R-:W0:Y:S01]  /*0760*/  @!P1 LDC.64 R12, c[0x0][0x380] ;  /* 0x0000e000ff0c9b82 */ /* 0x000e220000000a00 */
[----:B------:R-:W-:Y:S01]  /*0770*/  @!P5 IADD3 R25, PT, PT, R9, 0x180, RZ ;  /* 0x000001800919d810 */ /* 0x000fe20007ffe0ff */
[----:B-1----:R-:W-:Y:S01]  /*0780*/  @!P6 IMAD.WIDE.U32 R16, R27, 0x4, R16 ;  /* 0x000000041b10e825 */ /* 0x002fe200078e0010 */
[----:B------:R-:W5:Y:S03]  /*0790*/  @!P2 LDG.E R15, desc[UR6][R14.64] ;  /* 0x000000060e0fa981 */ /* 0x000f66000c1e1900 */
[----:B------:R-:W-:Y:S02]  /*07a0*/  @!P4 VIADD R27, R9, 0x1a0 ;  /* 0x000001a0091bc836 */ /* 0x000fe40000000000 */
[----:B--2---:R-:W-:Y:S01]  /*07b0*/  @!P5 IMAD.WIDE.U32 R18, R25, 0x4, R18 ;  /* 0x000000041912d825 */ /* 0x004fe200078e0012 */
[----:B------:R-:W2:Y:S01]  /*07c0*/  @!P6 LDG.E R17, desc[UR6][R16.64] ;  /* 0x000000061011e981 */ /* 0x000ea2000c1e1900 */
[----:B------:R-:W-:-:S02]  /*07d0*/  @!P3 IADD3 R25, PT, PT, R9, 0x1c0, RZ ;  /* 0x000001c00919b810 */ /* 0x000fc40007ffe0ff */
[----:B---3--:R-:W-:Y:S01]  /*07e0*/  @!P4 IMAD.WIDE.U32 R20, R27, 0x4, R20 ;  /* 0x000000041b14c825 */ /* 0x008fe200078e0014 */
[----:B------:R-:W-:Y:S01]  /*07f0*/  @!P1 IADD3 R27, PT, PT, R9, 0x1e0, RZ ;  /* 0x000001e0091b9810 */ /* 0x000fe20007ffe0ff */
[----:B------:R-:W3:Y:S02]  /*0800*/  @!P5 LDG.E R19, desc[UR6][R18.64] ;  /* 0x000000061213d981 */ /* 0x000ee4000c1e1900 */
[----:B----4-:R-:W-:Y:S02]  /*0810*/  @!P3 IMAD.WIDE.U32 R22, R25, 0x4, R22 ;  /* 0x000000041916b825 */ /* 0x010fe400078e0016 */
[----:B------:R-:W4:Y:S04]  /*0820*/  @!P4 LDG.E R21, desc[UR6][R20.64] ;  /* 0x000000061415c981 */ /* 0x000f28000c1e1900 */
[----:B------:R-:W4:Y:S01]  /*0830*/  @!P3 LDG.E R23, desc[UR6][R22.64] ;  /* 0x000000061617b981 */ /* 0x000f22000c1e1900 */
[----:B0-----:R-:W-:-:S06]  /*0840*/  @!P1 IMAD.WIDE.U32 R12, R27, 0x4, R12 ;  /* 0x000000041b0c9825 */ /* 0x001fcc00078e000c */
[----:B------:R-:W4:Y:S01]  /*0850*/  @!P1 LDG.E R13, desc[UR6][R12.64] ;  /* 0x000000060c0d9981 */ /* 0x000f22000c1e1900 */
[----:B------:R-:W-:Y:S01]  /*0860*/  VIADD R8, R8, 0x10 ;  /* 0x0000001008087836 */ /* 0x000fe20000000000 */
[----:B------:R-:W-:Y:S02]  /*0870*/  IADD3 R10, PT, PT, R10, 0x200, RZ ;  /* 0x000002000a0a7810 */ /* 0x000fe40007ffe0ff */
[----:B------:R-:W-:Y:S02]  /*0880*/  IADD3 R9, PT, PT, R9, 0x200, RZ ;  /* 0x0000020009097810 */ /* 0x000fe40007ffe0ff */
[----:B-----5:R-:W-:Y:S02]  /*0890*/  @!P2 FMNMX R4, R4, R15, !PT ;  /* 0x0000000f0404a209 */ /* 0x020fe40007800000 */
[----:B------:R-:W-:Y:S02]  /*08a0*/  ISETP.NE.AND P2, PT, R8, RZ, PT ;  /* 0x000000ff0800720c */ /* 0x000fe40003f45270 */
[----:B--2---:R-:W-:-:S04]  /*08b0*/  @!P6 FMNMX R4, R4, R17, !PT ;  /* 0x000000110404e209 */ /* 0x004fc80007800000 */
[----:B---3--:R-:W-:-:S04]  /*08c0*/  @!P5 FMNMX R4, R4, R19, !PT ;  /* 0x000000130404d209 */ /* 0x008fc80007800000 */
[----:B----4-:R-:W-:-:S04]  /*08d0*/  @!P4 FMNMX R4, R4, R21, !PT ;  /* 0x000000150404c209 */ /* 0x010fc80007800000 */
[----:B------:R-:W-:-:S04]  /*08e0*/  @!P3 FMNMX R4, R4, R23, !PT ;  /* 0x000000170404b209 */ /* 0x000fc80007800000 */
[----:B------:R-:W-:Y:S01]  /*08f0*/  @!P1 FMNMX R4, R4, R13, !PT ;  /* 0x0000000d04049209 */ /* 0x000fe20007800000 */
[----:B------:R-:W-:Y:S06]  /*0900*/  @P2 BRA `(.L_x_48) ;  /* 0xfffffff800302947 */ /* 0x000fec000383ffff */
.L_x_47:
[----:B------:R-:W-:Y:S05]  /*0910*/  @!P0 BRA `(.L_x_46) ;  /* 0x0000000400cc8947 */ /* 0x000fea0003800000 */
[----:B------:R-:W-:Y:S02]  /*0920*/  ISETP.GE.U32.AND P1, PT, R11, 0x8, PT ;  /* 0x000000080b00780c */ /* 0x000fe40003f26070 */
[----:B------:R-:W-:-:S04]  /*0930*/  LOP3.LUT R22, R5, 0x7, RZ, 0xc0, !PT ;  /* 0x0000000705167812 */ /* 0x000fc800078ec0ff */
[----:B------:R-:W-:-:S07]  /*0940*/  ISETP.NE.AND P0, PT, R22, RZ, PT ;  /* 0x000000ff1600720c */ /* 0x000fce0003f05270 */
[----:B------:R-:W-:Y:S06]  /*0950*/  @!P1 BRA `(.L_x_49) ;  /* 0x0000000000e89947 */ /* 0x000fec0003800000 */
[----:B------:R-:W-:-:S05]  /*0960*/  IMAD.SHL.U32 R7, R6, 0x20, RZ ;  /* 0x0000002006077824 */ /* 0x000fca00078e00ff */
[----:B------:R-:W-:-:S04]  /*0970*/  LOP3.LUT R14, R7, R2, RZ, 0xfc, !PT ;  /* 0x00000002070e7212 */ /* 0x000fc800078efcff */
[C---:B------:R-:W-:Y:S02]  /*0980*/  ISETP.GE.AND P6, PT, R14.reuse, R3, PT ;  /* 0x000000030e00720c */ /* 0x040fe40003fc6270 */
[----:B------:R-:W-:-:S04]  /*0990*/  IADD3 R12, PT, PT, R14, 0x20, RZ ;  /* 0x000000200e0c7810 */ /* 0x000fc80007ffe0ff */
[----:B------:R-:W-:-:S07]  /*09a0*/  ISETP.GE.AND P1, PT, R12, R3, PT ;  /* 0x000000030c00720c */ /* 0x000fce0003f26270 */
[----:B------:R-:W0:Y:S01]  /*09b0*/  @!P6 LDC.64 R8, c[0x0][0x380] ;  /* 0x0000e000ff08eb82 */ /* 0x000e220000000a00 */
[----:B------:R-:W-:-:S07]  /*09c0*/  @!P6 IMAD R7, R3, UR4, R14 ;  /* 0x000000040307ec24 */ /* 0x000fce000f8e020e */
[----:B------:R-:W1:Y:S01]  /*09d0*/  @!P1 LDC.64 R10, c[0x0][0x380] ;  /* 0x0000e000ff0a9b82 */ /* 0x000e620000000a00 */
[----:B0-----:R-:W-:-:S04]  /*09e0*/  @!P6 IMAD.WIDE.U32 R8, R7, 0x4, R8 ;  /* 0x000000040708e825 */ /* 0x001fc800078e0008 */
[----:B------:R-:W-:Y:S02]  /*09f0*/  @!P1 IMAD R7, R3, UR4, R12 ;  /* 0x0000000403079c24 */ /* 0x000fe4000f8e020c */
[----:B------:R-:W2:Y:S02]  /*0a00*/  @!P6 LDG.E R9, desc[UR6][R8.64] ;  /* 0x000000060809e981 */ /* 0x000ea4000c1e1900 */
[----:B-1----:R-:W-:-:S06]  /*0a10*/  @!P1 IMAD.WIDE.U32 R10, R7, 0x4, R10 ;  /* 0x00000004070a9825 */ /* 0x002fcc00078e000a */
[----:B------:R-:W3:Y:S01]  /*0a20*/  @!P1 LDG.E R11, desc[UR6][R10.64] ;  /* 0x000000060a0b9981 */ /* 0x000ee2000c1e1900 */
[C---:B------:R-:W-:Y:S01]  /*0a30*/  IADD3 R20, PT, PT, R14.reuse, 0x40, RZ ;  /* 0x000000400e147810 */ /* 0x040fe20007ffe0ff */
[C---:B------:R-:W-:Y:S01]  /*0a40*/  VIADD R24, R14.reuse, 0x60 ;  /* 0x000000600e187836 */ /* 0x040fe20000000000 */
[C---:B------:R-:W-:Y:S01]  /*0a50*/  IADD3 R26, PT, PT, R14.reuse, 0x80, RZ ;  /* 0x000000800e1a7810 */ /* 0x040fe20007ffe0ff */
[----:B------:R-:W-:Y:S01]  /*0a60*/  VIADD R30, R14, 0xc0 ;  /* 0x000000c00e1e7836 */ /* 0x000fe20000000000 */
[-C--:B------:R-:W-:Y:S02]  /*0a70*/  ISETP.GE.AND P2, PT, R20, R3.reuse, PT ;  /* 0x000000031400720c */ /* 0x080fe40003f46270 */
[-C--:B------:R-:W-:Y:S02]  /*0a80*/  ISETP.GE.AND P3, PT, R24, R3.reuse, PT ;  /* 0x000000031800720c */ /* 0x080fe40003f66270 */
[----:B------:R-:W-:Y:S02]  /*0a90*/  IADD3 R28, PT, PT, R14, 0xa0, RZ ;  /* 0x000000a00e1c7810 */ /* 0x000fe40007ffe0ff */
[----:B------:R-:W-:-:S02]  /*0aa0*/  ISETP.GE.AND P4, PT, R26, R3, PT ;  /* 0x000000031a00720c */ /* 0x000fc40003f86270 */
[----:B------:R-:W-:Y:S02]  /*0ab0*/  ISETP.GE.AND P5, PT, R28, R3, PT ;  /* 0x000000031c00720c */ /* 0x000fe40003fa6270 */
[----:B------:R-:W-:-:S03]  /*0ac0*/  IADD3 R32, PT, PT, R14, 0xe0, RZ ;  /* 0x000000e00e207810 */ /* 0x000fc60007ffe0ff */
[----:B------:R-:W0:Y:S01]  /*0ad0*/  @!P2 LDC.64 R12, c[0x0][0x380] ;  /* 0x0000e000ff0cab82 */ /* 0x000e220000000a00 */
[----:B------:R-:W-:-:S05]  /*0ae0*/  @!P2 IMAD R7, R3, UR4, R20 ;  /* 0x000000040307ac24 */ /* 0x000fca000f8e0214 */
[----:B------:R-:W-:Y:S02]  /*0af0*/  @!P4 IMAD R21, R3, UR4, R26 ;  /* 0x000000040315cc24 */ /* 0x000fe4000f8e021a */
[----:B------:R-:W1:Y:S08]  /*0b00*/  @!P3 LDC.64 R14, c[0x0][0x380] ;  /* 0x0000e000ff0ebb82 */ /* 0x000e700000000a00 */
[----:B------:R-:W4:Y:S08]  /*0b10*/  @!P4 LDC.64 R16, c[0x0][0x380] ;  /* 0x0000e000ff10cb82 */ /* 0x000f300000000a00 */
[----:B------:R-:W5:Y:S01]  /*0b20*/  @!P5 LDC.64 R18, c[0x0][0x380] ;  /* 0x0000e000ff12db82 */ /* 0x000f620000000a00 */
[----:B0-----:R-:W-:-:S04]  /*0b30*/  @!P2 IMAD.WIDE.U32 R12, R7, 0x4, R12 ;  /* 0x00000004070ca825 */ /* 0x001fc800078e000c */
[----:B------:R-:W-:Y:S02]  /*0b40*/  @!P3 IMAD R7, R3, UR4, R24 ;  /* 0x000000040307bc24 */ /* 0x000fe4000f8e0218 */
[----:B------:R-:W3:Y:S02]  /*0b50*/  @!P2 LDG.E R13, desc[UR6][R12.64] ;  /* 0x000000060c0da981 */ /* 0x000ee4000c1e1900 */
[----:B-1----:R-:W-:-:S04]  /*0b60*/  @!P3 IMAD.WIDE.U32 R14, R7, 0x4, R14 ;  /* 0x00000004070eb825 */ /* 0x002fc800078e000e */
[----:B------:R-:W-:Y:S02]  /*0b70*/  @!P5 IMAD R7, R3, UR4, R28 ;  /* 0x000000040307dc24 */ /* 0x000fe4000f8e021c */
[----:B------:R-:W3:Y:S01]  /*0b80*/  @!P3 LDG.E R15, desc[UR6][R14.64] ;  /* 0x000000060e0fb981 */ /* 0x000ee2000c1e1900 */
[----:B----4-:R-:W-:-:S06]  /*0b90*/  @!P4 IMAD.WIDE.U32 R16, R21, 0x4, R16 ;  /* 0x000000041510c825 */ /* 0x010fcc00078e0010 */
[----:B------:R-:W4:Y:S01]  /*0ba0*/  @!P4 LDG.E R17, desc[UR6][R16.64] ;  /* 0x000000061011c981 */ /* 0x000f22000c1e1900 */
[----:B-----5:R-:W-:-:S06]  /*0bb0*/  @!P5 IMAD.WIDE.U32 R18, R7, 0x4, R18 ;  /* 0x000000040712d825 */ /* 0x020fcc00078e0012 */
[----:B------:R-:W5:Y:S01]  /*0bc0*/  @!P5 LDG.E R19, desc[UR6][R18.64] ;  /* 0x000000061213d981 */ /* 0x000f62000c1e1900 */
[----:B--2---:R-:W-:Y:S02]  /*0bd0*/  @!P6 FMNMX R4, R4, R9, !PT ;  /* 0x000000090404e209 */ /* 0x004fe40007800000 */
[----:B------:R-:W-:Y:S02]  /*0be0*/  ISETP.GE.AND P6, PT, R30, R3, PT ;  /* 0x000000031e00720c */ /* 0x000fe40003fc6270 */
[----:B---3--:R-:W-:Y:S02]  /*0bf0*/  @!P1 FMNMX R4, R4, R11, !PT ;  /* 0x0000000b04049209 */ /* 0x008fe40007800000 */
[----:B------:R-:W-:-:S09]  /*0c00*/  ISETP.GE.AND P1, PT, R32, R3, PT ;  /* 0x000000032000720c */ /* 0x000fd20003f26270 */
[----:B------:R-:W0:Y:S08]  /*0c10*/  @!P6 LDC.64 R10, c[0x0][0x380] ;  /* 0x0000e000ff0aeb82 */ /* 0x000e300000000a00 */
[----:B------:R-:W1:Y:S01]  /*0c20*/  @!P1 LDC.64 R8, c[0x0][0x380] ;  /* 0x0000e000ff089b82 */ /* 0x000e620000000a00 */
[C---:B------:R-:W-:Y:S02]  /*0c30*/  @!P6 IMAD R21, R3.reuse, UR4, R30 ;  /* 0x000000040315ec24 */ /* 0x040fe4000f8e021e */
[----:B------:R-:W-:-:S02]  /*0c40*/  @!P1 IMAD R7, R3, UR4, R32 ;  /* 0x0000000403079c24 */ /* 0x000fc4000f8e0220 */
[----:B0-----:R-:W-:-:S06]  /*0c50*/  @!P6 IMAD.WIDE.U32 R10, R21, 0x4, R10 ;  /* 0x00000004150ae825 */ /* 0x001fcc00078e000a */
[----:B------:R-:W2:Y:S01]  /*0c60*/  @!P6 LDG.E R11, desc[UR6][R10.64] ;  /* 0x000000060a0be981 */ /* 0x000ea2000c1e1900 */
[----:B-1----:R-:W-:-:S06]  /*0c70*/  @!P1 IMAD.WIDE.U32 R8, R7, 0x4, R8 ;  /* 0x0000000407089825 */ /* 0x002fcc00078e0008 */
[----:B------:R-:W3:Y:S01]  /*0c80*/  @!P1 LDG.E R9, desc[UR6][R8.64] ;  /* 0x0000000608099981 */ /* 0x000ee2000c1e1900 */
[----:B------:R-:W-:-:S04]  /*0c90*/  @!P2 FMNMX R4, R4, R13, !PT ;  /* 0x0000000d0404a209 */ /* 0x000fc80007800000 */
[----:B------:R-:W-:-:S04]  /*0ca0*/  @!P3 FMNMX R4, R4, R15, !PT ;  /* 0x0000000f0404b209 */ /* 0x000fc80007800000 */
[----:B----4-:R-:W-:-:S04]  /*0cb0*/  @!P4 FMNMX R4, R4, R17, !PT ;  /* 0x000000110404c209 */ /* 0x010fc80007800000 */
[----:B-----5:R-:W-:Y:S02]  /*0cc0*/  @!P5 FMNMX R4, R4, R19, !PT ;  /* 0x000000130404d209 */ /* 0x020fe40007800000 */
[----:B------:R-:W-:Y:S02]  /*0cd0*/  IADD3 R6, PT, PT, R6, 0x8, RZ ;  /* 0x0000000806067810 */ /* 0x000fe40007ffe0ff */
[----:B--2---:R-:W-:-:S04]  /*0ce0*/  @!P6 FMNMX R4, R4, R11, !PT ;  /* 0x0000000b0404e209 */ /* 0x004fc80007800000 */
[----:B---3--:R-:W-:-:S07]  /*0cf0*/  @!P1 FMNMX R4, R4, R9, !PT ;  /* 0x0000000904049209 */ /* 0x008fce0007800000 */
.L_x_49:
[----:B------:R-:W-:Y:S05]  /*0d00*/  @!P0 BRA `(.L_x_46) ;  /* 0x0000000000d08947 */ /* 0x000fea0003800000 */
[----:B------:R-:W-:Y:S02]  /*0d10*/  ISETP.GE.U32.AND P0, PT, R22, 0x4, PT ;  /* 0x000000041600780c */ /* 0x000fe40003f06070 */
[----:B------:R-:W-:-:S04]  /*0d20*/  LOP3.LUT R5, R5, 0x3, RZ, 0xc0, !PT ;  /* 0x0000000305057812 */ /* 0x000fc800078ec0ff */
[----:B------:R-:W-:-:S07]  /*0d30*/  ISETP.NE.AND P4, PT, R5, RZ, PT ;  /* 0x000000ff0500720c */ /* 0x000fce0003f85270 */
[----:B------:R-:W-:Y:S06]  /*0d40*/  @!P0 BRA `(.L_x_50) ;  /* 0x0000000000788947 */ /* 0x000fec0003800000 */
[----:B------:R-:W-:-:S05]  /*0d50*/  IMAD.SHL.U32 R7, R6, 0x20, RZ ;  /* 0x0000002006077824 */ /* 0x000fca00078e00ff */
[----:B------:R-:W-:-:S04]  /*0d60*/  LOP3.LUT R22, R7, R2, RZ, 0xfc, !PT ;  /* 0x0000000207167212 */ /* 0x000fc800078efcff */
[CC--:B------:R-:W-:Y:S01]  /*0d70*/  ISETP.GE.AND P0, PT, R22.reuse, R3.reuse, PT ;  /* 0x000000031600720c */ /* 0x0c0fe20003f06270 */
[C---:B------:R-:W-:Y:S01]  /*0d80*/  VIADD R20, R22.reuse, 0x60 ;  /* 0x0000006016147836 */ /* 0x040fe20000000000 */
[C---:B------:R-:W-:Y:S02]  /*0d90*/  IADD3 R16, PT, PT, R22.reuse, 0x20, RZ ;  /* 0x0000002016107810 */ /* 0x040fe40007ffe0ff */
[----:B------:R-:W-:Y:S02]  /*0da0*/  IADD3 R18, PT, PT, R22, 0x40, RZ ;  /* 0x0000004016127810 */ /* 0x000fe40007ffe0ff */
[-C--:B------:R-:W-:Y:S02]  /*0db0*/  ISETP.GE.AND P1, PT, R16, R3.reuse, PT ;  /* 0x000000031000720c */ /* 0x080fe40003f26270 */
[-C--:B------:R-:W-:Y:S02]  /*0dc0*/  ISETP.GE.AND P2, PT, R18, R3.reuse, PT ;  /* 0x000000031200720c */ /* 0x080fe40003f46270 */
[----:B------:R-:W-:-:S03]  /*0dd0*/  ISETP.GE.AND P3, PT, R20, R3, PT ;  /* 0x000000031400720c */ /* 0x000fc60003f66270 */
[----:B------:R-:W0:Y:S01]  /*0de0*/  @!P0 LDC.64 R8, c[0x0][0x380] ;  /* 0x0000e000ff088b82 */ /* 0x000e220000000a00 */
[----:B------:R-:W-:-:S07]  /*0df0*/  @!P0 IMAD R7, R3, UR4, R22 ;  /* 0x0000000403078c24 */ /* 0x000fce000f8e0216 */
[----:B------:R-:W1:Y:S01]  /*0e00*/  @!P1 LDC.64 R10, c[0x0][0x380] ;  /* 0x0000e000ff0a9b82 */ /* 0x000e620000000a00 */
[----:B------:R-:W-:-:S07]  /*0e10*/  @!P2 IMAD R17, R3, UR4, R18 ;  /* 0x000000040311ac24 */ /* 0x000fce000f8e0212 */
[----:B------:R-:W2:Y:S08]  /*0e20*/  @!P2 LDC.64 R12, c[0x0][0x380] ;  /* 0x0000e000ff0cab82 */ /* 0x000eb00000000a00 */
[----:B------:R-:W3:Y:S01]  /*0e30*/  @!P3 LDC.64 R14, c[0x0][0x380] ;  /* 0x0000e000ff0ebb82 */ /* 0x000ee20000000a00 */
[----:B0-----:R-:W-:-:S04]  /*0e40*/  @!P0 IMAD.WIDE.U32 R8, R7, 0x4, R8 ;  /* 0x0000000407088825 */ /* 0x001fc800078e0008 */
[----:B------:R-:W-:Y:S02]  /*0e50*/  @!P1 IMAD R7, R3, UR4, R16 ;  /* 0x0000000403079c24 */ /* 0x000fe4000f8e0210 */
[----:B------:R-:W4:Y:S02]  /*0e60*/  @!P0 LDG.E R9, desc[UR6][R8.64] ;  /* 0x0000000608098981 */ /* 0x000f24000c1e1900 */
[----:B-1----:R-:W-:-:S04]  /*0e70*/  @!P1 IMAD.WIDE.U32 R10, R7, 0x4, R10 ;  /* 0x00000004070a9825 */ /* 0x002fc800078e000a */
[----:B------:R-:W-:Y:S02]  /*0e80*/  @!P3 IMAD R7, R3, UR4, R20 ;  /* 0x000000040307bc24 */ /* 0x000fe4000f8e0214 */
[----:B------:R-:W5:Y:S01]  /*0e90*/  @!P1 LDG.E R11, desc[UR6][R10.64] ;  /* 0x000000060a0b9981 */ /* 0x000f62000c1e1900 */
[----:B--2---:R-:W-:-:S06]  /*0ea0*/  @!P2 IMAD.WIDE.U32 R12, R17, 0x4, R12 ;  /* 0x00000004110ca825 */ /* 0x004fcc00078e000c */
[----:B------:R-:W2:Y:S01]  /*0eb0*/  @!P2 LDG.E R13, desc[UR6][R12.64] ;  /* 0x000000060c0da981 */ /* 0x000ea2000c1e1900 */
[----:B---3--:R-:W-:-:S06]  /*0ec0*/  @!P3 IMAD.WIDE.U32 R14, R7, 0x4, R14 ;  /* 0x00000004070eb825 */ /* 0x008fcc00078e000e */
[----:B------:R-:W3:Y:S01]  /*0ed0*/  @!P3 LDG.E R15, desc[UR6][R14.64] ;  /* 0x000000060e0fb981 */ /* 0x000ee2000c1e1900 */
[----:B------:R-:W-:Y:S02]  /*0ee0*/  IADD3 R6, PT, PT, R6, 0x4, RZ ;  /* 0x0000000406067810 */ /* 0x000fe40007ffe0ff */
[----:B----4-:R-:W-:-:S04]  /*0ef0*/  @!P0 FMNMX R4, R4, R9, !PT ;  /* 0x0000000904048209 */ /* 0x010fc80007800000 */
[----:B-----5:R-:W-:-:S04]  /*0f00*/  @!P1 FMNMX R4, R4, R11, !PT ;  /* 0x0000000b04049209 */ /* 0x020fc80007800000 */
[----:B--2---:R-:W-:-:S04]  /*0f10*/  @!P2 FMNMX R4, R4, R13, !PT ;  /* 0x0000000d0404a209 */ /* 0x004fc80007800000 */
[----:B---3--:R-:W-:-:S07]  /*0f20*/  @!P3 FMNMX R4, R4, R15, !PT ;  /* 0x0000000f0404b209 */ /* 0x008fce0007800000 */
.L_x_50:
[----:B------:R-:W-:Y:S05]  /*0f30*/  @!P4 BRA `(.L_x_46) ;  /* 0x000000000044c947 */ /* 0x000fea0003800000 */
[----:B------:R-:W0:Y:S01]  /*0f40*/  LDC R10, c[0x0][0x394] ;  /* 0x0000e500ff0a7b82 */ /* 0x000e220000000800 */
[----:B------:R-:W-:Y:S01]  /*0f50*/  IMAD R8, R3, UR4, R2 ;  /* 0x0000000403087c24 */ /* 0x000fe2000f8e0202 */
[----:B------:R-:W-:Y:S01]  /*0f60*/  SHF.L.U32 R3, R6, 0x5, RZ ;  /* 0x0000000506037819 */ /* 0x000fe200000006ff */
[----:B------:R-:W-:-:S03]  /*0f70*/  IMAD.MOV R9, RZ, RZ, -R5 ;  /* 0x000000ffff097224 */ /* 0x000fc600078e0a05 */
[-C--:B------:R-:W-:Y:S02]  /*0f80*/  IADD3 R5, PT, PT, R8, R3.reuse, RZ ;  /* 0x0000000308057210 */ /* 0x080fe40007ffe0ff */
[----:B------:R-:W-:-:S07]  /*0f90*/  LOP3.LUT R8, R2, R3, RZ, 0xfc, !PT ;  /* 0x0000000302087212 */ /* 0x000fce00078efcff */
.L_x_51:
[----:B0-----:R-:W-:-:S04]  /*0fa0*/  MOV R3, R10 ;  /* 0x0000000a00037202 */ /* 0x001fc80000000f00 */
[----:B------:R-:W-:-:S13]  /*0fb0*/  ISETP.GE.AND P0, PT, R8, R3, PT ;  /* 0x000000030800720c */ /* 0x000fda0003f06270 */
[----:B------:R-:W0:Y:S02]  /*0fc0*/  @!P0 LDC.64 R6, c[0x0][0x380] ;  /* 0x0000e000ff068b82 */ /* 0x000e240000000a00 */
[----:B0-----:R-:W-:-:S06]  /*0fd0*/  @!P0 IMAD.WIDE.U32 R6, R5, 0x4, R6 ;  /* 0x0000000405068825 */ /* 0x001fcc00078e0006 */
[----:B------:R-:W2:Y:S01]  /*0fe0*/  @!P0 LDG.E R7, desc[UR6][R6.64] ;  /* 0x0000000606078981 */ /* 0x000ea2000c1e1900 */
[----:B------:R-:W-:Y:S01]  /*0ff0*/  VIADD R9, R9, 0x1 ;  /* 0x0000000109097836 */ /* 0x000fe20000000000 */
[----:B------:R-:W-:Y:S02]  /*1000*/  IADD3 R8, PT, PT, R8, 0x20, RZ ;  /* 0x0000002008087810 */ /* 0x000fe40007ffe0ff */
[----:B------:R-:W-:Y:S02]  /*1010*/  IADD3 R5, PT, PT, R5, 0x20, RZ ;  /* 0x0000002005057810 */ /* 0x000fe40007ffe0ff */
[----:B------:R-:W-:Y:S02]  /*1020*/  ISETP.NE.AND P1, PT, R9, RZ, PT ;  /* 0x000000ff0900720c */ /* 0x000fe40003f25270 */
[----:B--2---:R-:W-:-:S11]  /*1030*/  @!P0 FMNMX R4, R4, R7, !PT ;  /* 0x0000000704048209 */ /* 0x004fd60007800000 */
[----:B------:R-:W-:Y:S05]  /*1040*/  @P1 BRA `(.L_x_51) ;  /* 0xfffffffc00d41947 */ /* 0x000fea000383ffff */
.L_x_46:
[----:B------:R-:W0:Y:S01]  /*1050*/  SHFL.BFLY PT, R5, R4, 0x10, 0x1f ;  /* 0x0e001f0004057f89 */ /* 0x000e2200000e0000 */
[----:B------:R-:W-:Y:S02]  /*1060*/  ISETP.GT.AND P0, PT, R3, RZ, PT ;  /* 0x000000ff0300720c */ /* 0x000fe40003f04270 */
[----:B0-----:R-:W-:-:S05]  /*1070*/  FMNMX R6, R5, R4, !PT ;  /* 0x0000000405067209 */ /* 0x001fca0007800000 */
[----:B------:R-:W0:Y:S02]  /*1080*/  SHFL.BFLY PT, R5, R6, 0x8, 0x1f ;  /* 0x0d001f0006057f89 */ /* 0x000e2400000e0000 */
[----:B0-----:R-:W-:-:S05]  /*1090*/  FMNMX R7, R6, R5, !PT ;  /* 0x0000000506077209 */ /* 0x001fca0007800000 */
[----:B------:R-:W0:Y:S02]  /*10a0*/  SHFL.BFLY PT, R8, R7, 0x4, 0x1f ;  /* 0x0c801f0007087f89 */ /* 0x000e2400000e0000 */
[----:B0-----:R-:W-:-:S05]  /*10b0*/  FMNMX R8, R7, R8, !PT ;  /* 0x0000000807087209 */ /* 0x001fca0007800000 */
[----:B------:R-:W0:Y:S02]  /*10c0*/  SHFL.BFLY PT, R5, R8, 0x2, 0x1f ;  /* 0x0c401f0008057f89 */ /* 0x000e2400000e0000 */
[----:B0-----:R-:W-:Y:S01]  /*10d0*/  FMNMX R9, R8, R5, !PT ;  /* 0x0000000508097209 */ /* 0x001fe20007800000 */
[----:B------:R-:W-:-:S04]  /*10e0*/  IMAD.MOV.U32 R5, RZ, RZ, RZ ;  /* 0x000000ffff057224 */ /* 0x000fc800078e00ff */
[----:B------:R-:W0:Y:S02]  /*10f0*/  SHFL.BFLY PT, R10, R9, 0x1, 0x1f ;  /* 0x0c201f00090a7f89 */ /* 0x000e2400000e0000 */
[----:B0-----:R-:W-:Y:S01]  /*1100*/  FMNMX R4, R9, R10, !PT ;  /* 0x0000000a09047209 */ /* 0x001fe20007800000 */
[----:B------:R-:W-:Y:S06]  /*1110*/  @!P0 BRA `(.L_x_52) ;  /* 0x0000001000908947 */ /* 0x000fec0003800000 */
[----:B------:R-:W-:Y:S01]  /*1120*/  ISETP.GE.AND P1, PT, R3, 0xe1, PT ;  /* 0x000000e10300780c */ /* 0x000fe20003f26270 */
[----:B------:R-:W-:Y:S01]  /*1130*/  HFMA2 R5, -RZ, RZ, 0, 0 ;  /* 0x00000000ff057431 */ /* 0x000fe200000001ff */
[----:B------:R-:W-:Y:S02]  /*1140*/  VIMNMX R6, PT, PT, R0, 0x1, !PT ;  /* 0x0000000100067848 */ /* 0x000fe40007fe0100 */
[----:B------:R-:W-:Y:S02]  /*1150*/  MOV R7, RZ ;  /* 0x000000ff00077202 */ /* 0x000fe40000000f00 */
[----:B------:R-:W-:-:S04]  /*1160*/  LOP3.LUT R26, R6, 0x7, RZ, 0xc0, !PT ;  /* 0x00000007061a7812 */ /* 0x000fc800078ec0ff */
[----:B------:R-:W-:-:S03]  /*1170*/  ISETP.NE.AND P0, PT, R26, RZ, PT ;  /* 0x000000ff1a00720c */ /* 0x000fc60003f05270 */
[----:B------:R-:W-:Y:S10]  /*1180*/  @!P1 BRA `(.L_x_53) ;  /* 0x0000000800489947 */ /* 0x000ff40003800000 */
[----:B------:R-:W0:Y:S01]  /*1190*/  LDC R8, c[0x0][0x394] ;  /* 0x0000e500ff087b82 */ /* 0x000e220000000800 */
[----:B------:R-:W-:Y:S01]  /*11a0*/  LOP3.LUT R7, R6, 0x3fffff8, RZ, 0xc0, !PT ;  /* 0x03fffff806077812 */ /* 0x000fe200078ec0ff */
[----:B------:R-:W-:Y:S01]  /*11b0*/  IMAD R9, R3, UR4, R2 ;  /* 0x0000000403097c24 */ /* 0x000fe2000f8e0202 */
[----:B------:R-:W-:Y:S01]  /*11c0*/  LOP3.LUT R12, R2, 0x80, RZ, 0xfc, !PT ;  /* 0x00000080020c7812 */ /* 0x000fe200078efcff */
[----:B------:R-:W-:Y:S01]  /*11d0*/  IMAD.MOV.U32 R5, RZ, RZ, RZ ;  /* 0x000000ffff057224 */ /* 0x000fe200078e00ff */
[----:B------:R-:W-:-:S07]  /*11e0*/  IADD3 R10, PT, PT, -R7, RZ, RZ ;  /* 0x000000ff070a7210 */ /* 0x000fce0007ffe1ff */
.L_x_54:
[----:B0-----:R-:W-:Y:S01]  /*11f0*/  IMAD.MOV.U32 R3, RZ, RZ, R8 ;  /* 0x000000ffff037224 */ /* 0x001fe200078e0008 */
[----:B------:R-:W-:-:S04]  /*1200*/  IADD3 R14, PT, PT, R12, -0x80, RZ ;  /* 0xffffff800c0e7810 */ /* 0x000fc80007ffe0ff */
[----:B------:R-:W-:Y:S02]  /*1210*/  ISETP.GE.AND P1, PT, R14, R3, PT ;  /* 0x000000030e00720c */ /* 0x000fe40003f26270 */
[----:B------:R-:W-:-:S04]  /*1220*/  IADD3 R14, PT, PT, R12, -0x60, RZ ;  /* 0xffffffa00c0e7810 */ /* 0x000fc80007ffe0ff */
[----:B------:R-:W-:-:S07]  /*1230*/  ISETP.GE.AND P6, PT, R14, R3, PT ;  /* 0x000000030e00720c */ /* 0x000fce0003fc6270 */
[----:B------:R-:W0:Y:S06]  /*1240*/  @!P1 LDC.64 R14, c[0x0][0x380] ;  /* 0x0000e000ff0e9b82 */ /* 0x000e2c0000000a00 */
[C---:B------:R-:W-:Y:S02]  /*1250*/  @!P6 IADD3 R11, PT, PT, R9.reuse, 0x20, RZ ;  /* 0x00000020090be810 */ /* 0x040fe40007ffe0ff */
[----:B------:R-:W1:Y:S01]  /*1260*/  @!P6 LDC.64 R16, c[0x0][0x380] ;  /* 0x0000e000ff10eb82 */ /* 0x000e620000000a00 */
[----:B0-----:R-:W-:-:S06]  /*1270*/  @!P1 IMAD.WIDE.U32 R14, R9, 0x4, R14 ;  /* 0x00000004090e9825 */ /* 0x001fcc00078e000e */
[----:B------:R-:W2:Y:S01]  /*1280*/  @!P1 LDG.E R15, desc[UR6][R14.64] ;  /* 0x000000060e0f9981 */ /* 0x000ea2000c1e1900 */
[----:B-1----:R-:W-:-:S06]  /*1290*/  @!P6 IMAD.WIDE.U32 R16, R11, 0x4, R16 ;  /* 0x000000040b10e825 */ /* 0x002fcc00078e0010 */
[----:B------:R-:W3:Y:S01]  /*12a0*/  @!P6 LDG.E R17, desc[UR6][R16.64] ;  /* 0x000000061011e981 */ /* 0x000ee2000c1e1900 */
[----:B------:R-:W-:Y:S01]  /*12b0*/  @!P1 IMAD.MOV.U32 R20, RZ, RZ, 0x3bbb989d ;  /* 0x3bbb989dff149424 */ /* 0x000fe200078e00ff */
[----:B------:R-:W-:Y:S02]  /*12c0*/  @!P1 MOV R22, 0x437c0000 ;  /* 0x437c000000169802 */ /* 0x000fe40000000f00 */
[----:B------:R-:W-:Y:S02]  /*12d0*/  @!P6 MOV R21, 0x437c0000 ;  /* 0x437c00000015e802 */ /* 0x000fe40000000f00 */
[C---:B------:R-:W-:Y:S02]  /*12e0*/  IADD3 R18, PT, PT, R12.reuse, -0x40, RZ ;  /* 0xffffffc00c127810 */ /* 0x040fe40007ffe0ff */
[-C--:B------:R-:W-:Y:S02]  /*12f0*/  ISETP.GE.AND P3, PT, R12, R3.reuse, PT ;  /* 0x000000030c00720c */ /* 0x080fe40003f66270 */
[----:B------:R-:W-:-:S02]  /*1300*/  ISETP.GE.AND P5, PT, R18, R3, PT ;  /* 0x000000031200720c */ /* 0x000fc40003fa6270 */
[C---:B------:R-:W-:Y:S02]  /*1310*/  IADD3 R18, PT, PT, R12.reuse, -0x20, RZ ;  /* 0xffffffe00c127810 */ /* 0x040fe40007ffe0ff */
[----:B------:R-:W-:Y:S02]  /*1320*/  IADD3 R24, PT, PT, R12, 0x40, RZ ;  /* 0x000000400c187810 */ /* 0x000fe40007ffe0ff */
[----:B------:R-:W-:-:S13]  /*1330*/  ISETP.GE.AND P4, PT, R18, R3, PT ;  /* 0x000000031200720c */ /* 0x000fda0003f86270 */
[----:B------:R-:W0:Y:S01]  /*1340*/  @!P4 LDC.64 R18, c[0x0][0x380] ;  /* 0x0000e000ff12cb82 */ /* 0x000e220000000a00 */
[----:B--2---:R-:W-:-:S04]  /*1350*/  @!P1 FADD R11, -R4, R15 ;  /* 0x0000000f040b9221 */ /* 0x004fc80000000100 */
[----:B------:R-:W-:Y:S01]  /*1360*/  @!P1 FFMA.SAT R13, R11, R20, 0.5 ;  /* 0x3f0000000b0d9423 */ /* 0x000fe20000002014 */
[----:B------:R-:W-:-:S03]  /*1370*/  @!P6 IMAD.MOV.U32 R20, RZ, RZ, 0x3bbb989d ;  /* 0x3bbb989dff14e424 */ /* 0x000fc600078e00ff */
[----:B------:R-:W-:Y:S01]  /*1380*/  @!P1 FFMA.RM R13, R13, R22, 12582913 ;  /* 0x4b4000010d0d9423 */ /* 0x000fe20000004016 */
[----:B---3--:R-:W-:-:S03]  /*1390*/  @!P6 FADD R15, -R4, R17 ;  /* 0x00000011040fe221 */ /* 0x008fc60000000100 */
[----:B------:R-:W-:Y:S01]  /*13a0*/  @!P1 FADD R14, R13, -12583039 ;  /* 0xcb40007f0d0e9421 */ /* 0x000fe20000000000 */
[----:B------:R-:W-:Y:S01]  /*13b0*/  @!P6 FFMA.SAT R16, R15, R20, 0.5 ;  /* 0x3f0000000f10e423 */ /* 0x000fe20000002014 */
[----:B------:R-:W-:Y:S02]  /*13c0*/  @!P1 SHF.L.U32 R20, R13, 0x17, RZ ;  /* 0x000000170d149819 */ /* 0x000fe400000006ff */
[----:B------:R-:W-:Y:S01]  /*13d0*/  @!P1 FFMA R14, R11, 1.4426950216293334961, -R14 ;  /* 0x3fb8aa3b0b0e9823 */ /* 0x000fe2000000080e */
[----:B------:R-:W-:Y:S01]  /*13e0*/  @!P6 FFMA.RM R21, R16, R21, 12582913 ;  /* 0x4b4000011015e423 */ /* 0x000fe20000004015 */
[----:B------:R-:W-:Y:S01]  /*13f0*/  @!P4 IADD3 R13, PT, PT, R9, 0x60, RZ ;  /* 0x00000060090dc810 */ /* 0x000fe20007ffe0ff */
[----:B------:R-:W1:Y:S01]  /*1400*/  @!P5 LDC.64 R16, c[0x0][0x380] ;  /* 0x0000e000ff10db82 */ /* 0x000e620000000a00 */
[----:B------:R-:W-:Y:S01]  /*1410*/  @!P1 FFMA R11, R11, 1.925963033500011079e-08, R14 ;  /* 0x32a570600b0b9823 */ /* 0x000fe2000000000e */
[----:B------:R-:W-:Y:S02]  /*1420*/  @!P6 FADD R14, R21, -12583039 ;  /* 0xcb40007f150ee421 */ /* 0x000fe40000000000 */
[----:B0-----:R-:W-:-:S04]  /*1430*/  @!P4 IMAD.WIDE.U32 R18, R13, 0x4, R18 ;  /* 0x000000040d12c825 */ /* 0x001fc800078e0012 */
[C---:B------:R-:W-:Y:S01]  /*1440*/  @!P6 FFMA R14, R15.reuse, 1.4426950216293334961, -R14 ;  /* 0x3fb8aa3b0f0ee823 */ /* 0x040fe2000000080e */
[----:B------:R-:W0:Y:S03]  /*1450*/  @!P1 MUFU.EX2 R11, R11 ;  /* 0x0000000b000b9308 */ /* 0x000e260000000800 */
[----:B------:R-:W-:Y:S01]  /*1460*/  @!P6 FFMA R22, R15, 1.925963033500011079e-08, R14 ;  /* 0x32a570600f16e823 */ /* 0x000fe2000000000e */
[----:B------:R-:W-:Y:S01]  /*1470*/  VIADD R14, R12, 0x20 ;  /* 0x000000200c0e7836 */ /* 0x000fe20000000000 */
[----:B------:R-:W-:Y:S01]  /*1480*/  @!P3 IADD3 R13, PT, PT, R9, 0x80, RZ ;  /* 0x00000080090db810 */ /* 0x000fe20007ffe0ff */
[----:B------:R-:W2:Y:S03]  /*1490*/  @!P4 LDG.E R19, desc[UR6][R18.64] ;  /* 0x000000061213c981 */ /* 0x000ea6000c1e1900 */
[----:B------:R-:W3:Y:S01]  /*14a0*/  @!P6 MUFU.EX2 R22, R22 ;  /* 0x000000160016e308 */ /* 0x000ee20000000800 */
[----:B------:R-:W-:-:S02]  /*14b0*/  ISETP.GE.AND P2, PT, R14, R3, PT ;  /* 0x000000030e00720c */ /* 0x000fc40003f46270 */
[----:B------:R-:W4:Y:S01]  /*14c0*/  @!P3 LDC.64 R14, c[0x0][0x380] ;  /* 0x0000e000ff0ebb82 */ /* 0x000f220000000a00 */
[----:B0-----:R-:W-:Y:S01]  /*14d0*/  @!P1 FFMA R5, R20, R11, R5 ;  /* 0x0000000b14059223 */ /* 0x001fe20000000005 */
[----:B------:R-:W-:Y:S01]  /*14e0*/  ISETP.GE.AND P1, PT, R24, R3, PT ;  /* 0x000000031800720c */ /* 0x000fe20003f26270 */
[----:B------:R-:W-:Y:S01]  /*14f0*/  VIADD R24, R12, 0x60 ;  /* 0x000000600c187836 */ /* 0x000fe20000000000 */
[----:B------:R-:W-:Y:S01]  /*1500*/  @!P6 SHF.L.U32 R20, R21, 0x17, RZ ;  /* 0x000000171514e819 */ /* 0x000fe200000006ff */
[----:B------:R-:W-:-:S04]  /*1510*/  @!P5 VIADD R11, R9, 0x40 ;  /* 0x00000040090bd836 */ /* 0x000fc80000000000 */
[----:B-1----:R-:W-:-:S04]  /*1520*/  @!P5 IMAD.WIDE.U32 R16, R11, 0x4, R16 ;  /* 0x000000040b10d825 */ /* 0x002fc800078e0010 */
[----:B---3--:R-:W-:Y:S01]  /*1530*/  @!P6 FFMA R5, R20, R22, R5 ;  /* 0x000000161405e223 */ /* 0x008fe20000000005 */
[----:B------:R-:W-:Y:S01]  /*1540*/  ISETP.GE.AND P6, PT, R24, R3, PT ;  /* 0x000000031800720c */ /* 0x000fe20003fc6270 */
[----:B------:R-:W0:Y:S01]  /*1550*/  @!P2 LDC.64 R20, c[0x0][0x380] ;  /* 0x0000e000ff14ab82 */ /* 0x000e220000000a00 */
[----:B------:R1:W3:Y:S07]  /*1560*/  @!P5 LDG.E R11, desc[UR6][R16.64] ;  /* 0x00000006100bd981 */ /* 0x0002ee000c1e1900 */
[----:B------:R-:W5:Y:S01]  /*1570*/  @!P1 LDC.64 R22, c[0x0][0x380] ;  /* 0x0000e000ff169b82 */ /* 0x000f620000000a00 */
[----:B----4-:R-:W-:-:S07]  /*1580*/  @!P3 IMAD.WIDE.U32 R14, R13, 0x4, R14 ;  /* 0x000000040d0eb825 */ /* 0x010fce00078e000e */
[----:B------:R-:W4:Y:S01]  /*1590*/  @!P6 LDC.64 R24, c[0x0][0x380] ;  /* 0x0000e000ff18eb82 */ /* 0x000f220000000a00 */
[C---:B------:R-:W-:Y:S01]  /*15a0*/  @!P2 IADD3 R13, PT, PT, R9.reuse, 0xa0, RZ ;  /* 0x000000a0090da810 */ /* 0x040fe20007ffe0ff */
[----:B------:R-:W3:Y:S01]  /*15b0*/  @!P3 LDG.E R27, desc[UR6][R14.64] ;  /* 0x000000060e1bb981 */ /* 0x000ee2000c1e1900 */
[----:B------:R-:W-:-:S03]  /*15c0*/  @!P1 VIADD R29, R9, 0xc0 ;  /* 0x000000c0091d9836 */ /* 0x000fc60000000000 */
[----:B0-----:R-:W-:Y:S01]  /*15d0*/  @!P2 IMAD.WIDE.U32 R20, R13, 0x4, R20 ;  /* 0x000000040d14a825 */ /* 0x001fe200078e0014 */
[----:B-1----:R-:W-:-:S05]  /*15e0*/  @!P6 IADD3 R17, PT, PT, R9, 0xe0, RZ ;  /* 0x000000e00911e810 */ /* 0x002fca0007ffe0ff */
[----:B------:R0:W3:Y:S01]  /*15f0*/  @!P2 LDG.E R21, desc[UR6][R20.64] ;  /* 0x000000061415a981 */ /* 0x0000e2000c1e1900 */
[----:B-----5:R-:W-:-:S06]  /*1600*/  @!P1 IMAD.WIDE.U32 R22, R29, 0x4, R22 ;  /* 0x000000041d169825 */ /* 0x020fcc00078e0016 */
[----:B------:R1:W5:Y:S01]  /*1610*/  @!P1 LDG.E R23, desc[UR6][R22.64] ;  /* 0x0000000616179981 */ /* 0x000362000c1e1900 */
[----:B----4-:R-:W-:-:S05]  /*1620*/  @!P6 IMAD.WIDE.U32 R16, R17, 0x4, R24 ;  /* 0x000000041110e825 */ /* 0x010fca00078e0018 */
[----:B------:R4:W5:Y:S01]  /*1630*/  @!P6 LDG.E R25, desc[UR6][R16.64] ;  /* 0x000000061019e981 */ /* 0x000962000c1e1900 */
[----:B------:R-:W-:Y:S02]  /*1640*/  @!P5 MOV R13, 0x3bbb989d ;  /* 0x3bbb989d000dd802 */ /* 0x000fe40000000f00 */
[----:B------:R-:W-:Y:S01]  /*1650*/  @!P5 MOV R18, 0x437c0000 ;  /* 0x437c00000012d802 */ /* 0x000fe20000000f00 */
[----:B------:R-:W-:Y:S01]  /*1660*/  @!P4 IMAD.MOV.U32 R24, RZ, RZ, 0x3bbb989d ;  /* 0x3bbb989dff18c424 */ /* 0x000fe200078e00ff */
[----:B------:R-:W-:Y:S02]  /*1670*/  @!P4 MOV R28, 0x437c0000 ;  /* 0x437c0000001cc802 */ /* 0x000fe40000000f00 */
[----:B0-----:R-:W-:Y:S01]  /*1680*/  @!P3 MOV R20, 0x437c0000 ;  /* 0x437c00000014b802 */ /* 0x001fe20000000f00 */
[----:B-1----:R-:W-:Y:S01]  /*1690*/  @!P2 IMAD.MOV.U32 R22, RZ, RZ, 0x437c0000 ;  /* 0x437c0000ff16a424 */ /* 0x002fe200078e00ff */
[----:B------:R-:W-:Y:S01]  /*16a0*/  @!P1 MOV R29, 0x437c0000 ;  /* 0x437c0000001d9802 */ /* 0x000fe20000000f00 */
[----:B------:R-:W-:Y:S01]  /*16b0*/  VIADD R10, R10, 0x8 ;  /* 0x000000080a0a7836 */ /* 0x000fe20000000000 */
[----:B------:R-:W-:Y:S01]  /*16c0*/  IADD3 R9, PT, PT, R9, 0x100, RZ ;  /* 0x0000010009097810 */ /* 0x000fe20007ffe0ff */
[----:B------:R-:W-:-:S02]  /*16d0*/  VIADD R12, R12, 0x100 ;  /* 0x000001000c0c7836 */ /* 0x000fc40000000000 */
[C---:B--2---:R-:W-:Y:S01]  /*16e0*/  @!P4 FADD R19, -R4.reuse, R19 ;  /* 0x000000130413c221 */ /* 0x044fe20000000100 */
[----:B---3--:R-:W-:-:S04]  /*16f0*/  @!P5 FADD R14, -R4, R11 ;  /* 0x0000000b040ed221 */ /* 0x008fc80000000100 */
[----:B------:R-:W-:Y:S01]  /*1700*/  @!P5 FFMA.SAT R13, R14, R13, 0.5 ;  /* 0x3f0000000e0dd423 */ /* 0x000fe2000000200d */
[----:B------:R-:W-:-:S03]  /*1710*/  @!P4 FFMA.SAT R11, R19, R24, 0.5 ;  /* 0x3f000000130bc423 */ /* 0x000fc60000002018 */
[----:B------:R-:W-:Y:S01]  /*1720*/  @!P5 FFMA.RM R13, R13, R18, 12582913 ;  /* 0x4b4000010d0dd423 */ /* 0x000fe20000004012 */
[----:B------:R-:W-:Y:S02]  /*1730*/  @!P3 IMAD.MOV.U32 R18, RZ, RZ, 0x3bbb989d ;  /* 0x3bbb989dff12b424 */ /* 0x000fe400078e00ff */
[----:B------:R-:W-:Y:S01]  /*1740*/  @!P4 FFMA.RM R11, R11, R28, 12582913 ;  /* 0x4b4000010b0bc423 */ /* 0x000fe2000000401c */
[----:B------:R-:W-:Y:S01]  /*1750*/  @!P5 FADD R15, R13, -12583039 ;  /* 0xcb40007f0d0fd421 */ /* 0x000fe20000000000 */
[----:B------:R-:W-:-:S04]  /*1760*/  @!P3 FADD R27, -R4, R27 ;  /* 0x0000001b041bb221 */ /* 0x000fc80000000100 */
[----:B----4-:R-:W-:Y:S01]  /*1770*/  @!P3 FFMA.SAT R17, R27, R18, 0.5 ;  /* 0x3f0000001b11b423 */ /* 0x010fe20000002012 */
[C---:B------:R-:W-:Y:S01]  /*1780*/  @!P5 FFMA R15, R14.reuse, 1.4426950216293334961, -R15 ;  /* 0x3fb8aa3b0e0fd823 */ /* 0x040fe2000000080f */
[----:B------:R-:W-:Y:S02]  /*1790*/  @!P4 FADD R16, R11, -12583039 ;  /* 0xcb40007f0b10c421 */ /* 0x000fe40000000000 */
[----:B------:R-:W-:Y:S01]  /*17a0*/  @!P3 FFMA.RM R18, R17, R20, 12582913 ;  /* 0x4b4000011112b423 */ /* 0x000fe20000004014 */
[----:B------:R-:W-:Y:S01]  /*17b0*/  @!P2 MOV R20, 0x3bbb989d ;  /* 0x3bbb989d0014a802 */ /* 0x000fe20000000f00 */
[----:B------:R-:W-:Y:S01]  /*17c0*/  @!P5 FFMA R15, R14, 1.925963033500011079e-08, R15 ;  /* 0x32a570600e0fd823 */ /* 0x000fe2000000000f */
[----:B------:R-:W-:Y:S01]  /*17d0*/  @!P2 FADD R21, -R4, R21 ;  /* 0x000000150415a221 */ /* 0x000fe20000000100 */
[----:B------:R-:W-:Y:S01]  /*17e0*/  @!P1 MOV R24, 0x3bbb989d ;  /* 0x3bbb989d00189802 */ /* 0x000fe20000000f00 */
[----:B------:R-:W-:Y:S01]  /*17f0*/  @!P4 FFMA R16, R19, 1.4426950216293334961, -R16 ;  /* 0x3fb8aa3b1310c823 */ /* 0x000fe20000000810 */
[----:B------:R-:W-:Y:S01]  /*1800*/  @!P3 FADD R14, R18, -12583039 ;  /* 0xcb40007f120eb421 */ /* 0x000fe20000000000 */
[----:B------:R-:W-:Y:S01]  /*1810*/  @!P2 FFMA.SAT R17, R21, R20, 0.5 ;  /* 0x3f0000001511a423 */ /* 0x000fe20000002014 */
[----:B-----5:R-:W-:Y:S01]  /*1820*/  @!P1 FADD R23, -R4, R23 ;  /* 0x0000001704179221 */ /* 0x020fe20000000100 */
[----:B------:R-:W-:Y:S01]  /*1830*/  @!P4 FFMA R16, R19, 1.925963033500011079e-08, R16 ;  /* 0x32a570601310c823 */ /* 0x000fe20000000010 */
[----:B------:R-:W-:Y:S01]  /*1840*/  @!P3 FFMA R14, R27, 1.4426950216293334961, -R14 ;  /* 0x3fb8aa3b1b0eb823 */ /* 0x000fe2000000080e */
[----:B------:R-:W-:Y:S01]  /*1850*/  @!P2 FFMA.RM R19, R17, R22, 12582913 ;  /* 0x4b4000011113a423 */ /* 0x000fe20000004016 */
[----:B------:R-:W-:Y:S01]  /*1860*/  @!P1 FFMA.SAT R20, R23, R24, 0.5 ;  /* 0x3f00000017149423 */ /* 0x000fe20000002018 */
[----:B------:R-:W-:-:S02]  /*1870*/  @!P6 IMAD.MOV.U32 R24, RZ, RZ, 0x3bbb989d ;  /* 0x3bbb989dff18e424 */ /* 0x000fc400078e00ff */
[----:B------:R-:W-:Y:S01]  /*1880*/  @!P6 FADD R25, -R4, R25 ;  /* 0x000000190419e221 */ /* 0x000fe20000000100 */
[----:B------:R-:W-:Y:S01]  /*1890*/  @!P3 FFMA R27, R27, 1.925963033500011079e-08, R14 ;  /* 0x32a570601b1bb823 */ /* 0x000fe2000000000e */
[----:B------:R-:W-:Y:S01]  /*18a0*/  @!P1 FFMA.RM R20, R20, R29, 12582913 ;  /* 0x4b40000114149423 */ /* 0x000fe2000000401d */
[----:B------:R-:W-:Y:S01]  /*18b0*/  @!P2 FADD R14, R19, -12583039 ;  /* 0xcb40007f130ea421 */ /* 0x000fe20000000000 */
[----:B------:R-:W-:Y:S01]  /*18c0*/  @!P6 MOV R29, 0x437c0000 ;  /* 0x437c0000001de802 */ /* 0x000fe20000000f00 */
[----:B------:R-:W-:Y:S01]  /*18d0*/  @!P6 FFMA.SAT R24, R25, R24, 0.5 ;  /* 0x3f0000001918e423 */ /* 0x000fe20000002018 */
[----:B------:R-:W0:Y:S01]  /*18e0*/  @!P5 MUFU.EX2 R15, R15 ;  /* 0x0000000f000fd308 */ /* 0x000e220000000800 */
[C---:B------:R-:W-:Y:S02]  /*18f0*/  @!P2 FFMA R14, R21.reuse, 1.4426950216293334961, -R14 ;  /* 0x3fb8aa3b150ea823 */ /* 0x040fe4000000080e */
[----:B------:R-:W-:Y:S02]  /*1900*/  @!P6 FFMA.RM R24, R24, R29, 12582913 ;  /* 0x4b4000011818e423 */ /* 0x000fe4000000401d */
[----:B------:R-:W-:-:S03]  /*1910*/  @!P2 FFMA R21, R21, 1.925963033500011079e-08, R14 ;  /* 0x32a570601515a823 */ /* 0x000fc6000000000e */
[----:B------:R1:W2:Y:S01]  /*1920*/  @!P4 MUFU.EX2 R17, R16 ;  /* 0x000000100011c308 */ /* 0x0002a20000000800 */
[----:B------:R-:W-:Y:S01]  /*1930*/  @!P6 FADD R14, R24, -12583039 ;  /* 0xcb40007f180ee421 */ /* 0x000fe20000000000 */
[----:B------:R-:W-:-:S06]  /*1940*/  @!P1 FADD R22, R20, -12583039 ;  /* 0xcb40007f14169421 */ /* 0x000fcc0000000000 */
[----:B------:R-:W3:Y:S01]  /*1950*/  @!P3 MUFU.EX2 R27, R27 ;  /* 0x0000001b001bb308 */ /* 0x000ee20000000800 */
[----:B-1----:R-:W-:Y:S01]  /*1960*/  @!P6 FFMA R16, R25, 1.4426950216293334961, -R14 ;  /* 0x3fb8aa3b1910e823 */ /* 0x002fe2000000080e */
[----:B------:R-:W-:Y:S01]  /*1970*/  @!P5 SHF.L.U32 R14, R13, 0x17, RZ ;  /* 0x000000170d0ed819 */ /* 0x000fe200000006ff */
[----:B------:R-:W-:-:S05]  /*1980*/  @!P1 FFMA R22, R23, 1.4426950216293334961, -R22 ;  /* 0x3fb8aa3b17169823 */ /* 0x000fca0000000816 */
[----:B------:R-:W1:Y:S01]  /*1990*/  @!P2 MUFU.EX2 R21, R21 ;  /* 0x000000150015a308 */ /* 0x000e620000000800 */
[----:B------:R-:W-:Y:S01]  /*19a0*/  @!P6 FFMA R25, R25, 1.925963033500011079e-08, R16 ;  /* 0x32a570601919e823 */ /* 0x000fe20000000010 */
[----:B------:R-:W-:Y:S02]  /*19b0*/  @!P4 IMAD.SHL.U32 R16, R11, 0x800000, RZ ;  /* 0x008000000b10c824 */ /* 0x000fe400078e00ff */
[----:B0-----:R-:W-:Y:S01]  /*19c0*/  @!P5 FFMA R5, R14, R15, R5 ;  /* 0x0000000f0e05d223 */ /* 0x001fe20000000005 */
[----:B------:R-:W-:Y:S01]  /*19d0*/  @!P1 FFMA R22, R23, 1.925963033500011079e-08, R22 ;  /* 0x32a5706017169823 */ /* 0x000fe20000000016 */
[----:B------:R-:W-:Y:S02]  /*19e0*/  @!P3 SHF.L.U32 R18, R18, 0x17, RZ ;  /* 0x000000171212b819 */ /* 0x000fe400000006ff */
[----:B--2---:R-:W-:Y:S01]  /*19f0*/  @!P4 FFMA R5, R16, R17, R5 ;  /* 0x000000111005c223 */ /* 0x004fe20000000005 */
[----:B------:R-:W-:Y:S02]  /*1a00*/  @!P2 SHF.L.U32 R14, R19, 0x17, RZ ;  /* 0x00000017130ea819 */ /* 0x000fe400000006ff */
[----:B------:R-:W0:Y:S01]  /*1a10*/  @!P1 MUFU.EX2 R22, R22 ;  /* 0x0000001600169308 */ /* 0x000e220000000800 */
[----:B---3--:R-:W-:-:S04]  /*1a20*/  @!P3 FFMA R5, R18, R27, R5 ;  /* 0x0000001b1205b223 */ /* 0x008fc80000000005 */
[----:B-1----:R-:W-:-:S03]  /*1a30*/  @!P2 FFMA R5, R14, R21, R5 ;  /* 0x000000150e05a223 */ /* 0x002fc60000000005 */
[----:B------:R-:W1:Y:S01]  /*1a40*/  @!P6 MUFU.EX2 R25, R25 ;  /* 0x000000190019e308 */ /* 0x000e620000000800 */
[----:B------:R-:W-:Y:S02]  /*1a50*/  ISETP.NE.AND P2, PT, R10, RZ, PT ;  /* 0x000000ff0a00720c */ /* 0x000fe40003f45270 */
[----:B------:R-:W-:Y:S02]  /*1a60*/  @!P1 SHF.L.U32 R20, R20, 0x17, RZ ;  /* 0x0000001714149819 */ /* 0x000fe400000006ff */
[----:B------:R-:W-:-:S03]  /*1a70*/  @!P6 SHF.L.U32 R24, R24, 0x17, RZ ;  /* 0x000000171818e819 */ /* 0x000fc600000006ff */
[----:B0-----:R-:W-:-:S04]  /*1a80*/  @!P1 FFMA R5, R20, R22, R5 ;  /* 0x0000001614059223 */ /* 0x001fc80000000005 */
[----:B-1----:R-:W-:Y:S02]  /*1a90*/  @!P6 FFMA R5, R24, R25, R5 ;  /* 0x000000191805e223 */ /* 0x002fe40000000005 */
[----:B------:R-:W-:Y:S05]  /*1aa0*/  @P2 BRA `(.L_x_54) ;  /* 0xfffffff400d02947 */ /* 0x000fea000383ffff */
.L_x_53:
[----:B------:R-:W-:Y:S05]  /*1ab0*/  @!P0 BRA `(.L_x_52) ;  /* 0x0000000800288947 */ /* 0x000fea0003800000 */
[----:B------:R-:W-:Y:S02]  /*1ac0*/  LOP3.LUT R8, R6, 0x3, RZ, 0xc0, !PT ;  /* 0x0000000306087812 */ /* 0x000fe400078ec0ff */
[----:B------:R-:W-:Y:S02]  /*1ad0*/  ISETP.GE.U32.AND P0, PT, R26, 0x4, PT ;  /* 0x000000041a00780c */ /* 0x000fe40003f06070 */
[----:B------:R-:W-:-:S04]  /*1ae0*/  VIMNMX.U32 R8, PT, PT, R8, 0x2, PT ;  /* 0x0000000208087848 */ /* 0x000fc80003fe0000 */
[----:B------:R-:W-:-:S04]  /*1af0*/  SHF.L.U32 R10, R8, 0x2, RZ ;  /* 0x00000002080a7819 */ /* 0x000fc800000006ff */
[----:B------:R-:W0:Y:S02]  /*1b00*/  LDC R8, c[0x2][R10] ;  /* 0x008000000a087b82 */ /* 0x000e240000000800 */
[----:B0-----:R-:W-:Y:S01]  /*1b10*/  SHF.R.S32.HI R9, RZ, 0x1f, R8 ;  /* 0x0000001fff097819 */ /* 0x001fe20000011408 */
        /* <DEDUP_REMOVED lines=12> */
[----:B------:R-:W1:Y:S08]  /*1be0*/  @!P1 LDC.64 R12, c[0x0][0x380] ;  /* 0x0000e000ff0c9b82 */ /* 0x000e700000000a00 */
[----:B------:R-:W2:Y:S01]  /*1bf0*/  @!P2 LDC.64 R14, c[0x0][0x380] ;  /* 0x0000e000ff0eab82 */ /* 0x000ea20000000a00 */
[----:B0-----:R-:W-:-:S07]  /*1c00*/  @!P0 IMAD.WIDE.U32 R10, R17, 0x4, R10 ;  /* 0x00000004110a8825 */ /* 0x001fce00078e000a */
[----:B------:R-:W0:Y:S01]  /*1c10*/  @!P3 LDC.64 R16, c[0x0][0x380] ;  /* 0x0000e000ff10bb82 */ /* 0x000e220000000a00 */
[C---:B------:R-:W-:Y:S01]  /*1c20*/  @!P1 IMAD R19, R3.reuse, UR4, R18 ;  /* 0x0000000403139c24 */ /* 0x040fe2000f8e0212 */
[----:B------:R-:W3:Y:S01]  /*1c30*/  @!P0 LDG.E R11, desc[UR6][R10.64] ;  /* 0x000000060a0b8981 */ /* 0x000ee2000c1e1900 */
[----:B------:R-:W-:Y:S02]  /*1c40*/  @!P2 IMAD R21, R3, UR4, R20 ;  /* 0x000000040315ac24 */ /* 0x000fe4000f8e0214 */
[----:B-1----:R-:W-:-:S04]  /*1c50*/  @!P1 IMAD.WIDE.U32 R12, R19, 0x4, R12 ;  /* 0x00000004130c9825 */ /* 0x002fc800078e000c */
[----:B------:R-:W-:Y:S02]  /*1c60*/  @!P3 IMAD R19, R3, UR4, R22 ;  /* 0x000000040313bc24 */ /* 0x000fe4000f8e0216 */
[----:B------:R-:W4:Y:S01]  /*1c70*/  @!P1 LDG.E R13, desc[UR6][R12.64] ;  /* 0x000000060c0d9981 */ /* 0x000f22000c1e1900 */
[----:B--2---:R-:W-:-:S06]  /*1c80*/  @!P2 IMAD.WIDE.U32 R14, R21, 0x4, R14 ;  /* 0x00000004150ea825 */ /* 0x004fcc00078e000e */
[----:B------:R1:W2:Y:S01]  /*1c90*/  @!P2 LDG.E R15, desc[UR6][R14.64] ;  /* 0x000000060e0fa981 */ /* 0x0002a2000c1e1900 */
[----:B0-----:R-:W-:-:S06]  /*1ca0*/  @!P3 IMAD.WIDE.U32 R16, R19, 0x4, R16 ;  /* 0x000000041310b825 */ /* 0x001fcc00078e0010 */
[----:B------:R0:W5:Y:S01]  /*1cb0*/  @!P3 LDG.E R17, desc[UR6][R16.64] ;  /* 0x000000061011b981 */ /* 0x000162000c1e1900 */
[----:B------:R-:W-:Y:S02]  /*1cc0*/  @!P0 MOV R18, 0x3bbb989d ;  /* 0x3bbb989d00128802 */ /* 0x000fe40000000f00 */
[----:B------:R-:W-:Y:S02]  /*1cd0*/  @!P0 MOV R19, 0x437c0000 ;  /* 0x437c000000138802 */ /* 0x000fe40000000f00 */
[----:B------:R-:W-:Y:S01]  /*1ce0*/  @!P2 MOV R20, 0x3bbb989d ;  /* 0x3bbb989d0014a802 */ /* 0x000fe20000000f00 */
[----:B------:R-:W-:Y:S01]  /*1cf0*/  @!P2 IMAD.MOV.U32 R21, RZ, RZ, 0x437c0000 ;  /* 0x437c0000ff15a424 */ /* 0x000fe200078e00ff */
[----:B------:R-:W-:Y:S01]  /*1d00*/  IADD3 R7, PT, PT, R7, 0x4, RZ ;  /* 0x0000000407077810 */ /* 0x000fe20007ffe0ff */
[----:B---3--:R-:W-:-:S04]  /*1d10*/  @!P0 FADD R11, -R4, R11 ;  /* 0x0000000b040b8221 */ /* 0x008fc80000000100 */
[----:B------:R-:W-:Y:S01]  /*1d20*/  @!P0 FFMA.SAT R10, R11, R18, 0.5 ;  /* 0x3f0000000b0a8423 */ /* 0x000fe20000002012 */
[----:B------:R-:W-:-:S03]  /*1d30*/  @!P1 IMAD.MOV.U32 R18, RZ, RZ, 0x3bbb989d ;  /* 0x3bbb989dff129424 */ /* 0x000fc600078e00ff */
[----:B------:R-:W-:Y:S01]  /*1d40*/  @!P0 FFMA.RM R10, R10, R19, 12582913 ;  /* 0x4b4000010a0a8423 */ /* 0x000fe20000004013 */
[----:B----4-:R-:W-:Y:S01]  /*1d50*/  @!P1 FADD R13, -R4, R13 ;  /* 0x0000000d040d9221 */ /* 0x010fe20000000100 */
[----:B------:R-:W-:Y:S02]  /*1d60*/  @!P1 MOV R19, 0x437c0000 ;  /* 0x437c000000139802 */ /* 0x000fe40000000f00 */
[----:B------:R-:W-:Y:S01]  /*1d70*/  @!P0 FADD R12, R10, -12583039 ;  /* 0xcb40007f0a0c8421 */ /* 0x000fe20000000000 */
[----:B-1----:R-:W-:Y:S01]  /*1d80*/  @!P1 FFMA.SAT R14, R13, R18, 0.5 ;  /* 0x3f0000000d0e9423 */ /* 0x002fe20000002012 */
[----:B--2---:R-:W-:Y:S02]  /*1d90*/  @!P2 FADD R15, -R4, R15 ;  /* 0x0000000f040fa221 */ /* 0x004fe40000000100 */
[----:B------:R-:W-:Y:S01]  /*1da0*/  @!P0 FFMA R12, R11, 1.4426950216293334961, -R12 ;  /* 0x3fb8aa3b0b0c8823 */ /* 0x000fe2000000080c */
[----:B------:R-:W-:Y:S01]  /*1db0*/  @!P3 MOV R18, 0x3bbb989d ;  /* 0x3bbb989d0012b802 */ /* 0x000fe20000000f00 */
[----:B------:R-:W-:Y:S01]  /*1dc0*/  @!P1 FFMA.RM R14, R14, R19, 12582913 ;  /* 0x4b4000010e0e9423 */ /* 0x000fe20000004013 */
[----:B0-----:R-:W-:Y:S01]  /*1dd0*/  @!P2 FFMA.SAT R16, R15, R20, 0.5 ;  /* 0x3f0000000f10a423 */ /* 0x001fe20000002014 */
        /* <DEDUP_REMOVED lines=17> */
[----:B------:R-:W-:-:S06]  /*1ef0*/  @!P0 IMAD.SHL.U32 R10, R10, 0x800000, RZ ;  /* 0x008000000a0a8824 */ /* 0x000fcc00078e00ff */
[----:B------:R-:W2:Y:S01]  /*1f00*/  @!P2 MUFU.EX2 R18, R18 ;  /* 0x000000120012a308 */ /* 0x000ea20000000800 */
[----:B------:R-:W-:Y:S01]  /*1f10*/  @!P1 SHF.L.U32 R14, R14, 0x17, RZ ;  /* 0x000000170e0e9819 */ /* 0x000fe200000006ff */
[----:B0-----:R-:W-:-:S06]  /*1f20*/  @!P0 FFMA R5, R10, R12, R5 ;  /* 0x0000000c0a058223 */ /* 0x001fcc0000000005 */
[----:B------:R-:W0:Y:S01]  /*1f30*/  @!P3 MUFU.EX2 R20, R20 ;  /* 0x000000140014b308 */ /* 0x000e220000000800 */
[----:B------:R-:W-:Y:S01]  /*1f40*/  @!P2 SHF.L.U32 R10, R11, 0x17, RZ ;  /* 0x000000170b0aa819 */ /* 0x000fe200000006ff */
[----:B-1----:R-:W-:Y:S01]  /*1f50*/  @!P1 FFMA R5, R14, R16, R5 ;  /* 0x000000100e059223 */ /* 0x002fe20000000005 */
[----:B------:R-:W-:-:S03]  /*1f60*/  @!P3 IMAD.SHL.U32 R12, R19, 0x800000, RZ ;  /* 0x00800000130cb824 */ /* 0x000fc600078e00ff */
[----:B--2---:R-:W-:-:S04]  /*1f70*/  @!P2 FFMA R5, R10, R18, R5 ;  /* 0x000000120a05a223 */ /* 0x004fc80000000005 */
[----:B0-----:R-:W-:-:S07]  /*1f80*/  @!P3 FFMA R5, R12, R20, R5 ;  /* 0x000000140c05b223 */ /* 0x001fce0000000005 */
.L_x_55:
[----:B------:R-:W-:Y:S05]  /*1f90*/  BRX R8 -0x1fa0                                                          (*"BRANCH_TARGETS .L_x_52,.L_x_230,.L_x_231"*) ;  /* 0xffffffe008187949 */ /* 0x000fea000383ffff */
.L_x_231:
[----:B------:R-:W-:-:S04]  /*1fa0*/  SHF.L.U32 R9, R7, 0x5, RZ ;  /* 0x0000000507097819 */ /* 0x000fc800000006ff */
[----:B------:R-:W-:-:S04]  /*1fb0*/  LOP3.LUT R14, R9, R2, RZ, 0xfc, !PT ;  /* 0x00000002090e7212 */ /* 0x000fc800078efcff */
[C---:B------:R-:W-:Y:S01]  /*1fc0*/  ISETP.GE.AND P0, PT, R14.reuse, R3, PT ;  /* 0x000000030e00720c */ /* 0x040fe20003f06270 */
[----:B------:R-:W-:-:S05]  /*1fd0*/  VIADD R12, R14, 0x20 ;  /* 0x000000200e0c7836 */ /* 0x000fca0000000000 */
        /* <DEDUP_REMOVED lines=9> */
[----:B------:R-:W-:Y:S01]  /*2070*/  @!P0 MOV R13, 0x3bbb989d ;  /* 0x3bbb989d000d8802 */ /* 0x000fe20000000f00 */
[----:B------:R-:W-:Y:S01]  /*2080*/  @!P1 IMAD.MOV.U32 R15, RZ, RZ, 0x3bbb989d ;  /* 0x3bbb989dff0f9424 */ /* 0x000fe200078e00ff */
[----:B------:R-:W-:Y:S01]  /*2090*/  @!P0 MOV R16, 0x437c0000 ;  /* 0x437c000000108802 */ /* 0x000fe20000000f00 */
[----:B------:R-:W-:Y:S01]  /*20a0*/  VIADD R7, R7, 0x2 ;  /* 0x0000000207077836 */ /* 0x000fe20000000000 */
[----:B------:R-:W-:Y:S01]  /*20b0*/  @!P1 MOV R17, 0x437c0000 ;  /* 0x437c000000119802 */ /* 0x000fe20000000f00 */
[----:B--2---:R-:W-:-:S04]  /*20c0*/  @!P0 FADD R12, -R4, R9 ;  /* 0x00000009040c8221 */ /* 0x004fc80000000100 */
[----:B------:R-:W-:Y:S01]  /*20d0*/  @!P0 FFMA.SAT R13, R12, R13, 0.5 ;  /* 0x3f0000000c0d8423 */ /* 0x000fe2000000200d */
[----:B---3--:R-:W-:-:S03]  /*20e0*/  @!P1 FADD R14, -R4, R11 ;  /* 0x0000000b040e9221 */ /* 0x008fc60000000100 */
[----:B------:R-:W-:Y:S01]  /*20f0*/  @!P0 FFMA.RM R13, R13, R16, 12582913 ;  /* 0x4b4000010d0d8423 */ /* 0x000fe20000004010 */
[----:B------:R-:W-:-:S03]  /*2100*/  @!P1 FFMA.SAT R8, R14, R15, 0.5 ;  /* 0x3f0000000e089423 */ /* 0x000fc6000000200f */
[----:B------:R-:W-:Y:S01]  /*2110*/  @!P0 FADD R9, R13, -12583039 ;  /* 0xcb40007f0d098421 */ /* 0x000fe20000000000 */
[----:B------:R-:W-:-:S03]  /*2120*/  @!P1 FFMA.RM R10, R8, R17, 12582913 ;  /* 0x4b400001080a9423 */ /* 0x000fc60000004011 */
[----:B------:R-:W-:Y:S01]  /*2130*/  @!P0 FFMA R9, R12, 1.4426950216293334961, -R9 ;  /* 0x3fb8aa3b0c098823 */ /* 0x000fe20000000809 */
[----:B------:R-:W-:Y:S01]  /*2140*/  @!P0 SHF.L.U32 R8, R13, 0x17, RZ ;  /* 0x000000170d088819 */ /* 0x000fe200000006ff */
[----:B------:R-:W-:Y:S02]  /*2150*/  @!P1 FADD R11, R10, -12583039 ;  /* 0xcb40007f0a0b9421 */ /* 0x000fe40000000000 */
        /* <DEDUP_REMOVED lines=8> */
.L_x_230:
[----:B------:R-:W-:-:S04]  /*21e0*/  LOP3.LUT R6, R6, 0x1, RZ, 0xc0, !PT ;  /* 0x0000000106067812 */ /* 0x000fc800078ec0ff */
[----:B------:R-:W-:-:S13]  /*21f0*/  ISETP.NE.U32.AND P0, PT, R6, 0x1, PT ;  /* 0x000000010600780c */ /* 0x000fda0003f05070 */
[----:B------:R-:W-:Y:S05]  /*2200*/  @P0 BRA `(.L_x_52) ;  /* 0x0000000000540947 */ /* 0x000fea0003800000 */
[----:B------:R-:W-:Y:S01]  /*2210*/  SHF.L.U32 R7, R7, 0x5, RZ ;  /* 0x0000000507077819 */ /* 0x000fe200000006ff */
[----:B------:R-:W-:Y:S03]  /*2220*/  BSSY.RECONVERGENT B0, `(.L_x_52) ;  /* 0x0000013000007945 */ /* 0x000fe60003800200 */
[----:B------:R-:W-:-:S04]  /*2230*/  LOP3.LUT R8, R7, R2, RZ, 0xfc, !PT ;  /* 0x0000000207087212 */ /* 0x000fc800078efcff */
[----:B------:R-:W-:-:S13]  /*2240*/  ISETP.GE.AND P0, PT, R8, R3, PT ;  /* 0x000000030800720c */ /* 0x000fda0003f06270 */
[----:B------:R-:W-:Y:S05]  /*2250*/  @P0 BRA `(.L_x_56) ;  /* 0x00000000003c0947 */ /* 0x000fea0003800000 */
[----:B------:R-:W0:Y:S01]  /*2260*/  LDC.64 R6, c[0x0][0x380] ;  /* 0x0000e000ff067b82 */ /* 0x000e220000000a00 */
[----:B------:R-:W-:-:S04]  /*2270*/  IMAD R9, R3, UR4, R8 ;  /* 0x0000000403097c24 */ /* 0x000fc8000f8e0208 */
[----:B0-----:R-:W-:-:S06]  /*2280*/  IMAD.WIDE.U32 R6, R9, 0x4, R6 ;  /* 0x0000000409067825 */ /* 0x001fcc00078e0006 */
[----:B------:R-:W2:Y:S01]  /*2290*/  LDG.E R7, desc[UR6][R6.64] ;  /* 0x0000000606077981 */ /* 0x000ea2000c1e1900 */
[----:B------:R-:W-:Y:S01]  /*22a0*/  HFMA2 R9, -RZ, RZ, 0.96630859375, -0.0022525787353515625 ;  /* 0x3bbb989dff097431 */ /* 0x000fe200000001ff */
[----:B------:R-:W-:Y:S01]  /*22b0*/  MOV R10, 0x437c0000 ;  /* 0x437c0000000a7802 */ /* 0x000fe20000000f00 */
[----:B--2---:R-:W-:-:S04]  /*22c0*/  FADD R8, -R4, R7 ;  /* 0x0000000704087221 */ /* 0x004fc80000000100 */
[----:B------:R-:W-:-:S04]  /*22d0*/  FFMA.SAT R9, R8, R9, 0.5 ;  /* 0x3f00000008097423 */ /* 0x000fc80000002009 */
[----:B------:R-:W-:-:S04]  /*22e0*/  FFMA.RM R9, R9, R10, 12582913 ;  /* 0x4b40000109097423 */ /* 0x000fc8000000400a */
[----:B------:R-:W-:-:S04]  /*22f0*/  FADD R11, R9, -12583039 ;  /* 0xcb40007f090b7421 */ /* 0x000fc80000000000 */
[----:B------:R-:W-:-:S04]  /*2300*/  FFMA R11, R8, 1.4426950216293334961, -R11 ;  /* 0x3fb8aa3b080b7823 */ /* 0x000fc8000000080b */
[----:B------:R-:W-:Y:S01]  /*2310*/  FFMA R11, R8, 1.925963033500011079e-08, R11 ;  /* 0x32a57060080b7823 */ /* 0x000fe2000000000b */
[----:B------:R-:W-:-:S05]  /*2320*/  IMAD.SHL.U32 R8, R9, 0x800000, RZ ;  /* 0x0080000009087824 */ /* 0x000fca00078e00ff */
[----:B------:R-:W0:Y:S02]  /*2330*/  MUFU.EX2 R11, R11 ;  /* 0x0000000b000b7308 */ /* 0x000e240000000800 */
[----:B0-----:R-:W-:-:S07]  /*2340*/  FFMA R5, R8, R11, R5 ;  /* 0x0000000b08057223 */ /* 0x001fce0000000005 */
.L_x_56:
[----:B------:R-:W-:Y:S05]  /*2350*/  BSYNC.RECONVERGENT B0 ;  /* 0x0000000000007941 */ /* 0x000fea0003800200 */
.L_x_52:
[----:B------:R-:W0:Y:S01]  /*2360*/  SHFL.BFLY PT, R6, R5, 0x10, 0x1f ;  /* 0x0e001f0005067f89 */ /* 0x000e2200000e0000 */
[----:B------:R-:W-:Y:S01]  /*2370*/  ISETP.GT.AND P0, PT, R3, RZ, PT ;  /* 0x000000ff0300720c */ /* 0x000fe20003f04270 */
        /* <DEDUP_REMOVED lines=9> */
[----:B------:R-:W-:Y:S01]  /*2410*/  ISETP.GE.U32.AND P0, PT, R3, 0x61, PT ;  /* 0x000000610300780c */ /* 0x000fe20003f06070 */
[----:B------:R-:W-:Y:S01]  /*2420*/  HFMA2 R11, -RZ, RZ, 0, 0 ;  /* 0x00000000ff0b7431 */ /* 0x000fe200000001ff */
[----:B------:R-:W-:Y:S01]  /*2430*/  VIMNMX R0, PT, PT, R0, 0x1, !PT ;  /* 0x0000000100007848 */ /* 0x000fe20007fe0100 */
[----:B-1----:R-:W-:-:S03]  /*2440*/  FADD R5, R9, R10 ;  /* 0x0000000a09057221 */ /* 0x002fc60000000000 */
[----:B------:R-:W-:-:S07]  /*2450*/  LOP3.LUT R10, R0, 0x3, RZ, 0xc0, !PT ;  /* 0x00000003000a7812 */ /* 0x000fce00078ec0ff */
[----:B------:R-:W-:Y:S05]  /*2460*/  @!P0 BRA `(.L_x_57) ;  /* 0x0000000800548947 */ /* 0x000fea0003800000 */
[----:B------:R-:W1:Y:S01]  /*2470*/  LDC.64 R6, c[0x0][0x380] ;  /* 0x0000e000ff067b82 */ /* 0x000e620000000a00 */
[----:B------:R-:W-:Y:S01]  /*2480*/  LOP3.LUT R11, R0, 0x3fffffc, RZ, 0xc0, !PT ;  /* 0x03fffffc000b7812 */ /* 0x000fe200078ec0ff */
[----:B------:R-:W-:Y:S01]  /*2490*/  IMAD R13, R3, UR4, R2 ;  /* 0x00000004030d7c24 */ /* 0x000fe2000f8e0202 */
[----:B------:R-:W-:Y:S01]  /*24a0*/  LOP3.LUT R18, R2, 0x40, RZ, 0xfc, !PT ;  /* 0x0000004002127812 */ /* 0x000fe200078efcff */
[----:B------:R-:W2:Y:S01]  /*24b0*/  LDCU UR5, c[0x0][0x394] ;  /* 0x00007280ff0577ac */ /* 0x000ea20008000800 */
[----:B------:R-:W-:-:S03]  /*24c0*/  IADD3 R20, PT, PT, -R11, RZ, RZ ;  /* 0x000000ff0b147210 */ /* 0x000fc60007ffe1ff */
[----:B0-----:R-:W0:Y:S04]  /*24d0*/  LDC.64 R8, c[0x0][0x388] ;  /* 0x0000e200ff087b82 */ /* 0x001e280000000a00 */
.L_x_74:
[----:B------:R-:W-:Y:S01]  /*24e0*/  IADD3 R0, PT, PT, R18, -0x40, RZ ;  /* 0xffffffc012007810 */ /* 0x000fe20007ffe0ff */
[----:B------:R-:W-:Y:S01]  /*24f0*/  VIADD R20, R20, 0x4 ;  /* 0x0000000414147836 */ /* 0x000fe20000000000 */
[----:B------:R-:W-:Y:S02]  /*2500*/  BSSY.RECONVERGENT B0, `(.L_x_58) ;  /* 0x0000020000007945 */ /* 0x000fe40003800200 */
[----:B--2---:R-:W-:Y:S02]  /*2510*/  ISETP.GE.AND P0, PT, R0, UR5, PT ;  /* 0x0000000500007c0c */ /* 0x004fe4000bf06270 */
[----:B------:R-:W-:-:S11]  /*2520*/  ISETP.NE.AND P2, PT, R20, RZ, PT ;  /* 0x000000ff1400720c */ /* 0x000fd60003f45270 */
[----:B0--34-:R-:W-:Y:S05]  /*2530*/  @P0 BRA `(.L_x_59) ;  /* 0x0000000000700947 */ /* 0x019fea0003800000 */
[----:B-1----:R-:W-:-:S06]  /*2540*/  IMAD.WIDE.U32 R14, R13, 0x4, R6 ;  /* 0x000000040d0e7825 */ /* 0x002fcc00078e0006 */
[----:B------:R-:W2:Y:S01]  /*2550*/  LDG.E R15, desc[UR6][R14.64] ;  /* 0x000000060e0f7981 */ /* 0x000ea2000c1e1900 */
[----:B------:R-:W-:Y:S01]  /*2560*/  HFMA2 R12, -RZ, RZ, 3.7421875, 0 ;  /* 0x437c0000ff0c7431 */ /* 0x000fe200000001ff */
[----:B------:R-:W-:Y:S01]  /*2570*/  MOV R3, 0x3bbb989d ;  /* 0x3bbb989d00037802 */ /* 0x000fe20000000f00 */
[----:B------:R-:W-:Y:S01]  /*2580*/  BSSY.RECONVERGENT B1, `(.L_x_60) ;  /* 0x0000015000017945 */ /* 0x000fe20003800200 */
[----:B--2---:R-:W-:-:S04]  /*2590*/  FADD R0, -R4, R15 ;  /* 0x0000000f04007221 */ /* 0x004fc80000000100 */
[----:B------:R-:W-:-:S04]  /*25a0*/  FFMA.SAT R3, R0, R3, 0.5 ;  /* 0x3f00000000037423 */ /* 0x000fc80000002003 */
[----:B------:R-:W-:Y:S02]  /*25b0*/  FFMA.RM R3, R3, R12, 12582913 ;  /* 0x4b40000103037423 */ /* 0x000fe4000000400c */
[----:B------:R-:W1:Y:S02]  /*25c0*/  MUFU.RCP R12, R5 ;  /* 0x00000005000c7308 */ /* 0x000e640000001000 */
[----:B------:R-:W-:-:S04]  /*25d0*/  FADD R17, R3, -12583039 ;  /* 0xcb40007f03117421 */ /* 0x000fc80000000000 */
[----:B------:R-:W-:-:S04]  /*25e0*/  FFMA R17, R0, 1.4426950216293334961, -R17 ;  /* 0x3fb8aa3b00117823 */ /* 0x000fc80000000811 */
[----:B------:R-:W-:Y:S01]  /*25f0*/  FFMA R17, R0, 1.925963033500011079e-08, R17 ;  /* 0x32a5706000117823 */ /* 0x000fe20000000011 */
[----:B------:R-:W-:-:S05]  /*2600*/  SHF.L.U32 R0, R3, 0x17, RZ ;  /* 0x0000001703007819 */ /* 0x000fca00000006ff */
[----:B------:R-:W2:Y:S01]  /*2610*/  MUFU.EX2 R17, R17 ;  /* 0x0000001100117308 */ /* 0x000ea20000000800 */
[----:B-1----:R-:W-:-:S04]  /*2620*/  FFMA R3, -R5, R12, 1 ;  /* 0x3f80000005037423 */ /* 0x002fc8000000010c */
[----:B------:R-:W-:Y:S01]  /*2630*/  FFMA R3, R12, R3, R12 ;  /* 0x000000030c037223 */ /* 0x000fe2000000000c */
[----:B--2---:R-:W-:-:S04]  /*2640*/  FMUL R0, R0, R17 ;  /* 0x0000001100007220 */ /* 0x004fc80000400000 */
[----:B------:R-:W1:Y:S01]  /*2650*/  FCHK P0, R0, R5 ;  /* 0x0000000500007302 */ /* 0x000e620000000000 */
[----:B------:R-:W-:-:S04]  /*2660*/  FFMA R12, R0, R3, RZ ;  /* 0x00000003000c7223 */ /* 0x000fc800000000ff */
[----:B------:R-:W-:-:S04]  /*2670*/  FFMA R14, -R5, R12, R0 ;  /* 0x0000000c050e7223 */ /* 0x000fc80000000100 */
[----:B------:R-:W-:Y:S01]  /*2680*/  FFMA R3, R3, R14, R12 ;  /* 0x0000000e03037223 */ /* 0x000fe2000000000c */
[----:B-1----:R-:W-:Y:S06]  /*2690*/  @!P0 BRA `(.L_x_61) ;  /* 0x00000000000c8947 */ /* 0x002fec0003800000 */
[----:B------:R-:W-:Y:S01]  /*26a0*/  IMAD.MOV.U32 R3, RZ, RZ, R5 ;  /* 0x000000ffff037224 */ /* 0x000fe200078e0005 */
[----:B------:R-:W-:-:S07]  /*26b0*/  MOV R12, 0x26d0 ;  /* 0x000026d0000c7802 */ /* 0x000fce0000000f00 */
[----:B0-----:R-:W-:Y:S05]  /*26c0*/  CALL.REL.NOINC `($__internal_1_$__cuda_sm3x_div_rn_noftz_f32_slowpath) ;  /* 0x0000000800847944 */ /* 0x001fea0003c00000 */
.L_x_61:
[----:B------:R-:W-:Y:S05]  /*26d0*/  BSYNC.RECONVERGENT B1 ;  /* 0x0000000000017941 */ /* 0x000fea0003800200 */
.L_x_60:
[----:B0-----:R-:W-:-:S05]  /*26e0*/  IMAD.WIDE.U32 R14, R13, 0x4, R8 ;  /* 0x000000040d0e7825 */ /* 0x001fca00078e0008 */
[----:B------:R2:W-:Y:S02]  /*26f0*/  STG.E desc[UR6][R14.64], R3 ;  /* 0x000000030e007986 */ /* 0x0005e4000c101906 */
.L_x_59:
[----:B------:R-:W-:Y:S05]  /*2700*/  BSYNC.RECONVERGENT B0 ;  /* 0x0000000000007941 */ /* 0x000fea0003800200 */
.L_x_58:
[----:B------:R-:W-:Y:S01]  /*2710*/  IADD3 R0, PT, PT, R18, -0x20, RZ ;  /* 0xffffffe012007810 */ /* 0x000fe20007ffe0ff */
[----:B------:R-:W-:Y:S03]  /*2720*/  BSSY.RECONVERGENT B0, `(.L_x_62) ;  /* 0x0000021000007945 */ /* 0x000fe60003800200 */
[----:B------:R-:W-:-:S13]  /*2730*/  ISETP.GE.AND P0, PT, R0, UR5, PT ;  /* 0x0000000500007c0c */ /* 0x000fda000bf06270 */
[----:B------:R-:W-:Y:S05]  /*2740*/  @P0 BRA `(.L_x_63) ;  /* 0x0000000000780947 */ /* 0x000fea0003800000 */
[----:B--2---:R-:W-:-:S05]  /*2750*/  IADD3 R15, PT, PT, R13, 0x20, RZ ;  /* 0x000000200d0f7810 */ /* 0x004fca0007ffe0ff */
[----:B-1----:R-:W-:-:S06]  /*2760*/  IMAD.WIDE.U32 R16, R15, 0x4, R6 ;  /* 0x000000040f107825 */ /* 0x002fcc00078e0006 */
[----:B------:R-:W2:Y:S01]  /*2770*/  LDG.E R17, desc[UR6][R16.64] ;  /* 0x0000000610117981 */ /* 0x000ea2000c1e1900 */
[----:B------:R-:W-:Y:S01]  /*2780*/  MOV R3, 0x3bbb989d ;  /* 0x3bbb989d00037802 */ /* 0x000fe20000000f00 */
[----:B------:R-:W-:Y:S01]  /*2790*/  IMAD.MOV.U32 R12, RZ, RZ, 0x437c0000 ;  /* 0x437c0000ff0c7424 */ /* 0x000fe200078e00ff */
[----:B------:R-:W-:Y:S01]  /*27a0*/  BSSY.RECONVERGENT B1, `(.L_x_64) ;  /* 0x0000016000017945 */ /* 0x000fe20003800200 */
[----:B--2---:R-:W-:-:S04]  /*27b0*/  FADD R0, -R4, R17 ;  /* 0x0000001104007221 */ /* 0x004fc80000000100 */
[----:B------:R-:W-:-:S04]  /*27c0*/  FFMA.SAT R3, R0, R3, 0.5 ;  /* 0x3f00000000037423 */ /* 0x000fc80000002003 */
[----:B------:R-:W-:Y:S02]  /*27d0*/  FFMA.RM R3, R3, R12, 12582913 ;  /* 0x4b40000103037423 */ /* 0x000fe4000000400c */
[----:B------:R-:W1:Y:S02]  /*27e0*/  MUFU.RCP R12, R5 ;  /* 0x00000005000c7308 */ /* 0x000e640000001000 */
[C---:B------:R-:W-:Y:S01]  /*27f0*/  FADD R19, R3.reuse, -12583039 ;  /* 0xcb40007f03137421 */ /* 0x040fe20000000000 */
[----:B------:R-:W-:-:S03]  /*2800*/  SHF.L.U32 R3, R3, 0x17, RZ ;  /* 0x0000001703037819 */ /* 0x000fc600000006ff */
[----:B------:R-:W-:-:S04]  /*2810*/  FFMA R19, R0, 1.4426950216293334961, -R19 ;  /* 0x3fb8aa3b00137823 */ /* 0x000fc80000000813 */
[----:B------:R-:W-:-:S04]  /*2820*/  FFMA R19, R0, 1.925963033500011079e-08, R19 ;  /* 0x32a5706000137823 */ /* 0x000fc80000000013 */
[----:B------:R-:W2:Y:S01]  /*2830*/  MUFU.EX2 R0, R19 ;  /* 0x0000001300007308 */ /* 0x000ea20000000800 */
[----:B-1----:R-:W-:Y:S01]  /*2840*/  FFMA R17, -R5, R12, 1 ;  /* 0x3f80000005117423 */ /* 0x002fe2000000010c */
[----:B--2---:R-:W-:-:S03]  /*2850*/  FMUL R14, R3, R0 ;  /* 0x00000000030e7220 */ /* 0x004fc60000400000 */
[----:B------:R-:W-:-:S03]  /*2860*/  FFMA R0, R12, R17, R12 ;  /* 0x000000110c007223 */ /* 0x000fc6000000000c */
[----:B------:R-:W1:Y:S01]  /*2870*/  FCHK P0, R14, R5 ;  /* 0x000000050e007302 */ /* 0x000e620000000000 */
[----:B------:R-:W-:-:S04]  /*2880*/  FFMA R3, R0, R14, RZ ;  /* 0x0000000e00037223 */ /* 0x000fc800000000ff */
[----:B------:R-:W-:-:S04]  /*2890*/  FFMA R12, -R5, R3, R14 ;  /* 0x00000003050c7223 */ /* 0x000fc8000000010e */
[----:B------:R-:W-:Y:S01]  /*28a0*/  FFMA R3, R0, R12, R3 ;  /* 0x0000000c00037223 */ /* 0x000fe20000000003 */
[----:B-1----:R-:W-:Y:S06]  /*28b0*/  @!P0 BRA `(.L_x_65) ;  /* 0x0000000000108947 */ /* 0x002fec0003800000 */
[----:B------:R-:W-:Y:S02]  /*28c0*/  MOV R0, R14 ;  /* 0x0000000e00007202 */ /* 0x000fe40000000f00 */
[----:B------:R-:W-:Y:S02]  /*28d0*/  MOV R3, R5 ;  /* 0x0000000500037202 */ /* 0x000fe40000000f00 */
[----:B------:R-:W-:-:S07]  /*28e0*/  MOV R12, 0x2900 ;  /* 0x00002900000c7802 */ /* 0x000fce0000000f00 */
[----:B0-----:R-:W-:Y:S05]  /*28f0*/  CALL.REL.NOINC `($__internal_1_$__cuda_sm3x_div_rn_noftz_f32_slowpath) ;  /* 0x0000000400f87944 */ /* 0x001fea0003c00000 */
.L_x_65:
[----:B------:R-:W-:Y:S05]  /*2900*/  BSYNC.RECONVERGENT B1 ;  /* 0x0000000000017941 */ /* 0x000fea0003800200 */
.L_x_64:
[----:B0-----:R-:W-:-:S05]  /*2910*/  IMAD.WIDE.U32 R14, R15, 0x4, R8 ;  /* 0x000000040f0e7825 */ /* 0x001fca00078e0008 */
[----:B------:R3:W-:Y:S02]  /*2920*/  STG.E desc[UR6][R14.64], R3 ;  /* 0x000000030e007986 */ /* 0x0007e4000c101906 */
.L_x_63:
[----:B------:R-:W-:Y:S05]  /*2930*/  BSYNC.RECONVERGENT B0 ;  /* 0x0000000000007941 */ /* 0x000fea0003800200 */
.L_x_62:
[----:B------:R-:W-:Y:S01]  /*2940*/  ISETP.GE.AND P0, PT, R18, UR5, PT ;  /* 0x0000000512007c0c */ /* 0x000fe2000bf06270 */
[----:B------:R-:W-:-:S12]  /*2950*/  BSSY.RECONVERGENT B0, `(.L_x_66) ;  /* 0x0000020000007945 */ /* 0x000fd80003800200 */
[----:B------:R-:W-:Y:S05]  /*2960*/  @P0 BRA `(.L_x_67) ;  /* 0x0000000000780947 */ /* 0x000fea0003800000 */
[----:B--23--:R-:W-:-:S04]  /*2970*/  VIADD R15, R13, 0x40 ;  /* 0x000000400d0f7836 */ /* 0x00cfc80000000000 */
[----:B-1----:R-:W-:-:S06]  /*2980*/  IMAD.WIDE.U32 R16, R15, 0x4, R6 ;  /* 0x000000040f107825 */ /* 0x002fcc00078e0006 */
[----:B------:R-:W2:Y:S01]  /*2990*/  LDG.E R17, desc[UR6][R16.64] ;  /* 0x0000000610117981 */ /* 0x000ea2000c1e1900 */
[----:B------:R-:W-:Y:S01]  /*29a0*/  HFMA2 R3, -RZ, RZ, 0.96630859375, -0.0022525787353515625 ;  /* 0x3bbb989dff037431 */ /* 0x000fe200000001ff */
[----:B------:R-:W-:Y:S01]  /*29b0*/  MOV R12, 0x437c0000 ;  /* 0x437c0000000c7802 */ /* 0x000fe20000000f00 */
        /* <DEDUP_REMOVED lines=18> */
[----:B------:R-:W-:Y:S01]  /*2ae0*/  IMAD.MOV.U32 R0, RZ, RZ, R14 ;  /* 0x000000ffff007224 */ /* 0x000fe200078e000e */
[----:B------:R-:W-:Y:S02]  /*2af0*/  MOV R3, R5 ;  /* 0x0000000500037202 */ /* 0x000fe40000000f00 */
[----:B------:R-:W-:-:S07]  /*2b00*/  MOV R12, 0x2b20 ;  /* 0x00002b20000c7802 */ /* 0x000fce0000000f00 */
[----:B0-----:R-:W-:Y:S05]  /*2b10*/  CALL.REL.NOINC `($__internal_1_$__cuda_sm3x_div_rn_noftz_f32_slowpath) ;  /* 0x0000000400707944 */ /* 0x001fea0003c00000 */
.L_x_69:
[----:B------:R-:W-:Y:S05]  /*2b20*/  BSYNC.RECONVERGENT B1 ;  /* 0x0000000000017941 */ /* 0x000fea0003800200 */
.L_x_68:
[----:B0-----:R-:W-:-:S05]  /*2b30*/  IMAD.WIDE.U32 R14, R15, 0x4, R8 ;  /* 0x000000040f0e7825 */ /* 0x001fca00078e0008 */
[----:B------:R4:W-:Y:S02]  /*2b40*/  STG.E desc[UR6][R14.64], R3 ;  /* 0x000000030e007986 */ /* 0x0009e4000c101906 */
.L_x_67:
[----:B------:R-:W-:Y:S05]  /*2b50*/  BSYNC.RECONVERGENT B0 ;  /* 0x0000000000007941 */ /* 0x000fea0003800200 */
.L_x_66:
[----:B------:R-:W-:Y:S01]  /*2b60*/  IADD3 R0, PT, PT, R18, 0x20, RZ ;  /* 0x0000002012007810 */ /* 0x000fe20007ffe0ff */
[----:B------:R-:W-:Y:S03]  /*2b70*/  BSSY.RECONVERGENT B0, `(.L_x_70) ;  /* 0x0000021000007945 */ /* 0x000fe60003800200 */
[----:B------:R-:W-:-:S13]  /*2b80*/  ISETP.GE.AND P0, PT, R0, UR5, PT ;  /* 0x0000000500007c0c */ /* 0x000fda000bf06270 */
[----:B------:R-:W-:Y:S05]  /*2b90*/  @P0 BRA `(.L_x_71) ;  /* 0x0000000000780947 */ /* 0x000fea0003800000 */
[----:B--234-:R-:W-:-:S05]  /*2ba0*/  IADD3 R15, PT, PT, R13, 0x60, RZ ;  /* 0x000000600d0f7810 */ /* 0x01cfca0007ffe0ff */
[----:B-1----:R-:W-:-:S06]  /*2bb0*/  IMAD.WIDE.U32 R16, R15, 0x4, R6 ;  /* 0x000000040f107825 */ /* 0x002fcc00078e0006 */
[----:B------:R-:W2:Y:S01]  /*2bc0*/  LDG.E R17, desc[UR6][R16.64] ;  /* 0x0000000610117981 */ /* 0x000ea2000c1e1900 */
[----:B------:R-:W-:Y:S02]  /*2bd0*/  HFMA2 R12, -RZ, RZ, 3.7421875, 0 ;  /* 0x437c0000ff0c7431 */ /* 0x000fe400000001ff */
        /* <DEDUP_REMOVED lines=19> */
[----:B------:R-:W-:Y:S01]  /*2d10*/  MOV R0, R14 ;  /* 0x0000000e00007202 */ /* 0x000fe20000000f00 */
[----:B------:R-:W-:Y:S01]  /*2d20*/  IMAD.MOV.U32 R3, RZ, RZ, R5 ;  /* 0x000000ffff037224 */ /* 0x000fe200078e0005 */
[----:B------:R-:W-:-:S07]  /*2d30*/  MOV R12, 0x2d50 ;  /* 0x00002d50000c7802 */ /* 0x000fce0000000f00 */
[----:B0-----:R-:W-:Y:S05]  /*2d40*/  CALL.REL.NOINC `($__internal_1_$__cuda_sm3x_div_rn_noftz_f32_slowpath) ;  /* 0x0000000000e47944 */ /* 0x001fea0003c00000 */
.L_x_73:
[----:B------:R-:W-:Y:S05]  /*2d50*/  BSYNC.RECONVERGENT B1 ;  /* 0x0000000000017941 */ /* 0x000fea0003800200 */
.L_x_72:
[----:B0-----:R-:W-:-:S05]  /*2d60*/  IMAD.WIDE.U32 R14, R15, 0x4, R8 ;  /* 0x000000040f0e7825 */ /* 0x001fca00078e0008 */
[----:B------:R0:W-:Y:S02]  /*2d70*/  STG.E desc[UR6][R14.64], R3 ;  /* 0x000000030e007986 */ /* 0x0001e4000c101906 */
.L_x_71:
[----:B------:R-:W-:Y:S05]  /*2d80*/  BSYNC.RECONVERGENT B0 ;  /* 0x0000000000007941 */ /* 0x000fea0003800200 */
.L_x_70:
[----:B------:R-:W-:Y:S02]  /*2d90*/  IADD3 R18, PT, PT, R18, 0x80, RZ ;  /* 0x0000008012127810 */ /* 0x000fe40007ffe0ff */
[----:B------:R-:W-:Y:S01]  /*2da0*/  IADD3 R13, PT, PT, R13, 0x80, RZ ;  /* 0x000000800d0d7810 */ /* 0x000fe20007ffe0ff */
[----:B------:R-:W-:Y:S06]  /*2db0*/  @P2 BRA `(.L_x_74) ;  /* 0xfffffff400c82947 */ /* 0x000fec000383ffff */
.L_x_57:
[----:B------:R-:W-:-:S13]  /*2dc0*/  ISETP.NE.AND P0, PT, R10, RZ, PT ;  /* 0x000000ff0a00720c */ /* 0x000fda0003f05270 */
[----:B------:R-:W-:Y:S05]  /*2dd0*/  @!P0 EXIT ;  /* 0x000000000000894d */ /* 0x000fea0003800000 */
[----:B0-234-:R-:W0:Y:S01]  /*2de0*/  LDC R3, c[0x0][0x394] ;  /* 0x0000e500ff037b82 */ /* 0x01de220000000800 */
[----:B------:R-:W-:Y:S01]  /*2df0*/  SHF.L.U32 R11, R11, 0x5, RZ ;  /* 0x000000050b0b7819 */ /* 0x000fe200000006ff */
[----:B------:R-:W2:Y:S01]  /*2e00*/  LDCU UR5, c[0x0][0x394] ;  /* 0x00007280ff0577ac */ /* 0x000ea20008000800 */
[----:B------:R-:W-:-:S05]  /*2e10*/  IADD3 R10, PT, PT, -R10, RZ, RZ ;  /* 0x000000ff0a0a7210 */ /* 0x000fca0007ffe1ff */
[----:B------:R-:W3:Y:S08]  /*2e20*/  LDC.64 R8, c[0x0][0x380] ;  /* 0x0000e000ff087b82 */ /* 0x000ef00000000a00 */
[----:B-1----:R-:W1:Y:S01]  /*2e30*/  LDC.64 R6, c[0x0][0x388] ;  /* 0x0000e200ff067b82 */ /* 0x002e620000000a00 */
[----:B0-----:R-:W-:Y:S01]  /*2e40*/  IMAD R0, R3, UR4, R2 ;  /* 0x0000000403007c24 */ /* 0x001fe2000f8e0202 */
[----:B------:R-:W-:-:S03]  /*2e50*/  LOP3.LUT R2, R2, R11, RZ, 0xfc, !PT ;  /* 0x0000000b02027212 */ /* 0x000fc600078efcff */
[----:B--2---:R-:W-:-:S07]  /*2e60*/  IMAD.IADD R11, R0, 0x1, R11 ;  /* 0x00000001000b7824 */ /* 0x004fce00078e020b */
.L_x_79:
[----:B------:R-:W-:Y:S01]  /*2e70*/  ISETP.GE.AND P0, PT, R2, UR5, PT ;  /* 0x0000000502007c0c */ /* 0x000fe2000bf06270 */
[----:B------:R-:W-:Y:S01]  /*2e80*/  BSSY.RECONVERGENT B0, `(.L_x_75) ;  /* 0x0000021000007945 */ /* 0x000fe20003800200 */
[----:B------:R-:W-:-:S04]  /*2e90*/  IADD3 R10, PT, PT, R10, 0x1, RZ ;  /* 0x000000010a0a7810 */ /* 0x000fc80007ffe0ff */
[----:B------:R-:W-:-:S07]  /*2ea0*/  ISETP.NE.AND P2, PT, R10, RZ, PT ;  /* 0x000000ff0a00720c */ /* 0x000fce0003f45270 */
[----:B0-----:R-:W-:Y:S06]  /*2eb0*/  @P0 BRA `(.L_x_76) ;  /* 0x0000000000740947 */ /* 0x001fec0003800000 */
[----:B---3--:R-:W-:-:S06]  /*2ec0*/  IMAD.WIDE.U32 R12, R11, 0x4, R8 ;  /* 0x000000040b0c7825 */ /* 0x008fcc00078e0008 */
[----:B------:R-:W2:Y:S01]  /*2ed0*/  LDG.E R13, desc[UR6][R12.64] ;  /* 0x000000060c0d7981 */ /* 0x000ea2000c1e1900 */
[----:B------:R-:W-:Y:S01]  /*2ee0*/  MOV R3, 0x3bbb989d ;  /* 0x3bbb989d00037802 */ /* 0x000fe20000000f00 */
[----:B------:R-:W-:Y:S01]  /*2ef0*/  IMAD.MOV.U32 R14, RZ, RZ, 0x437c0000 ;  /* 0x437c0000ff0e7424 */ /* 0x000fe200078e00ff */
[----:B------:R-:W0:Y:S01]  /*2f00*/  MUFU.RCP R16, R5 ;  /* 0x0000000500107308 */ /* 0x000e220000001000 */
[----:B------:R-:W-:Y:S01]  /*2f10*/  BSSY.RECONVERGENT B1, `(.L_x_77) ;  /* 0x0000015000017945 */ /* 0x000fe20003800200 */
[----:B--2---:R-:W-:Y:S01]  /*2f20*/  FADD R0, -R4, R13 ;  /* 0x0000000d04007221 */ /* 0x004fe20000000100 */
[----:B0-----:R-:W-:-:S03]  /*2f30*/  FFMA R13, -R5, R16, 1 ;  /* 0x3f800000050d7423 */ /* 0x001fc60000000110 */
[----:B------:R-:W-:-:S04]  /*2f40*/  FFMA.SAT R3, R0, R3, 0.5 ;  /* 0x3f00000000037423 */ /* 0x000fc80000002003 */
[----:B------:R-:W-:-:S04]  /*2f50*/  FFMA.RM R3, R3, R14, 12582913 ;  /* 0x4b40000103037423 */ /* 0x000fc8000000400e */
[C---:B------:R-:W-:Y:S01]  /*2f60*/  FADD R15, R3.reuse, -12583039 ;  /* 0xcb40007f030f7421 */ /* 0x040fe20000000000 */
[----:B------:R-:W-:-:S03]  /*2f70*/  SHF.L.U32 R3, R3, 0x17, RZ ;  /* 0x0000001703037819 */ /* 0x000fc600000006ff */
[----:B------:R-:W-:-:S04]  /*2f80*/  FFMA R15, R0, 1.4426950216293334961, -R15 ;  /* 0x3fb8aa3b000f7823 */ /* 0x000fc8000000080f */
[----:B------:R-:W-:-:S04]  /*2f90*/  FFMA R15, R0, 1.925963033500011079e-08, R15 ;  /* 0x32a57060000f7823 */ /* 0x000fc8000000000f */
[----:B------:R-:W0:Y:S02]  /*2fa0*/  MUFU.EX2 R0, R15 ;  /* 0x0000000f00007308 */ /* 0x000e240000000800 */
[----:B0-----:R-:W-:Y:S01]  /*2fb0*/  FMUL R14, R3, R0 ;  /* 0x00000000030e7220 */ /* 0x001fe20000400000 */
[----:B------:R-:W-:-:S05]  /*2fc0*/  FFMA R0, R16, R13, R16 ;  /* 0x0000000d10007223 */ /* 0x000fca0000000010 */
        /* <DEDUP_REMOVED lines=8> */
[----:B-1----:R-:W-:Y:S05]  /*3050*/  CALL.REL.NOINC `($__internal_1_$__cuda_sm3x_div_rn_noftz_f32_slowpath) ;  /* 0x0000000000207944 */ /* 0x002fea0003c00000 */
.L_x_78:
[----:B------:R-:W-:Y:S05]  /*3060*/  BSYNC.RECONVERGENT B1 ;  /* 0x0000000000017941 */ /* 0x000fea0003800200 */
.L_x_77:
[----:B-1----:R-:W-:-:S05]  /*3070*/  IMAD.WIDE.U32 R12, R11, 0x4, R6 ;  /* 0x000000040b0c7825 */ /* 0x002fca00078e0006 */
[----:B------:R0:W-:Y:S02]  /*3080*/  STG.E desc[UR6][R12.64], R3 ;  /* 0x000000030c007986 */ /* 0x0001e4000c101906 */
.L_x_76:
[----:B------:R-:W-:Y:S05]  /*3090*/  BSYNC.RECONVERGENT B0 ;  /* 0x0000000000007941 */ /* 0x000fea0003800200 */
.L_x_75:
[----:B------:R-:W-:Y:S01]  /*30a0*/  VIADD R11, R11, 0x20 ;  /* 0x000000200b0b7836 */ /* 0x000fe20000000000 */
[----:B------:R-:W-:Y:S01]  /*30b0*/  IADD3 R2, PT, PT, R2, 0x20, RZ ;  /* 0x0000002002027810 */ /* 0x000fe20007ffe0ff */
[----:B------:R-:W-:Y:S06]  /*30c0*/  @P2 BRA `(.L_x_79) ;  /* 0xfffffffc00682947 */ /* 0x000fec000383ffff */
[----:B------:R-:W-:Y:S05]  /*30d0*/  EXIT ;  /* 0x000000000000794d */ /* 0x000fea0003800000 */
        .weak           $__internal_1_$__cuda_sm3x_div_rn_noftz_f32_slowpath
        .type           $__internal_1_$__cuda_sm3x_div_rn_noftz_f32_slowpath,@function
        .size           $__internal_1_$__cuda_sm3x_div_rn_noftz_f32_slowpath,(.L_x_233 - $__internal_1_$__cuda_sm3x_div_rn_noftz_f32_slowpath)
$__internal_1_$__cuda_sm3x_div_rn_noftz_f32_slowpath:
        /* <DEDUP_REMOVED lines=9> */
[----:B------:R-:W-:Y:S01]  /*3170*/  @!P0 IMAD.MOV.U32 R14, RZ, RZ, RZ ;  /* 0x000000ffff0e8224 */ /* 0x000fe200078e00ff */
        /* <DEDUP_REMOVED lines=22> */
[----:B------:R-:W-:-:S03]  /*32e0*/  @!P1 FFMA R3, R3, 1.84467440737095516160e+19, RZ ;  /* 0x5f80000003039823 */ /* 0x000fc600000000ff */
[----:B------:R-:W-:-:S07]  /*32f0*/  @!P1 IADD3 R14, PT, PT, R14, 0x40, RZ ;  /* 0x000000400e0e9810 */ /* 0x000fce0007ffe0ff */
.L_x_81:
[----:B------:R-:W-:Y:S01]  /*3300*/  LEA R16, R24, 0xc0800000, 0x17 ;  /* 0xc080000018107811 */ /* 0x000fe200078eb8ff */
[----:B------:R-:W-:Y:S04]  /*3310*/  BSSY.RECONVERGENT B3, `(.L_x_86) ;  /* 0x0000036000037945 */ /* 0x000fe80003800200 */
[----:B------:R-:W-:Y:S01]  /*3320*/  IMAD.IADD R16, R3, 0x1, -R16 ;  /* 0x0000000103107824 */ /* 0x000fe200078e0a10 */
[----:B------:R-:W-:-:S03]  /*3330*/  IADD3 R3, PT, PT, R21, -0x7f, RZ ;  /* 0xffffff8115037810 */ /* 0x000fc60007ffe0ff */
[----:B------:R-:W0:Y:S01]  /*3340*/  MUFU.RCP R17, R16 ;  /* 0x0000001000117308 */ /* 0x000e220000001000 */
[----:B------:R-:W-:Y:S01]  /*3350*/  FADD.FTZ R19, -R16, -RZ ;  /* 0x800000ff10137221 */ /* 0x000fe20000010100 */
        /* <DEDUP_REMOVED lines=12> */
[----:B------:R-:W-:-:S05]  /*3420*/  IADD3 R16, PT, PT, R0, R3, RZ ;  /* 0x0000000300107210 */ /* 0x000fca0007ffe0ff */
[----:B------:R-:W-:-:S05]  /*3430*/  VIADD R0, R16, 0xffffffff ;  /* 0xffffffff10007836 */ /* 0x000fca0000000000 */
        /* <DEDUP_REMOVED lines=31> */
.L_x_88:
[----:B------:R-:W-:-:S04]  /*3630*/  LOP3.LUT R17, R17, 0x80000000, RZ, 0xc0, !PT ;  /* 0x8000000011117812 */ /* 0x000fc800078ec0ff */
[----:B------:R-:W-:Y:S01]  /*3640*/  LOP3.LUT R17, R17, 0x7f800000, RZ, 0xfc, !PT ;  /* 0x7f80000011117812 */ /* 0x000fe200078efcff */
[----:B------:R-:W-:Y:S06]  /*3650*/  BRA `(.L_x_89) ;  /* 0x0000000000047947 */ /* 0x000fec0003800000 */
.L_x_87:
[----:B------:R-:W-:-:S07]  /*3660*/  IMAD R17, R3, 0x800000, R17 ;  /* 0x0080000003117824 */ /* 0x000fce00078e0211 */
.L_x_89:
[----:B------:R-:W-:Y:S05]  /*3670*/  BSYNC.RECONVERGENT B3 ;  /* 0x0000000000037941 */ /* 0x000fea0003800200 */
.L_x_86:
[----:B------:R-:W-:Y:S05]  /*3680*/  BRA `(.L_x_90) ;  /* 0x0000000000207947 */ /* 0x000fea0003800000 */
.L_x_85:
[----:B------:R-:W-:-:S04]  /*3690*/  LOP3.LUT R0, R3, 0x80000000, R0, 0x48, !PT ;  /* 0x8000000003007812 */ /* 0x000fc800078e4800 */
[----:B------:R-:W-:Y:S01]  /*36a0*/  LOP3.LUT R17, R0, 0x7f800000, RZ, 0xfc, !PT ;  /* 0x7f80000000117812 */ /* 0x000fe200078efcff */
[----:B------:R-:W-:Y:S06]  /*36b0*/  BRA `(.L_x_90) ;  /* 0x0000000000147947 */ /* 0x000fec0003800000 */
.L_x_84:
[----:B------:R-:W-:Y:S01]  /*36c0*/  LOP3.LUT R17, R3, 0x80000000, R0, 0x48, !PT ;  /* 0x8000000003117812 */ /* 0x000fe200078e4800 */
[----:B------:R-:W-:Y:S06]  /*36d0*/  BRA `(.L_x_90) ;  /* 0x00000000000c7947 */ /* 0x000fec0003800000 */
.L_x_83:
[----:B------:R-:W0:Y:S01]  /*36e0*/  MUFU.RSQ R17, -QNAN ;  /* 0xffc0000000117908 */ /* 0x000e220000001400 */
[----:B------:R-:W-:Y:S05]  /*36f0*/  BRA `(.L_x_90) ;  /* 0x0000000000047947 */ /* 0x000fea0003800000 */
.L_x_82:
[----:B------:R-:W-:-:S07]  /*3700*/  FADD.FTZ R17, R0, R3 ;  /* 0x0000000300117221 */ /* 0x000fce0000010000 */
.L_x_90:
[----:B------:R-:W-:Y:S05]  /*3710*/  BSYNC.RECONVERGENT B2 ;  /* 0x0000000000027941 */ /* 0x000fea0003800200 */
.L_x_80:
[----:B0-----:R-:W-:Y:S01]  /*3720*/  MOV R3, R17 ;  /* 0x0000001100037202 */ /* 0x001fe20000000f00 */
[----:B------:R-:W-:Y:S01]  /*3730*/  HFMA2 R17, -RZ, RZ, 0, 0 ;  /* 0x00000000ff117431 */ /* 0x000fe200000001ff */
[----:B------:R-:W-:-:S04]  /*3740*/  MOV R16, R12 ;  /* 0x0000000c00107202 */ /* 0x000fc80000000f00 */
[----:B------:R-:W-:Y:S05]  /*3750*/  RET.REL.NODEC R16 `(_Z23softmax_row_kernel_warpPfS_ii) ;  /* 0xffffffc810287950 */ /* 0x000fea0003c3ffff */
.L_x_91:
        /* <DEDUP_REMOVED lines=10> */
.L_x_233:


//--------------------- .text._Z18softmax_col_kernelPfS_ii --------------------------
	.section	.text._Z18softmax_col_kernelPfS_ii,"ax",@progbits
	.align	128
        .global         _Z18softmax_col_kernelPfS_ii
        .type           _Z18softmax_col_kernelPfS_ii,@function
        .size           _Z18softmax_col_kernelPfS_ii,(.L_x_234 - _Z18softmax_col_kernelPfS_ii)
        .other          _Z18softmax_col_kernelPfS_ii,@"STO_CUDA_ENTRY STV_DEFAULT"
_Z18softmax_col_kernelPfS_ii:
.text._Z18softmax_col_kernelPfS_ii:
[----:B------:R-:W-:Y:S08]  /*0000*/  LDC R1, c[0x0][0x37c] ;  /* 0x0000df00ff017b82 */ /* 0x000ff00000000800 */
[----:B------:R-:W0:Y:S08]  /*0010*/  S2UR UR7, SR_CTAID.X ;  /* 0x00000000000779c3 */ /* 0x000e300000002500 */
[----:B------:R-:W0:Y:S02]  /*0020*/  LDC R17, c[0x0][0x394] ;  /* 0x0000e500ff117b82 */ /* 0x000e240000000800 */
[----:B0-----:R-:W-:-:S13]  /*0030*/  ISETP.LE.AND P0, PT, R17, UR7, PT ;  /* 0x0000000711007c0c */ /* 0x001fda000bf03270 */
[----:B------:R-:W-:Y:S05]  /*0040*/  @P0 EXIT ;  /* 0x000000000000094d */ /* 0x000fea0003800000 */
[----:B------:R-:W0:Y:S01]  /*0050*/  LDC R0, c[0x0][0x360] ;  /* 0x0000d800ff007b82 */ /* 0x000e220000000800 */
[----:B------:R-:W1:Y:S01]  /*0060*/  LDCU UR4, c[0x0][0x390] ;  /* 0x00007200ff0477ac */ /* 0x000e620008000800 */
[----:B------:R-:W-:Y:S01]  /*0070*/  HFMA2 R2, -RZ, RZ, 0, 0 ;  /* 0x00000000ff027431 */ /* 0x000fe200000001ff */
[----:B------:R-:W2:Y:S01]  /*0080*/  LDCU.64 UR8, c[0x0][0x358] ;  /* 0x00006b00ff0877ac */ /* 0x000ea20008000a00 */
[----:B0-----:R-:W0:Y:S01]  /*0090*/  I2F.U32.RP R5, R0 ;  /* 0x0000000000057306 */ /* 0x001e220000209000 */
[C---:B-1----:R-:W-:Y:S02]  /*00a0*/  IADD3 R4, PT, PT, R0.reuse, UR4, RZ ;  /* 0x0000000400047c10 */ /* 0x042fe4000fffe0ff */
[----:B------:R-:W-:-:S05]  /*00b0*/  ISETP.NE.U32.AND P2, PT, R0, RZ, PT ;  /* 0x000000ff0000720c */ /* 0x000fca0003f45070 */
[----:B0-----:R-:W0:Y:S02]  /*00c0*/  MUFU.RCP R5, R5 ;  /* 0x0000000500057308 */ /* 0x001e240000001000 */
[----:B0-----:R-:W-:-:S06]  /*00d0*/  IADD3 R6, PT, PT, R5, 0xffffffe, RZ ;  /* 0x0ffffffe05067810 */ /* 0x001fcc0007ffe0ff */
[----:B------:R-:W0:Y:S02]  /*00e0*/  F2I.FTZ.U32.TRUNC.NTZ R3, R6 ;  /* 0x0000000600037305 */ /* 0x000e24000021f000 */
[----:B0-----:R-:W-:-:S05]  /*00f0*/  IADD3 R7, PT, PT, RZ, -R3, RZ ;  /* 0x80000003ff077210 */ /* 0x001fca0007ffe0ff */
[----:B------:R-:W-:-:S04]  /*0100*/  IMAD R7, R7, R0, RZ ;  /* 0x0000000007077224 */ /* 0x000fc800078e02ff */
[----:B------:R-:W-:-:S04]  /*0110*/  IMAD.HI.U32 R2, R3, R7, R2 ;  /* 0x0000000703027227 */ /* 0x000fc800078e0002 */
[----:B------:R-:W-:Y:S02]  /*0120*/  VIADD R3, R4, 0xffffffff ;  /* 0xffffffff04037836 */ /* 0x000fe40000000000 */
[----:B------:R-:W-:Y:S02]  /*0130*/  IMAD.MOV.U32 R4, RZ, RZ, -0x800001 ;  /* 0xff7fffffff047424 */ /* 0x000fe400078e00ff */
[----:B------:R-:W-:-:S05]  /*0140*/  IMAD.HI.U32 R2, R2, R3, RZ ;  /* 0x0000000302027227 */ /* 0x000fca00078e00ff */
[----:B------:R-:W-:-:S05]  /*0150*/  IADD3 R5, PT, PT, -R2, RZ, RZ ;  /* 0x000000ff02057210 */ /* 0x000fca0007ffe1ff */
[----:B------:R-:W-:Y:S02]  /*0160*/  IMAD R5, R0, R5, R3 ;  /* 0x0000000500057224 */ /* 0x000fe400078e0203 */
[----:B------:R-:W0:Y:S03]  /*0170*/  S2R R3, SR_TID.X ;  /* 0x0000000000037919 */ /* 0x000e260000002100 */
[----:B------:R-:W-:-:S13]  /*0180*/  ISETP.GE.U32.AND P0, PT, R5, R0, PT ;  /* 0x000000000500720c */ /* 0x000fda0003f06070 */
[-C--:B------:R-:W-:Y:S02]  /*0190*/  @P0 IADD3 R5, PT, PT, R5, -R0.reuse, RZ ;  /* 0x8000000005050210 */ /* 0x080fe40007ffe0ff */
[----:B------:R-:W-:Y:S02]  /*01a0*/  @P0 IADD3 R2, PT, PT, R2, 0x1, RZ ;  /* 0x0000000102020810 */ /* 0x000fe40007ffe0ff */
[----:B------:R-:W-:Y:S02]  /*01b0*/  ISETP.GE.U32.AND P1, PT, R5, R0, PT ;  /* 0x000000000500720c */ /* 0x000fe40003f26070 */
[----:B0-----:R-:W-:-:S11]  /*01c0*/  SHF.R.U32.HI R5, RZ, 0x5, R3 ;  /* 0x00000005ff057819 */ /* 0x001fd60000011603 */
[----:B------:R-:W-:Y:S02]  /*01d0*/  @P1 IADD3 R2, PT, PT, R2, 0x1, RZ ;  /* 0x0000000102021810 */ /* 0x000fe40007ffe0ff */
[----:B------:R-:W-:Y:S02]  /*01e0*/  @!P2 LOP3.LUT R2, RZ, R0, RZ, 0x33, !PT ;  /* 0x00000000ff02a212 */ /* 0x000fe400078e33ff */
[----:B------:R-:W-:Y:S02]  /*01f0*/  LOP3.LUT R6, R3, 0x1f, RZ, 0xc0, !PT ;  /* 0x0000001f03067812 */ /* 0x000fe400078ec0ff */
[----:B------:R-:W-:-:S13]  /*0200*/  ISETP.GE.AND P0, PT, R2, 0x1, PT ;  /* 0x000000010200780c */ /* 0x000fda0003f06270 */
[----:B--2---:R-:W-:Y:S05]  /*0210*/  @!P0 BRA `(.L_x_92) ;  /* 0x0000000c00588947 */ /* 0x004fea0003800000 */
[C---:B------:R-:W-:Y:S02]  /*0220*/  ISETP.GE.U32.AND P0, PT, R2.reuse, 0x8, PT ;  /* 0x000000080200780c */ /* 0x040fe40003f06070 */
[----:B------:R-:W-:Y:S02]  /*0230*/  LOP3.LUT R7, R2, 0x7, RZ, 0xc0, !PT ;  /* 0x0000000702077812 */ /* 0x000fe400078ec0ff */
[----:B------:R-:W-:Y:S02]  /*0240*/  MOV R4, 0xff7fffff ;  /* 0xff7fffff00047802 */ /* 0x000fe40000000f00 */
[----:B------:R-:W-:-:S07]  /*0250*/  MOV R8, RZ ;  /* 0x000000ff00087202 */ /* 0x000fce0000000f00 */
[----:B------:R-:W-:Y:S05]  /*0260*/  @!P0 BRA `(.L_x_93) ;  /* 0x0000000800208947 */ /* 0x000fea0003800000 */
[C---:B------:R-:W-:Y:S01]  /*0270*/  ISETP.GE.AND P5, PT, R3.reuse, UR4, PT ;  /* 0x0000000403007c0c */ /* 0x040fe2000bfa6270 */
[----:B------:R-:W-:-:S12]  /*0280*/  IMAD R36, R3, R17, UR7 ;  /* 0x0000000703247e24 */ /* 0x000fd8000f8e0211 */
[----:B------:R-:W0:Y:S02]  /*0290*/  @!P5 LDC.64 R8, c[0x0][0x380] ;  /* 0x0000e000ff08db82 */ /* 0x000e240000000a00 */
[----:B0-----:R-:W-:-:S06]  /*02a0*/  @!P5 IMAD.WIDE R8, R36, 0x4, R8 ;  /* 0x000000042408d825 */ /* 0x001fcc00078e0208 */
[----:B------:R0:W2:Y:S01]  /*02b0*/  @!P5 LDG.E R8, desc[UR8][R8.64] ;  /* 0x000000080808d981 */ /* 0x0000a2000c1e1900 */
[-C--:B------:R-:W-:Y:S01]  /*02c0*/  IADD3 R34, PT, PT, R3, R0.reuse, RZ ;  /* 0x0000000003227210 */ /* 0x080fe20007ffe0ff */
[C-C-:B------:R-:W-:Y:S01]  /*02d0*/  IMAD R18, R0.reuse, 0x2, R3.reuse ;  /* 0x0000000200127824 */ /* 0x140fe200078e0203 */
[----:B------:R-:W-:Y:S01]  /*02e0*/  MOV R4, 0xff7fffff ;  /* 0xff7fffff00047802 */ /* 0x000fe20000000f00 */
[----:B------:R-:W-:Y:S01]  /*02f0*/  IMAD R16, R0, 0x3, R3 ;  /* 0x0000000300107824 */ /* 0x000fe200078e0203 */
[----:B------:R-:W-:Y:S01]  /*0300*/  IADD3 R11, PT, PT, R34, R0, RZ ;  /* 0x00000000220b7210 */ /* 0x000fe20007ffe0ff */
[-C--:B------:R-:W-:Y:S01]  /*0310*/  IMAD R18, R18, R17.reuse, UR7 ;  /* 0x0000000712127e24 */ /* 0x080fe2000f8e0211 */
[C---:B------:R-:W-:Y:S01]  /*0320*/  ISETP.GE.AND P0, PT, R34.reuse, UR4, PT ;  /* 0x0000000422007c0c */ /* 0x040fe2000bf06270 */
[----:B------:R-:W-:Y:S01]  /*0330*/  IMAD R34, R34, R17, UR7 ;  /* 0x0000000722227e24 */ /* 0x000fe2000f8e0211 */
[C---:B------:R-:W-:Y:S01]  /*0340*/  ISETP.GE.AND P1, PT, R11.reuse, UR4, PT ;  /* 0x000000040b007c0c */ /* 0x040fe2000bf26270 */
[----:B------:R-:W-:Y:S01]  /*0350*/  IMAD.IADD R13, R11, 0x1, R0 ;  /* 0x000000010b0d7824 */ /* 0x000fe200078e0200 */
[----:B------:R-:W-:Y:S01]  /*0360*/  LEA R14, R0, R3, 0x2 ;  /* 0x00000003000e7211 */ /* 0x000fe200078e10ff */
[----:B------:R-:W-:-:S03]  /*0370*/  IMAD R16, R16, R17, UR7 ;  /* 0x0000000710107e24 */ /* 0x000fc6000f8e0211 */
[C---:B------:R-:W-:Y:S02]  /*0380*/  ISETP.GE.AND P2, PT, R13.reuse, UR4, PT ;  /* 0x000000040d007c0c */ /* 0x040fe4000bf46270 */
[----:B------:R-:W-:-:S03]  /*0390*/  IADD3 R13, PT, PT, R13, R0, RZ ;  /* 0x000000000d0d7210 */ /* 0x000fc60007ffe0ff */
[----:B------:R-:W1:Y:S01]  /*03a0*/  @!P0 LDC.64 R22, c[0x0][0x380] ;  /* 0x0000e000ff168b82 */ /* 0x000e620000000a00 */
[C---:B------:R-:W-:Y:S02]  /*03b0*/  ISETP.GE.AND P3, PT, R13.reuse, UR4, PT ;  /* 0x000000040d007c0c */ /* 0x040fe4000bf66270 */
[----:B------:R-:W-:-:S04]  /*03c0*/  IADD3 R13, PT, PT, R13, R0, RZ ;  /* 0x000000000d0d7210 */ /* 0x000fc80007ffe0ff */
[C---:B------:R-:W-:Y:S01]  /*03d0*/  ISETP.GE.AND P4, PT, R13.reuse, UR4, PT ;  /* 0x000000040d007c0c */ /* 0x040fe2000bf86270 */
[----:B------:R-:W3:Y:S01]  /*03e0*/  @!P1 LDC.64 R20, c[0x0][0x380] ;  /* 0x0000e000ff149b82 */ /* 0x000ee20000000a00 */
[----:B0-----:R-:W-:-:S04]  /*03f0*/  IADD3 R9, PT, PT, R13, R0, RZ ;  /* 0x000000000d097210 */ /* 0x001fc80007ffe0ff */
[C---:B------:R-:W-:Y:S02]  /*0400*/  ISETP.GE.AND P6, PT, R9.reuse, UR4, PT ;  /* 0x0000000409007c0c */ /* 0x040fe4000bfc6270 */
[----:B------:R-:W-:Y:S01]  /*0410*/  IADD3 R10, PT, PT, R9, R0, RZ ;  /* 0x00000000090a7210 */ /* 0x000fe20007ffe0ff */
[----:B------:R-:W0:Y:S08]  /*0420*/  @!P2 LDC.64 R24, c[0x0][0x380] ;  /* 0x0000e000ff18ab82 */ /* 0x000e300000000a00 */
[----:B------:R-:W4:Y:S01]  /*0430*/  @!P3 LDC.64 R12, c[0x0][0x380] ;  /* 0x0000e000ff0cbb82 */ /* 0x000f220000000a00 */
[----:B------:R-:W-:-:S02]  /*0440*/  IMAD R19, R14, R17, UR7 ;  /* 0x000000070e137e24 */ /* 0x000fc4000f8e0211 */
[----:B-1----:R-:W-:-:S04]  /*0450*/  @!P0 IMAD.WIDE R22, R34, 0x4, R22 ;  /* 0x0000000422168825 */ /* 0x002fc800078e0216 */
[----:B---3--:R-:W-:Y:S02]  /*0460*/  @!P1 IMAD.WIDE R20, R18, 0x4, R20 ;  /* 0x0000000412149825 */ /* 0x008fe400078e0214 */
[----:B------:R1:W3:Y:S02]  /*0470*/  @!P0 LDG.E R23, desc[UR8][R22.64] ;  /* 0x0000000816178981 */ /* 0x0002e4000c1e1900 */
[----:B------:R-:W-:Y:S02]  /*0480*/  IMAD R26, R0, 0x5, R3 ;  /* 0x00000005001a7824 */ /* 0x000fe400078e0203 */
[----:B------:R5:W3:Y:S01]  /*0490*/  @!P1 LDG.E R21, desc[UR8][R20.64] ;  /* 0x0000000814159981 */ /* 0x000ae2000c1e1900 */
[----:B0-----:R-:W-:-:S04]  /*04a0*/  @!P2 IMAD.WIDE R24, R16, 0x4, R24 ;  /* 0x000000041018a825 */ /* 0x001fc800078e0218 */
[----:B-1----:R-:W-:Y:S02]  /*04b0*/  IMAD R22, R26, R17, UR7 ;  /* 0x000000071a167e24 */ /* 0x002fe4000f8e0211 */
[----:B------:R-:W-:Y:S01]  /*04c0*/  IMAD R26, R0, 0x6, R3 ;  /* 0x00000006001a7824 */ /* 0x000fe200078e0203 */
[----:B------:R-:W3:Y:S01]  /*04d0*/  @!P2 LDG.E R25, desc[UR8][R24.64] ;  /* 0x000000081819a981 */ /* 0x000ee2000c1e1900 */
[----:B----4-:R-:W-:-:S04]  /*04e0*/  @!P3 IMAD.WIDE R12, R19, 0x4, R12 ;  /* 0x00000004130cb825 */ /* 0x010fc800078e020c */
[-C--:B-----5:R-:W-:Y:S02]  /*04f0*/  IMAD R20, R26, R17.reuse, UR7 ;  /* 0x000000071a147e24 */ /* 0x0a0fe4000f8e0211 */
[----:B------:R-:W-:Y:S01]  /*0500*/  IMAD R28, R0, 0x7, R3 ;  /* 0x00000007001c7824 */ /* 0x000fe200078e0203 */
[----:B------:R-:W4:Y:S03]  /*0510*/  @!P3 LDG.E R13, desc[UR8][R12.64] ;  /* 0x000000080c0db981 */ /* 0x000f26000c1e1900 */
[----:B------:R-:W-:Y:S01]  /*0520*/  IMAD R28, R28, R17, UR7 ;  /* 0x000000071c1c7e24 */ /* 0x000fe2000f8e0211 */
[----:B--2---:R-:W-:Y:S02]  /*0530*/  @!P5 FMNMX R4, R8, -3.40282346638528859812e+38, !PT ;  /* 0xff7fffff0804d809 */ /* 0x004fe40007800000 */
[----:B------:R-:W-:Y:S01]  /*0540*/  ISETP.GE.AND P5, PT, R10, UR4, PT ;  /* 0x000000040a007c0c */ /* 0x000fe2000bfa6270 */
[----:B------:R-:W0:Y:S08]  /*0550*/  @!P4 LDC.64 R8, c[0x0][0x380] ;  /* 0x0000e000ff08cb82 */ /* 0x000e300000000a00 */
[----:B------:R-:W1:Y:S08]  /*0560*/  @!P6 LDC.64 R10, c[0x0][0x380] ;  /* 0x0000e000ff0aeb82 */ /* 0x000e700000000a00 */
[----:B------:R-:W2:Y:S01]  /*0570*/  @!P5 LDC.64 R14, c[0x0][0x380] ;  /* 0x0000e000ff0edb82 */ /* 0x000ea20000000a00 */
[----:B0-----:R-:W-:-:S06]  /*0580*/  @!P4 IMAD.WIDE R8, R22, 0x4, R8 ;  /* 0x000000041608c825 */ /* 0x001fcc00078e0208 */
[----:B------:R0:W5:Y:S01]  /*0590*/  @!P4 LDG.E R9, desc[UR8][R8.64] ;  /* 0x000000080809c981 */ /* 0x000162000c1e1900 */
[----:B-1----:R-:W-:-:S06]  /*05a0*/  @!P6 IMAD.WIDE R10, R20, 0x4, R10 ;  /* 0x00000004140ae825 */ /* 0x002fcc00078e020a */
[----:B------:R1:W5:Y:S01]  /*05b0*/  @!P6 LDG.E R11, desc[UR8][R10.64] ;  /* 0x000000080a0be981 */ /* 0x000362000c1e1900 */
[----:B--2---:R-:W-:-:S06]  /*05c0*/  @!P5 IMAD.WIDE R14, R28, 0x4, R14 ;  /* 0x000000041c0ed825 */ /* 0x004fcc00078e020e */
[----:B------:R-:W2:Y:S01]  /*05d0*/  @!P5 LDG.E R15, desc[UR8][R14.64] ;  /* 0x000000080e0fd981 */ /* 0x000ea2000c1e1900 */
[----:B0-----:R-:W-:Y:S02]  /*05e0*/  LOP3.LUT R8, R2, 0x7ffffff8, RZ, 0xc0, !PT ;  /* 0x7ffffff802087812 */ /* 0x001fe400078ec0ff */
[----:B---3--:R-:W-:Y:S02]  /*05f0*/  @!P0 FMNMX R4, R4, R23, !PT ;  /* 0x0000001704048209 */ /* 0x008fe40007800000 */
[----:B-1----:R-:W-:Y:S02]  /*0600*/  IADD3 R10, PT, PT, -R8, 0x8, RZ ;  /* 0x00000008080a7810 */ /* 0x002fe40007ffe1ff */
[----:B------:R-:W-:Y:S02]  /*0610*/  @!P1 FMNMX R4, R4, R21, !PT ;  /* 0x0000001504049209 */ /* 0x000fe40007800000 */
[----:B------:R-:W-:Y:S02]  /*0620*/  ISETP.NE.AND P0, PT, R10, RZ, PT ;  /* 0x000000ff0a00720c */ /* 0x000fe40003f05270 */
[----:B------:R-:W-:-:S04]  /*0630*/  @!P2 FMNMX R4, R4, R25, !PT ;  /* 0x000000190404a209 */ /* 0x000fc80007800000 */
[----:B----4-:R-:W-:-:S04]  /*0640*/  @!P3 FMNMX R4, R4, R13, !PT ;  /* 0x0000000d0404b209 */ /* 0x010fc80007800000 */
[----:B-----5:R-:W-:-:S04]  /*0650*/  @!P4 FMNMX R4, R4, R9, !PT ;  /* 0x000000090404c209 */ /* 0x020fc80007800000 */
[----:B------:R-:W-:-:S04]  /*0660*/  @!P6 FMNMX R4, R4, R11, !PT ;  /* 0x0000000b0404e209 */ /* 0x000fc80007800000 */
[----:B--2---:R-:W-:Y:S01]  /*0670*/  @!P5 FMNMX R4, R4, R15, !PT ;  /* 0x0000000f0404d209 */ /* 0x004fe20007800000 */
[----:B------:R-:W-:Y:S06]  /*0680*/  @!P0 BRA `(.L_x_93) ;  /* 0x0000000400188947 */ /* 0x000fec0003800000 */
[C---:B------:R-:W-:Y:S01]  /*0690*/  IMAD R9, R0.reuse, R17, RZ ;  /* 0x0000001100097224 */ /* 0x040fe200078e02ff */
[----:B------:R-:W-:Y:S01]  /*06a0*/  LEA R11, R0, R3, 0x3 ;  /* 0x00000003000b7211 */ /* 0x000fe200078e18ff */
[----:B------:R-:W0:Y:S02]  /*06b0*/  LDCU UR4, c[0x0][0x390] ;  /* 0x00007200ff0477ac */ /* 0x000e240008000800 */
[C---:B------:R-:W-:Y:S01]  /*06c0*/  IMAD R12, R9.reuse, 0x8, R18 ;  /* 0x00000008090c7824 */ /* 0x040fe200078e0212 */
[C---:B------:R-:W-:Y:S01]  /*06d0*/  LEA R14, R9.reuse, R16, 0x3 ;  /* 0x00000010090e7211 */ /* 0x040fe200078e18ff */
[C---:B------:R-:W-:Y:S01]  /*06e0*/  IMAD R28, R9.reuse, 0x8, R28 ;  /* 0x00000008091c7824 */ /* 0x040fe200078e021c */
[C---:B------:R-:W-:Y:S02]  /*06f0*/  LEA R34, R9.reuse, R34, 0x3 ;  /* 0x0000002209227211 */ /* 0x040fe400078e18ff */
[C---:B------:R-:W-:Y:S02]  /*0700*/  LEA R16, R9.reuse, R19, 0x3 ;  /* 0x0000001309107211 */ /* 0x040fe400078e18ff */
[----:B------:R-:W-:-:S02]  /*0710*/  LEA R18, R9, R22, 0x3 ;  /* 0x0000001609127211 */ /* 0x000fc400078e18ff */
[C---:B------:R-:W-:Y:S02]  /*0720*/  LEA R20, R9.reuse, R20, 0x3 ;  /* 0x0000001409147211 */ /* 0x040fe400078e18ff */
[----:B------:R-:W-:-:S07]  /*0730*/  LEA R36, R9, R36, 0x3 ;  /* 0x0000002409247211 */ /* 0x000fce00078e18ff */
.L_x_94:
[----:B------:R-:W-:Y:S02]  /*0740*/  IADD3 R13, PT, PT, R0, R11, RZ ;  /* 0x0000000b000d7210 */ /* 0x000fe40007ffe0ff */
[----:B0-----:R-:W-:Y:S02]  /*0750*/  ISETP.GE.AND P3, PT, R11, UR4, PT ;  /* 0x000000040b007c0c */ /* 0x001fe4000bf66270 */
[----:B------:R-:W-:-:S11]  /*0760*/  ISETP.GE.AND P4, PT, R13, UR4, PT ;  /* 0x000000040d007c0c */ /* 0x000fd6000bf86270 */
[----:B------:R-:W0:Y:S08]  /*0770*/  @!P3 LDC.64 R24, c[0x0][0x380] ;  /* 0x0000e000ff18bb82 */ /* 0x000e300000000a00 */
[----:B------:R-:W1:Y:S01]  /*0780*/  @!P4 LDC.64 R22, c[0x0][0x380] ;  /* 0x0000e000ff16cb82 */ /* 0x000e620000000a00 */
[----:B0-----:R-:W-:-:S06]  /*0790*/  @!P3 IMAD.WIDE R24, R36, 0x4, R24 ;  /* 0x000000042418b825 */ /* 0x001fcc00078e0218 */
[----:B------:R-:W2:Y:S01]  /*07a0*/  @!P3 LDG.E R25, desc[UR8][R24.64] ;  /* 0x000000081819b981 */ /* 0x000ea2000c1e1900 */
[----:B-1----:R-:W-:-:S06]  /*07b0*/  @!P4 IMAD.WIDE R30, R34, 0x4, R22 ;  /* 0x00000004221ec825 */ /* 0x002fcc00078e0216 */
[----:B------:R-:W3:Y:S01]  /*07c0*/  @!P4 LDG.E R31, desc[UR8][R30.64] ;  /* 0x000000081e1fc981 */ /* 0x000ee2000c1e1900 */
[----:B------:R-:W-:-:S04]  /*07d0*/  IADD3 R13, PT, PT, R0, R13, RZ ;  /* 0x0000000d000d7210 */ /* 0x000fc80007ffe0ff */
[----:B------:R-:W-:Y:S02]  /*07e0*/  ISETP.GE.AND P2, PT, R13, UR4, PT ;  /* 0x000000040d007c0c */ /* 0x000fe4000bf46270 */
[----:B------:R-:W-:-:S04]  /*07f0*/  IADD3 R15, PT, PT, R0, R13, RZ ;  /* 0x0000000d000f7210 */ /* 0x000fc80007ffe0ff */
[----:B------:R-:W-:Y:S01]  /*0800*/  ISETP.GE.AND P1, PT, R15, UR4, PT ;  /* 0x000000040f007c0c */ /* 0x000fe2000bf26270 */
[----:B------:R-:W-:-:S05]  /*0810*/  IMAD.IADD R17, R0, 0x1, R15 ;  /* 0x0000000100117824 */ /* 0x000fca00078e020f */
[----:B------:R-:W-:Y:S01]  /*0820*/  ISETP.GE.AND P0, PT, R17, UR4, PT ;  /* 0x0000000411007c0c */ /* 0x000fe2000bf06270 */
[----:B------:R-:W0:Y:S01]  /*0830*/  @!P2 LDC.64 R22, c[0x0][0x380] ;  /* 0x0000e000ff16ab82 */ /* 0x000e220000000a00 */
[----:B------:R-:W-:-:S04]  /*0840*/  IADD3 R17, PT, PT, R0, R17, RZ ;  /* 0x0000001100117210 */ /* 0x000fc80007ffe0ff */
[----:B------:R-:W-:-:S03]  /*0850*/  IADD3 R13, PT, PT, R0, R17, RZ ;  /* 0x00000011000d7210 */ /* 0x000fc60007ffe0ff */
[----:B------:R-:W1:Y:S01]  /*0860*/  @!P1 LDC.64 R26, c[0x0][0x380] ;  /* 0x0000e000ff1a9b82 */ /* 0x000e620000000a00 */
[----:B0-----:R-:W-:-:S04]  /*0870*/  @!P2 IMAD.WIDE R22, R12, 0x4, R22 ;  /* 0x000000040c16a825 */ /* 0x001fc800078e0216 */
[----:B-1----:R-:W-:-:S06]  /*0880*/  @!P1 IMAD.WIDE R26, R14, 0x4, R26 ;  /* 0x000000040e1a9825 */ /* 0x002fcc00078e021a */
[----:B------:R-:W4:Y:S01]  /*0890*/  @!P1 LDG.E R27, desc[UR8][R26.64] ;  /* 0x000000081a1b9981 */ /* 0x000f22000c1e1900 */
[----:B--2---:R-:W-:Y:S02]  /*08a0*/  @!P3 FMNMX R4, R4, R25, !PT ;  /* 0x000000190404b209 */ /* 0x004fe40007800000 */
[----:B------:R-:W-:Y:S01]  /*08b0*/  ISETP.GE.AND P3, PT, R17, UR4, PT ;  /* 0x0000000411007c0c */ /* 0x000fe2000bf66270 */
[----:B------:R-:W0:Y:S01]  /*08c0*/  @!P0 LDC.64 R24, c[0x0][0x380] ;  /* 0x0000e000ff188b82 */ /* 0x000e220000000a00 */
[----:B---3--:R-:W-:Y:S02]  /*08d0*/  @!P4 FMNMX R4, R4, R31, !PT ;  /* 0x0000001f0404c209 */ /* 0x008fe40007800000 */
[----:B------:R-:W-:Y:S02]  /*08e0*/  ISETP.GE.AND P4, PT, R13, UR4, PT ;  /* 0x000000040d007c0c */ /* 0x000fe4000bf86270 */
[----:B------:R-:W-:-:S07]  /*08f0*/  IADD3 R13, PT, PT, R0, R13, RZ ;  /* 0x0000000d000d7210 */ /* 0x000fce0007ffe0ff */
[----:B------:R-:W1:Y:S01]  /*0900*/  @!P3 LDC.64 R30, c[0x0][0x380] ;  /* 0x0000e000ff1ebb82 */ /* 0x000e620000000a00 */
[----:B------:R-:W-:Y:S02]  /*0910*/  ISETP.GE.AND P5, PT, R13, UR4, PT ;  /* 0x000000040d007c0c */ /* 0x000fe4000bfa6270 */
[----:B------:R2:W3:Y:S05]  /*0920*/  @!P2 LDG.E R13, desc[UR8][R22.64] ;  /* 0x00000008160da981 */ /* 0x0004ea000c1e1900 */
[----:B------:R-:W5:Y:S08]  /*0930*/  @!P4 LDC.64 R32, c[0x0][0x380] ;  /* 0x0000e000ff20cb82 */ /* 0x000f700000000a00 */
[----:B--2---:R-:W2:Y:S01]  /*0940*/  @!P5 LDC.64 R22, c[0x0][0x380] ;  /* 0x0000e000ff16db82 */ /* 0x004ea20000000a00 */
[----:B0-----:R-:W-:-:S06]  /*0950*/  @!P0 IMAD.WIDE R24, R16, 0x4, R24 ;  /* 0x0000000410188825 */ /* 0x001fcc00078e0218 */
[----:B------:R-:W4:Y:S01]  /*0960*/  @!P0 LDG.E R25, desc[UR8][R24.64] ;  /* 0x0000000818198981 */ /* 0x000f22000c1e1900 */
[----:B-1----:R-:W-:-:S06]  /*0970*/  @!P3 IMAD.WIDE R30, R18, 0x4, R30 ;  /* 0x00000004121eb825 */ /* 0x002fcc00078e021e */
[----:B------:R-:W4:Y:S01]  /*0980*/  @!P3 LDG.E R31, desc[UR8][R30.64] ;  /* 0x000000081e1fb981 */ /* 0x000f22000c1e1900 */
[----:B-----5:R-:W-:-:S06]  /*0990*/  @!P4 IMAD.WIDE R32, R20, 0x4, R32 ;  /* 0x000000041420c825 */ /* 0x020fcc00078e0220 */
[----:B------:R-:W5:Y:S01]  /*09a0*/  @!P4 LDG.E R33, desc[UR8][R32.64] ;  /* 0x000000082021c981 */ /* 0x000f62000c1e1900 */
[----:B--2---:R-:W-:-:S06]  /*09b0*/  @!P5 IMAD.WIDE R22, R28, 0x4, R22 ;  /* 0x000000041c16d825 */ /* 0x004fcc00078e0216 */
[----:B------:R-:W2:Y:S01]  /*09c0*/  @!P5 LDG.E R23, desc[UR8][R22.64] ;  /* 0x000000081617d981 */ /* 0x000ea2000c1e1900 */
[----:B------:R-:W-:Y:S01]  /*09d0*/  IADD3 R10, PT, PT, R10, 0x8, RZ ;  /* 0x000000080a0a7810 */ /* 0x000fe20007ffe0ff */
[----:B------:R-:W-:Y:S01]  /*09e0*/  IMAD R11, R0, 0x8, R11 ;  /* 0x00000008000b7824 */ /* 0x000fe200078e020b */
[C---:B------:R-:W-:Y:S01]  /*09f0*/  LEA R36, R9.reuse, R36, 0x3 ;  /* 0x0000002409247211 */ /* 0x040fe200078e18ff */
[C---:B------:R-:W-:Y:S01]  /*0a00*/  IMAD R16, R9.reuse, 0x8, R16 ;  /* 0x0000000809107824 */ /* 0x040fe200078e0210 */
[C---:B------:R-:W-:Y:S02]  /*0a10*/  LEA R34, R9.reuse, R34, 0x3 ;  /* 0x0000002209227211 */ /* 0x040fe400078e18ff */
[C---:B------:R-:W-:Y:S02]  /*0a20*/  LEA R12, R9.reuse, R12, 0x3 ;  /* 0x0000000c090c7211 */ /* 0x040fe400078e18ff */
[C---:B------:R-:W-:Y:S02]  /*0a30*/  LEA R14, R9.reuse, R14, 0x3 ;  /* 0x0000000e090e7211 */ /* 0x040fe400078e18ff */
[----:B------:R-:W-:-:S02]  /*0a40*/  LEA R18, R9, R18, 0x3 ;  /* 0x0000001209127211 */ /* 0x000fc400078e18ff */
[C---:B------:R-:W-:Y:S02]  /*0a50*/  LEA R20, R9.reuse, R20, 0x3 ;  /* 0x0000001409147211 */ /* 0x040fe400078e18ff */
[----:B------:R-:W-:Y:S02]  /*0a60*/  LEA R28, R9, R28, 0x3 ;  /* 0x0000001c091c7211 */ /* 0x000fe400078e18ff */
[----:B---3--:R-:W-:-:S04]  /*0a70*/  @!P2 FMNMX R4, R4, R13, !PT ;  /* 0x0000000d0404a209 */ /* 0x008fc80007800000 */
[----:B----4-:R-:W-:-:S04]  /*0a80*/  @!P1 FMNMX R4, R4, R27, !PT ;  /* 0x0000001b04049209 */ /* 0x010fc80007800000 */
[----:B------:R-:W-:Y:S02]  /*0a90*/  @!P0 FMNMX R4, R4, R25, !PT ;  /* 0x0000001904048209 */ /* 0x000fe40007800000 */
[----:B------:R-:W-:Y:S02]  /*0aa0*/  ISETP.NE.AND P0, PT, R10, RZ, PT ;  /* 0x000000ff0a00720c */ /* 0x000fe40003f05270 */
[----:B------:R-:W-:-:S04]  /*0ab0*/  @!P3 FMNMX R4, R4, R31, !PT ;  /* 0x0000001f0404b209 */ /* 0x000fc80007800000 */
[----:B-----5:R-:W-:-:S04]  /*0ac0*/  @!P4 FMNMX R4, R4, R33, !PT ;  /* 0x000000210404c209 */ /* 0x020fc80007800000 */
[----:B--2---:R-:W-:-:S03]  /*0ad0*/  @!P5 FMNMX R4, R4, R23, !PT ;  /* 0x000000170404d209 */ /* 0x004fc60007800000 */
[----:B------:R-:W-:Y:S05]  /*0ae0*/  @P0 BRA `(.L_x_94) ;  /* 0xfffffffc00140947 */ /* 0x000fea000383ffff */
.L_x_93:
[----:B------:R-:W-:-:S13]  /*0af0*/  ISETP.NE.AND P0, PT, R7, RZ, PT ;  /* 0x000000ff0700720c */ /* 0x000fda0003f05270 */
[----:B------:R-:W-:Y:S05]  /*0b00*/  @!P0 BRA `(.L_x_92) ;  /* 0x00000004001c8947 */ /* 0x000fea0003800000 */
[----:B------:R-:W-:Y:S02]  /*0b10*/  ISETP.GE.U32.AND P0, PT, R7, 0x4, PT ;  /* 0x000000040700780c */ /* 0x000fe40003f06070 */
[----:B------:R-:W-:-:S04]  /*0b20*/  LOP3.LUT R20, R2, 0x3, RZ, 0xc0, !PT ;  /* 0x0000000302147812 */ /* 0x000fc800078ec0ff */
[----:B------:R-:W-:-:S07]  /*0b30*/  ISETP.NE.AND P4, PT, R20, RZ, PT ;  /* 0x000000ff1400720c */ /* 0x000fce0003f85270 */
[----:B------:R-:W-:Y:S06]  /*0b40*/  @!P0 BRA `(.L_x_95) ;  /* 0x0000000000848947 */ /* 0x000fec0003800000 */
[----:B------:R-:W-:-:S05]  /*0b50*/  IMAD R7, R8, R0, R3 ;  /* 0x0000000008077224 */ /* 0x000fca00078e0203 */
[C---:B------:R-:W-:Y:S02]  /*0b60*/  IADD3 R9, PT, PT, R7.reuse, R0, RZ ;  /* 0x0000000007097210 */ /* 0x040fe40007ffe0ff */
[----:B------:R-:W-:Y:S02]  /*0b70*/  ISETP.GE.AND P0, PT, R7, UR4, PT ;  /* 0x0000000407007c0c */ /* 0x000fe4000bf06270 */
[C---:B------:R-:W-:Y:S01]  /*0b80*/  ISETP.GE.AND P1, PT, R9.reuse, UR4, PT ;  /* 0x0000000409007c0c */ /* 0x040fe2000bf26270 */
[----:B------:R-:W-:-:S05]  /*0b90*/  IMAD.IADD R19, R9, 0x1, R0 ;  /* 0x0000000109137824 */ /* 0x000fca00078e0200 */
[C---:B------:R-:W-:Y:S02]  /*0ba0*/  ISETP.GE.AND P2, PT, R19.reuse, UR4, PT ;  /* 0x0000000413007c0c */ /* 0x040fe4000bf46270 */
[----:B------:R-:W-:-:S03]  /*0bb0*/  IADD3 R18, PT, PT, R19, R0, RZ ;  /* 0x0000000013127210 */ /* 0x000fc60007ffe0ff */
[----:B------:R-:W0:Y:S01]  /*0bc0*/  @!P0 LDC R22, c[0x0][0x394] ;  /* 0x0000e500ff168b82 */ /* 0x000e220000000800 */
[----:B------:R-:W-:-:S07]  /*0bd0*/  ISETP.GE.AND P3, PT, R18, UR4, PT ;  /* 0x0000000412007c0c */ /* 0x000fce000bf66270 */
[----:B------:R-:W1:Y:S08]  /*0be0*/  @!P0 LDC.64 R16, c[0x0][0x380] ;  /* 0x0000e000ff108b82 */ /* 0x000e700000000a00 */
[----:B------:R-:W2:Y:S08]  /*0bf0*/  @!P1 LDC R24, c[0x0][0x394] ;  /* 0x0000e500ff189b82 */ /* 0x000eb00000000800 */
[----:B------:R-:W3:Y:S01]  /*0c00*/  @!P2 LDC R26, c[0x0][0x394] ;  /* 0x0000e500ff1aab82 */ /* 0x000ee20000000800 */
[----:B0-----:R-:W-:-:S07]  /*0c10*/  @!P0 IMAD R7, R7, R22, UR7 ;  /* 0x0000000707078e24 */ /* 0x001fce000f8e0216 */
[----:B------:R-:W0:Y:S01]  /*0c20*/  @!P1 LDC.64 R14, c[0x0][0x380] ;  /* 0x0000e000ff0e9b82 */ /* 0x000e220000000a00 */
[----:B-1----:R-:W-:-:S06]  /*0c30*/  @!P0 IMAD.WIDE R16, R7, 0x4, R16 ;  /* 0x0000000407108825 */ /* 0x002fcc00078e0210 */
[----:B------:R-:W4:Y:S01]  /*0c40*/  @!P0 LDG.E R17, desc[UR8][R16.64] ;  /* 0x0000000810118981 */ /* 0x000f22000c1e1900 */
[----:B------:R-:W1:Y:S01]  /*0c50*/  @!P2 LDC.64 R12, c[0x0][0x380] ;  /* 0x0000e000ff0cab82 */ /* 0x000e620000000a00 */
[----:B--2---:R-:W-:-:S07]  /*0c60*/  @!P1 IMAD R7, R9, R24, UR7 ;  /* 0x0000000709079e24 */ /* 0x004fce000f8e0218 */
[----:B------:R-:W2:Y:S01]  /*0c70*/  @!P3 LDC R21, c[0x0][0x394] ;  /* 0x0000e500ff15bb82 */ /* 0x000ea20000000800 */
[----:B---3--:R-:W-:-:S07]  /*0c80*/  @!P2 IMAD R9, R19, R26, UR7 ;  /* 0x000000071309ae24 */ /* 0x008fce000f8e021a */
[----:B------:R-:W3:Y:S01]  /*0c90*/  @!P3 LDC.64 R10, c[0x0][0x380] ;  /* 0x0000e000ff0abb82 */ /* 0x000ee20000000a00 */
[----:B0-----:R-:W-:-:S06]  /*0ca0*/  @!P1 IMAD.WIDE R14, R7, 0x4, R14 ;  /* 0x00000004070e9825 */ /* 0x001fcc00078e020e */
[----:B------:R-:W5:Y:S01]  /*0cb0*/  @!P1 LDG.E R15, desc[UR8][R14.64] ;  /* 0x000000080e0f9981 */ /* 0x000f62000c1e1900 */
[----:B-1----:R-:W-:-:S06]  /*0cc0*/  @!P2 IMAD.WIDE R12, R9, 0x4, R12 ;  /* 0x00000004090ca825 */ /* 0x002fcc00078e020c */
[----:B------:R-:W5:Y:S01]  /*0cd0*/  @!P2 LDG.E R13, desc[UR8][R12.64] ;  /* 0x000000080c0da981 */ /* 0x000f62000c1e1900 */
[----:B--2---:R-:W-:-:S04]  /*0ce0*/  @!P3 IMAD R7, R18, R21, UR7 ;  /* 0x000000071207be24 */ /* 0x004fc8000f8e0215 */
[----:B---3--:R-:W-:-:S06]  /*0cf0*/  @!P3 IMAD.WIDE R10, R7, 0x4, R10 ;  /* 0x00000004070ab825 */ /* 0x008fcc00078e020a */
[----:B------:R-:W2:Y:S01]  /*0d00*/  @!P3 LDG.E R11, desc[UR8][R10.64] ;  /* 0x000000080a0bb981 */ /* 0x000ea2000c1e1900 */
[----:B------:R-:W-:Y:S02]  /*0d10*/  IADD3 R8, PT, PT, R8, 0x4, RZ ;  /* 0x0000000408087810 */ /* 0x000fe40007ffe0ff */
[----:B----4-:R-:W-:-:S04]  /*0d20*/  @!P0 FMNMX R4, R4, R17, !PT ;  /* 0x0000001104048209 */ /* 0x010fc80007800000 */
[----:B-----5:R-:W-:-:S04]  /*0d30*/  @!P1 FMNMX R4, R4, R15, !PT ;  /* 0x0000000f04049209 */ /* 0x020fc80007800000 */
[----:B------:R-:W-:-:S04]  /*0d40*/  @!P2 FMNMX R4, R4, R13, !PT ;  /* 0x0000000d0404a209 */ /* 0x000fc80007800000 */
[----:B--2---:R-:W-:-:S07]  /*0d50*/  @!P3 FMNMX R4, R4, R11, !PT ;  /* 0x0000000b0404b209 */ /* 0x004fce0007800000 */
.L_x_95:
[----:B------:R-:W-:Y:S05]  /*0d60*/  @!P4 BRA `(.L_x_92) ;  /* 0x000000000084c947 */ /* 0x000fea0003800000 */
[----:B------:R-:W-:Y:S02]  /*0d70*/  ISETP.NE.AND P0, PT, R20, 0x1, PT ;  /* 0x000000011400780c */ /* 0x000fe40003f05270 */
[----:B------:R-:W-:-:S04]  /*0d80*/  LOP3.LUT R7, R2, 0x1, RZ, 0xc0, !PT ;  /* 0x0000000102077812 */ /* 0x000fc800078ec0ff */
[----:B------:R-:W-:-:S07]  /*0d90*/  ISETP.NE.U32.AND P2, PT, R7, 0x1, PT ;  /* 0x000000010700780c */ /* 0x000fce0003f45070 */
[----:B------:R-:W-:Y:S06]  /*0da0*/  @!P0 BRA `(.L_x_96) ;  /* 0x0000000000448947 */ /* 0x000fec0003800000 */
[----:B------:R-:W-:-:S05]  /*0db0*/  IMAD R7, R8, R0, R3 ;  /* 0x0000000008077224 */ /* 0x000fca00078e0203 */
[C---:B------:R-:W-:Y:S02]  /*0dc0*/  ISETP.GE.AND P0, PT, R7.reuse, UR4, PT ;  /* 0x0000000407007c0c */ /* 0x040fe4000bf06270 */
[----:B------:R-:W-:-:S04]  /*0dd0*/  IADD3 R9, PT, PT, R7, R0, RZ ;  /* 0x0000000007097210 */ /* 0x000fc80007ffe0ff */
[----:B------:R-:W-:-:S07]  /*0de0*/  ISETP.GE.AND P1, PT, R9, UR4, PT ;  /* 0x0000000409007c0c */ /* 0x000fce000bf26270 */
[----:B------:R-:W0:Y:S08]  /*0df0*/  @!P0 LDC R14, c[0x0][0x394] ;  /* 0x0000e500ff0e8b82 */ /* 0x000e300000000800 */
[----:B------:R-:W1:Y:S08]  /*0e00*/  @!P0 LDC.64 R10, c[0x0][0x380] ;  /* 0x0000e000ff0a8b82 */ /* 0x000e700000000a00 */
[----:B------:R-:W2:Y:S08]  /*0e10*/  @!P1 LDC R16, c[0x0][0x394] ;  /* 0x0000e500ff109b82 */ /* 0x000eb00000000800 */
[----:B------:R-:W3:Y:S01]  /*0e20*/  @!P1 LDC.64 R12, c[0x0][0x380] ;  /* 0x0000e000ff0c9b82 */ /* 0x000ee20000000a00 */
[----:B0-----:R-:W-:-:S04]  /*0e30*/  @!P0 IMAD R7, R7, R14, UR7 ;  /* 0x0000000707078e24 */ /* 0x001fc8000f8e020e */
[----:B-1----:R-:W-:-:S06]  /*0e40*/  @!P0 IMAD.WIDE R10, R7, 0x4, R10 ;  /* 0x00000004070a8825 */ /* 0x002fcc00078e020a */
[----:B------:R-:W4:Y:S01]  /*0e50*/  @!P0 LDG.E R11, desc[UR8][R10.64] ;  /* 0x000000080a0b8981 */ /* 0x000f22000c1e1900 */
[----:B--2---:R-:W-:-:S04]  /*0e60*/  @!P1 IMAD R7, R9, R16, UR7 ;  /* 0x0000000709079e24 */ /* 0x004fc8000f8e0210 */
[----:B---3--:R-:W-:-:S06]  /*0e70*/  @!P1 IMAD.WIDE R12, R7, 0x4, R12 ;  /* 0x00000004070c9825 */ /* 0x008fcc00078e020c */
[----:B------:R-:W2:Y:S01]  /*0e80*/  @!P1 LDG.E R13, desc[UR8][R12.64] ;  /* 0x000000080c0d9981 */ /* 0x000ea2000c1e1900 */
[----:B------:R-:W-:Y:S02]  /*0e90*/  IADD3 R8, PT, PT, R8, 0x2, RZ ;  /* 0x0000000208087810 */ /* 0x000fe40007ffe0ff */
[----:B----4-:R-:W-:-:S04]  /*0ea0*/  @!P0 FMNMX R4, R4, R11, !PT ;  /* 0x0000000b04048209 */ /* 0x010fc80007800000 */
[----:B--2---:R-:W-:-:S07]  /*0eb0*/  @!P1 FMNMX R4, R4, R13, !PT ;  /* 0x0000000d04049209 */ /* 0x004fce0007800000 */
.L_x_96:
[----:B------:R-:W-:Y:S05]  /*0ec0*/  @P2 BRA `(.L_x_92) ;  /* 0x00000000002c2947 */ /* 0x000fea0003800000 */
[----:B------:R-:W-:Y:S01]  /*0ed0*/  IMAD R7, R0, R8, R3 ;  /* 0x0000000800077224 */ /* 0x000fe200078e0203 */
[----:B------:R-:W-:Y:S04]  /*0ee0*/  BSSY.RECONVERGENT B0, `(.L_x_92) ;  /* 0x0000009000007945 */ /* 0x000fe80003800200 */
[----:B------:R-:W-:-:S13]  /*0ef0*/  ISETP.GE.AND P0, PT, R7, UR4, PT ;  /* 0x0000000407007c0c */ /* 0x000fda000bf06270 */
[----:B------:R-:W-:Y:S05]  /*0f00*/  @P0 BRA `(.L_x_97) ;  /* 0x0000000000180947 */ /* 0x000fea0003800000 */
[----:B------:R-:W0:Y:S08]  /*0f10*/  LDC R10, c[0x0][0x394] ;  /* 0x0000e500ff0a7b82 */ /* 0x000e300000000800 */
[----:B------:R-:W1:Y:S01]  /*0f20*/  LDC.64 R8, c[0x0][0x380] ;  /* 0x0000e000ff087b82 */ /* 0x000e620000000a00 */
[----:B0-----:R-:W-:-:S04]  /*0f30*/  IMAD R7, R7, R10, UR7 ;  /* 0x0000000707077e24 */ /* 0x001fc8000f8e020a */
[----:B-1----:R-:W-:-:S06]  /*0f40*/  IMAD.WIDE R8, R7, 0x4, R8 ;  /* 0x0000000407087825 */ /* 0x002fcc00078e0208 */
[----:B------:R-:W2:Y:S02]  /*0f50*/  LDG.E R9, desc[UR8][R8.64] ;  /* 0x0000000808097981 */ /* 0x000ea4000c1e1900 */
[----:B--2---:R-:W-:-:S07]  /*0f60*/  FMNMX R4, R4, R9, !PT ;  /* 0x0000000904047209 */ /* 0x004fce0007800000 */
.L_x_97:
[----:B------:R-:W-:Y:S05]  /*0f70*/  BSYNC.RECONVERGENT B0 ;  /* 0x0000000000007941 */ /* 0x000fea0003800200 */
.L_x_92:
[----:B------:R-:W0:Y:S01]  /*0f80*/  SHFL.DOWN PT, R7, R4, 0x10, 0x1f ;  /* 0x0a001f0004077f89 */ /* 0x000e2200000e0000 */
[----:B------:R-:W-:Y:S02]  /*0f90*/  ISETP.NE.AND P0, PT, R6, RZ, PT ;  /* 0x000000ff0600720c */ /* 0x000fe40003f05270 */
[----:B------:R-:W-:-:S11]  /*0fa0*/  ISETP.GT.U32.AND P1, PT, R3, 0x1f, PT ;  /* 0x0000001f0300780c */ /* 0x000fd60003f24070 */
[----:B------:R-:W1:Y:S01]  /*0fb0*/  @!P0 S2R R13, SR_CgaCtaId ;  /* 0x00000000000d8919 */ /* 0x000e620000008800 */
[----:B0-----:R-:W-:Y:S02]  /*0fc0*/  FMNMX R7, R7, R4, !PT ;  /* 0x0000000407077209 */ /* 0x001fe40007800000 */
[----:B------:R-:W-:-:S03]  /*0fd0*/  @!P0 MOV R4, 0x400 ;  /* 0x0000040000048802 */ /* 0x000fc60000000f00 */
[----:B------:R-:W0:Y:S01]  /*0fe0*/  SHFL.DOWN PT, R8, R7, 0x8, 0x1f ;  /* 0x09001f0007087f89 */ /* 0x000e2200000e0000 */
[----:B-1----:R-:W-:-:S05]  /*0ff0*/  @!P0 LEA R4, R13, R4, 0x18 ;  /* 0x000000040d048211 */ /* 0x002fca00078ec0ff */
[----:B------:R-:W-:Y:S01]  /*1000*/  @!P0 IMAD R4, R5, 0x4, R4 ;  /* 0x0000000405048824 */ /* 0x000fe200078e0204 */
[----:B0-----:R-:W-:-:S05]  /*1010*/  FMNMX R8, R7, R8, !PT ;  /* 0x0000000807087209 */ /* 0x001fca0007800000 */
[----:B------:R-:W0:Y:S02]  /*1020*/  SHFL.DOWN PT, R9, R8, 0x4, 0x1f ;  /* 0x08801f0008097f89 */ /* 0x000e2400000e0000 */
[----:B0-----:R-:W-:-:S05]  /*1030*/  FMNMX R9, R8, R9, !PT ;  /* 0x0000000908097209 */ /* 0x001fca0007800000 */
[----:B------:R-:W0:Y:S02]  /*1040*/  SHFL.DOWN PT, R10, R9, 0x2, 0x1f ;  /* 0x08401f00090a7f89 */ /* 0x000e2400000e0000 */
[----:B0-----:R-:W-:-:S05]  /*1050*/  FMNMX R10, R9, R10, !PT ;  /* 0x0000000a090a7209 */ /* 0x001fca0007800000 */
[----:B------:R-:W0:Y:S02]  /*1060*/  SHFL.DOWN PT, R11, R10, 0x1, 0x1f ;  /* 0x08201f000a0b7f89 */ /* 0x000e2400000e0000 */
[----:B0-----:R-:W-:-:S05]  /*1070*/  FMNMX R11, R10, R11, !PT ;  /* 0x0000000b0a0b7209 */ /* 0x001fca0007800000 */
[----:B------:R0:W-:Y:S01]  /*1080*/  @!P0 STS [R4], R11 ;  /* 0x0000000b04008388 */ /* 0x0001e20000000800 */
[----:B------:R-:W-:Y:S06]  /*1090*/  BAR.SYNC.DEFER_BLOCKING 0x0 ;  /* 0x0000000000007b1d */ /* 0x000fec0000010000 */
[----:B------:R-:W-:Y:S05]  /*10a0*/  @P1 BRA `(.L_x_98) ;  /* 0x0000000000641947 */ /* 0x000fea0003800000 */
[----:B0-----:R-:W-:Y:S01]  /*10b0*/  IADD3 R4, PT, PT, R0, 0x1f, RZ ;  /* 0x0000001f00047810 */ /* 0x001fe20007ffe0ff */
[----:B------:R-:W-:-:S03]  /*10c0*/  UMOV UR5, 0xffffffff ;  /* 0xffffffff00057882 */ /* 0x000fc60000000000 */
[----:B------:R-:W-:-:S04]  /*10d0*/  SHF.R.U32.HI R7, RZ, 0x5, R4 ;  /* 0x00000005ff077819 */ /* 0x000fc80000011604 */
[----:B------:R-:W-:-:S13]  /*10e0*/  ISETP.GE.U32.AND P1, PT, R6, R7, PT ;  /* 0x000000070600720c */ /* 0x000fda0003f26070 */
[----:B------:R-:W0:Y:S01]  /*10f0*/  @!P1 S2R R7, SR_CgaCtaId ;  /* 0x0000000000079919 */ /* 0x000e220000008800 */
[----:B------:R-:W-:-:S04]  /*1100*/  @!P1 MOV R4, 0x400 ;  /* 0x0000040000049802 */ /* 0x000fc80000000f00 */
[----:B0-----:R-:W-:Y:S02]  /*1110*/  @!P1 LEA R7, R7, R4, 0x18 ;  /* 0x0000000407079211 */ /* 0x001fe400078ec0ff */
[----:B------:R-:W-:Y:S02]  /*1120*/  MOV R4, 0xff7fffff ;  /* 0xff7fffff00047802 */ /* 0x000fe40000000f00 */
[----:B------:R-:W-:-:S05]  /*1130*/  @!P1 LEA R7, R6, R7, 0x2 ;  /* 0x0000000706079211 */ /* 0x000fca00078e10ff */
[----:B------:R0:W1:Y:S01]  /*1140*/  @!P1 LDS R4, [R7] ;  /* 0x0000000007049984 */ /* 0x0000620000000800 */
[----:B------:R-:W-:Y:S05]  /*1150*/  BRA.DIV UR5, `(.L_x_99) ;  /* 0x0000003205147947 */ /* 0x000fea000b800000 */
[----:B01----:R-:W0:Y:S02]  /*1160*/  SHFL.DOWN PT, R7, R4, 0x10, 0x1f ;  /* 0x0a001f0004077f89 */ /* 0x003e2400000e0000 */
[----:B0-----:R-:W-:-:S05]  /*1170*/  FMNMX R7, R7, R4, !PT ;  /* 0x0000000407077209 */ /* 0x001fca0007800000 */
[----:B------:R-:W0:Y:S02]  /*1180*/  SHFL.DOWN PT, R8, R7, 0x8, 0x1f ;  /* 0x09001f0007087f89 */ /* 0x000e2400000e0000 */
[----:B0-----:R-:W-:-:S05]  /*1190*/  FMNMX R8, R7, R8, !PT ;  /* 0x0000000807087209 */ /* 0x001fca0007800000 */
[----:B------:R-:W0:Y:S02]  /*11a0*/  SHFL.DOWN PT, R9, R8, 0x4, 0x1f ;  /* 0x08801f0008097f89 */ /* 0x000e2400000e0000 */
[----:B0-----:R-:W-:-:S05]  /*11b0*/  FMNMX R9, R8, R9, !PT ;  /* 0x0000000908097209 */ /* 0x001fca0007800000 */
[----:B------:R-:W0:Y:S02]  /*11c0*/  SHFL.DOWN PT, R10, R9, 0x2, 0x1f ;  /* 0x08401f00090a7f89 */ /* 0x000e2400000e0000 */
[----:B0-----:R-:W-:-:S05]  /*11d0*/  FMNMX R10, R9, R10, !PT ;  /* 0x0000000a090a7209 */ /* 0x001fca0007800000 */
[----:B------:R0:W1:Y:S02]  /*11e0*/  SHFL.DOWN PT, R11, R10, 0x1, 0x1f ;  /* 0x08201f000a0b7f89 */ /* 0x00006400000e0000 */
.L_x_137:
[----:B------:R-:W2:Y:S01]  /*11f0*/  @!P0 S2R R7, SR_CgaCtaId ;  /* 0x0000000000078919 */ /* 0x000ea20000008800 */
[----:B------:R-:W-:Y:S02]  /*1200*/  @!P0 MOV R4, 0x400 ;  /* 0x0000040000048802 */ /* 0x000fe40000000f00 */
[----:B-1----:R-:W-:Y:S02]  /*1210*/  FMNMX R11, R10, R11, !PT ;  /* 0x0000000b0a0b7209 */ /* 0x002fe40007800000 */
[----:B--2---:R-:W-:-:S05]  /*1220*/  @!P0 LEA R4, R7, R4, 0x18 ;  /* 0x0000000407048211 */ /* 0x004fca00078ec0ff */
[----:B------:R1:W-:Y:S02]  /*1230*/  @!P0 STS [R4], R11 ;  /* 0x0000000b04008388 */ /* 0x0003e40000000800 */
.L_x_98:
[----:B------:R-:W-:Y:S05]  /*1240*/  WARPSYNC.ALL ;  /* 0x0000000000007948 */ /* 0x000fea0003800000 */
[----:B------:R-:W-:Y:S01]  /*1250*/  ISETP.GE.AND P0, PT, R2, 0x1, PT ;  /* 0x000000010200780c */ /* 0x000fe20003f06270 */
[----:B------:R-:W2:Y:S08]  /*1260*/  S2UR UR6, SR_CgaCtaId ;  /* 0x00000000000679c3 */ /* 0x000eb00000008800 */
[----:B------:R-:W-:Y:S01]  /*1270*/  BAR.SYNC.DEFER_BLOCKING 0x0 ;  /* 0x0000000000007b1d */ /* 0x000fe20000010000 */
[----:B------:R-:W-:-:S05]  /*1280*/  HFMA2 R14, -RZ, RZ, 0, 0 ;  /* 0x00000000ff0e7431 */ /* 0x000fca00000001ff */
[----:B------:R-:W-:Y:S02]  /*1290*/  UMOV UR5, 0x400 ;  /* 0x0000040000057882 */ /* 0x000fe40000000000 */
[----:B--2---:R-:W-:-:S09]  /*12a0*/  ULEA UR5, UR6, UR5, 0x18 ;  /* 0x0000000506057291 */ /* 0x004fd2000f8ec0ff */
[----:B01----:R-:W0:Y:S01]  /*12b0*/  LDS R4, [UR5] ;  /* 0x00000005ff047984 */ /* 0x003e220008000800 */
[----:B------:R-:W-:Y:S05]  /*12c0*/  @!P0 BRA `(.L_x_100) ;  /* 0x0000001c00ac8947 */ /* 0x000fea0003800000 */
[C---:B------:R-:W-:Y:S01]  /*12d0*/  ISETP.GE.U32.AND P0, PT, R2.reuse, 0x8, PT ;  /* 0x000000080200780c */ /* 0x040fe20003f06070 */
[----:B------:R-:W-:Y:S01]  /*12e0*/  IMAD.MOV.U32 R14, RZ, RZ, RZ ;  /* 0x000000ffff0e7224 */ /* 0x000fe200078e00ff */
[----:B------:R-:W-:Y:S02]  /*12f0*/  LOP3.LUT R8, R2, 0x7, RZ, 0xc0, !PT ;  /* 0x0000000702087812 */ /* 0x000fe400078ec0ff */
[----:B------:R-:W-:-:S09]  /*1300*/  MOV R9, RZ ;  /* 0x000000ff00097202 */ /* 0x000fd20000000f00 */
[----:B------:R-:W-:Y:S05]  /*1310*/  @!P0 BRA `(.L_x_101) ;  /* 0x0000001400248947 */ /* 0x000fea0003800000 */
[C---:B------:R-:W-:Y:S01]  /*1320*/  ISETP.GE.AND P4, PT, R3.reuse, UR4, PT ;  /* 0x0000000403007c0c */ /* 0x040fe2000bf86270 */
[----:B------:R-:W1:Y:S01]  /*1330*/  LDC R16, c[0x0][0x394] ;  /* 0x0000e500ff107b82 */ /* 0x000e620000000800 */
[----:B------:R-:W-:-:S04]  /*1340*/  IADD3 R23, PT, PT, R3, R0, RZ ;  /* 0x0000000003177210 */ /* 0x000fc80007ffe0ff */
[CC--:B------:R-:W-:Y:S02]  /*1350*/  IADD3 R9, PT, PT, R23.reuse, R0.reuse, RZ ;  /* 0x0000000017097210 */ /* 0x0c0fe40007ffe0ff */
[----:B------:R-:W-:Y:S02]  /*1360*/  ISETP.GE.AND P0, PT, R23, UR4, PT ;  /* 0x0000000417007c0c */ /* 0x000fe4000bf06270 */
[C---:B------:R-:W-:Y:S02]  /*1370*/  ISETP.GE.AND P3, PT, R9.reuse, UR4, PT ;  /* 0x0000000409007c0c */ /* 0x040fe4000bf66270 */
[----:B------:R-:W-:Y:S01]  /*1380*/  IADD3 R9, PT, PT, R9, R0, RZ ;  /* 0x0000000009097210 */ /* 0x000fe20007ffe0ff */
[----:B------:R-:W2:Y:S01]  /*1390*/  @!P4 LDC.64 R10, c[0x0][0x380] ;  /* 0x0000e000ff0acb82 */ /* 0x000ea20000000a00 */
[----:B-1----:R-:W-:-:S07]  /*13a0*/  IMAD R7, R3, R16, UR7 ;  /* 0x0000000703077e24 */ /* 0x002fce000f8e0210 */
[----:B------:R-:W1:Y:S01]  /*13b0*/  @!P0 LDC.64 R20, c[0x0][0x380] ;  /* 0x0000e000ff148b82 */ /* 0x000e620000000a00 */
[----:B------:R-:W-:Y:S01]  /*13c0*/  ISETP.GE.AND P2, PT, R9, UR4, PT ;  /* 0x0000000409007c0c */ /* 0x000fe2000bf46270 */
[----:B--2---:R-:W-:-:S06]  /*13d0*/  @!P4 IMAD.WIDE R18, R7, 0x4, R10 ;  /* 0x000000040712c825 */ /* 0x004fcc00078e020a */
[----:B------:R-:W2:Y:S01]  /*13e0*/  @!P3 LDC.64 R10, c[0x0][0x380] ;  /* 0x0000e000ff0abb82 */ /* 0x000ea20000000a00 */
[----:B------:R-:W0:Y:S01]  /*13f0*/  @!P4 LDG.E R19, desc[UR8][R18.64] ;  /* 0x000000081213c981 */ /* 0x000e22000c1e1900 */
[----:B------:R-:W-:Y:S01]  /*1400*/  IMAD.IADD R15, R9, 0x1, R0 ;  /* 0x00000001090f7824 */ /* 0x000fe200078e0200 */
[----:B------:R-:W-:Y:S01]  /*1410*/  LEA R27, R0, R3, 0x1 ;  /* 0x00000003001b7211 */ /* 0x000fe200078e08ff */
[----:B------:R-:W-:-:S04]  /*1420*/  IMAD R23, R23, R16, UR7 ;  /* 0x0000000717177e24 */ /* 0x000fc8000f8e0210 */
[----:B------:R-:W3:Y:S01]  /*1430*/  @!P2 LDC.64 R12, c[0x0][0x380] ;  /* 0x0000e000ff0cab82 */ /* 0x000ee20000000a00 */
[----:B------:R-:W-:Y:S01]  /*1440*/  ISETP.GE.AND P1, PT, R15, UR4, PT ;  /* 0x000000040f007c0c */ /* 0x000fe2000bf26270 */
[----:B------:R-:W-:Y:S02]  /*1450*/  IMAD R27, R27, R16, UR7 ;  /* 0x000000071b1b7e24 */ /* 0x000fe4000f8e0210 */
[----:B-1----:R-:W-:-:S05]  /*1460*/  @!P0 IMAD.WIDE R28, R23, 0x4, R20 ;  /* 0x00000004171c8825 */ /* 0x002fca00078e0214 */
[----:B------:R1:W4:Y:S01]  /*1470*/  @!P0 LDG.E R9, desc[UR8][R28.64] ;  /* 0x000000081c098981 */ /* 0x000322000c1e1900 */
[----:B--2---:R-:W-:-:S04]  /*1480*/  @!P3 IMAD.WIDE R30, R27, 0x4, R10 ;  /* 0x000000041b1eb825 */ /* 0x004fc800078e020a */
[----:B------:R-:W2:Y:S01]  /*1490*/  @!P1 LDC.64 R10, c[0x0][0x380] ;  /* 0x0000e000ff0a9b82 */ /* 0x000ea20000000a00 */
[C---:B------:R-:W-:Y:S01]  /*14a0*/  IMAD R25, R0.reuse, 0x3, R3 ;  /* 0x0000000300197824 */ /* 0x040fe200078e0203 */
[----:B------:R5:W4:Y:S01]  /*14b0*/  @!P3 LDG.E R17, desc[UR8][R30.64] ;  /* 0x000000081e11b981 */ /* 0x000b22000c1e1900 */
[----:B------:R-:W-:Y:S02]  /*14c0*/  LEA R21, R0, R3, 0x2 ;  /* 0x0000000300157211 */ /* 0x000fe400078e10ff */
[----:B------:R-:W-:-:S04]  /*14d0*/  IMAD R25, R25, R16, UR7 ;  /* 0x0000000719197e24 */ /* 0x000fc8000f8e0210 */
[----:B---3--:R-:W-:-:S04]  /*14e0*/  @!P2 IMAD.WIDE R12, R25, 0x4, R12 ;  /* 0x00000004190ca825 */ /* 0x008fc800078e020c */
[----:B------:R-:W-:Y:S02]  /*14f0*/  IMAD R21, R21, R16, UR7 ;  /* 0x0000000715157e24 */ /* 0x000fe4000f8e0210 */
[----:B------:R-:W3:Y:S02]  /*1500*/  @!P2 LDG.E R13, desc[UR8][R12.64] ;  /* 0x000000080c0da981 */ /* 0x000ee4000c1e1900 */
[----:B--2---:R-:W-:-:S06]  /*1510*/  @!P1 IMAD.WIDE R10, R21, 0x4, R10 ;  /* 0x00000004150a9825 */ /* 0x004fcc00078e020a */
[----:B------:R2:W3:Y:S01]  /*1520*/  @!P1 LDG.E R11, desc[UR8][R10.64] ;  /* 0x000000080a0b9981 */ /* 0x0004e2000c1e1900 */
[----:B------:R-:W-:Y:S01]  /*1530*/  @!P4 MOV R14, 0x3bbb989d ;  /* 0x3bbb989d000ec802 */ /* 0x000fe20000000f00 */
[----:B------:R-:W-:Y:S01]  /*1540*/  @!P1 IMAD.MOV.U32 R22, RZ, RZ, 0x437c0000 ;  /* 0x437c0000ff169424 */ /* 0x000fe200078e00ff */
[----:B-1----:R-:W-:Y:S02]  /*1550*/  @!P4 MOV R29, 0x437c0000 ;  /* 0x437c0000001dc802 */ /* 0x002fe40000000f00 */
[----:B-----5:R-:W-:Y:S02]  /*1560*/  @!P3 MOV R31, 0x437c0000 ;  /* 0x437c0000001fb802 */ /* 0x020fe40000000f00 */
[----:B------:R-:W-:Y:S02]  /*1570*/  MOV R24, RZ ;  /* 0x000000ff00187202 */ /* 0x000fe40000000f00 */
[----:B--2---:R-:W-:Y:S01]  /*1580*/  @!P3 MOV R10, 0x3bbb989d ;  /* 0x3bbb989d000ab802 */ /* 0x004fe20000000f00 */
[----:B0-----:R-:W-:-:S04]  /*1590*/  @!P4 FADD R19, -R4, R19 ;  /* 0x000000130413c221 */ /* 0x001fc80000000100 */
[----:B------:R-:W-:-:S04]  /*15a0*/  @!P4 FFMA.SAT R14, R19, R14, 0.5 ;  /* 0x3f000000130ec423 */ /* 0x000fc8000000200e */
[----:B------:R-:W-:Y:S01]  /*15b0*/  @!P4 FFMA.RM R14, R14, R29, 12582913 ;  /* 0x4b4000010e0ec423 */ /* 0x000fe2000000401d */
[----:B------:R-:W-:-:S03]  /*15c0*/  @!P0 IMAD.MOV.U32 R29, RZ, RZ, 0x3bbb989d ;  /* 0x3bbb989dff1d8424 */ /* 0x000fc600078e00ff */
[C---:B------:R-:W-:Y:S01]  /*15d0*/  @!P4 FADD R18, R14.reuse, -12583039 ;  /* 0xcb40007f0e12c421 */ /* 0x040fe20000000000 */
[----:B------:R-:W-:Y:S02]  /*15e0*/  @!P4 IMAD.SHL.U32 R14, R14, 0x800000, RZ ;  /* 0x008000000e0ec824 */ /* 0x000fe400078e00ff */
[----:B----4-:R-:W-:Y:S01]  /*15f0*/  @!P0 FADD R20, -R4, R9 ;  /* 0x0000000904148221 */ /* 0x010fe20000000100 */
[----:B------:R-:W-:Y:S01]  /*1600*/  @!P0 MOV R9, 0x437c0000 ;  /* 0x437c000000098802 */ /* 0x000fe20000000f00 */
[C---:B------:R-:W-:Y:S02]  /*1610*/  @!P4 FFMA R18, R19.reuse, 1.4426950216293334961, -R18 ;  /* 0x3fb8aa3b1312c823 */ /* 0x040fe40000000812 */
[----:B------:R-:W-:Y:S02]  /*1620*/  @!P0 FFMA.SAT R12, R20, R29, 0.5 ;  /* 0x3f000000140c8423 */ /* 0x000fe4000000201d */
[----:B------:R-:W-:Y:S02]  /*1630*/  @!P4 FFMA R18, R19, 1.925963033500011079e-08, R18 ;  /* 0x32a570601312c823 */ /* 0x000fe40000000012 */
[----:B------:R-:W-:Y:S01]  /*1640*/  @!P0 FFMA.RM R12, R12, R9, 12582913 ;  /* 0x4b4000010c0c8423 */ /* 0x000fe20000004009 */
[----:B------:R-:W-:Y:S01]  /*1650*/  HFMA2 R9, -RZ, RZ, 0, 0 ;  /* 0x00000000ff097431 */ /* 0x000fe200000001ff */
[----:B------:R0:W1:Y:S01]  /*1660*/  @!P4 MUFU.EX2 R19, R18 ;  /* 0x000000120013c308 */ /* 0x0000620000000800 */
[----:B------:R-:W-:Y:S01]  /*1670*/  @!P3 FADD R17, -R4, R17 ;  /* 0x000000110411b221 */ /* 0x000fe20000000100 */
[C---:B------:R-:W-:Y:S01]  /*1680*/  @!P0 FADD R29, R12.reuse, -12583039 ;  /* 0xcb40007f0c1d8421 */ /* 0x040fe20000000000 */
[----:B------:R-:W-:-:S02]  /*1690*/  @!P0 SHF.L.U32 R12, R12, 0x17, RZ ;  /* 0x000000170c0c8819 */ /* 0x000fc400000006ff */
[----:B------:R-:W-:Y:S01]  /*16a0*/  @!P3 FFMA.SAT R10, R17, R10, 0.5 ;  /* 0x3f000000110ab423 */ /* 0x000fe2000000200a */
[----:B------:R-:W-:-:S03]  /*16b0*/  @!P0 FFMA R29, R20, 1.4426950216293334961, -R29 ;  /* 0x3fb8aa3b141d8823 */ /* 0x000fc6000000081d */
[----:B------:R-:W-:Y:S01]  /*16c0*/  @!P3 FFMA.RM R10, R10, R31, 12582913 ;  /* 0x4b4000010a0ab423 */ /* 0x000fe2000000401f */
[----:B------:R-:W-:Y:S01]  /*16d0*/  @!P0 FFMA R29, R20, 1.925963033500011079e-08, R29 ;  /* 0x32a57060141d8823 */ /* 0x000fe2000000001d */
[----:B------:R-:W-:Y:S02]  /*16e0*/  @!P2 MOV R20, 0x437c0000 ;  /* 0x437c00000014a802 */ /* 0x000fe40000000f00 */
[----:B0-----:R-:W-:Y:S01]  /*16f0*/  @!P3 FADD R18, R10, -12583039 ;  /* 0xcb40007f0a12b421 */ /* 0x001fe20000000000 */
[----:B------:R-:W-:Y:S02]  /*1700*/  IADD3 R31, PT, PT, R15, R0, RZ ;  /* 0x000000000f1f7210 */ /* 0x000fe40007ffe0ff */
[----:B------:R-:W0:Y:S01]  /*1710*/  @!P0 MUFU.EX2 R15, R29 ;  /* 0x0000001d000f8308 */ /* 0x000e220000000800 */
[----:B-1----:R-:W-:Y:S01]  /*1720*/  @!P4 FMUL R9, R14, R19 ;  /* 0x000000130e09c220 */ /* 0x002fe20000400000 */
[----:B------:R-:W-:Y:S01]  /*1730*/  @!P2 MOV R19, 0x3bbb989d ;  /* 0x3bbb989d0013a802 */ /* 0x000fe20000000f00 */
[----:B---3--:R-:W-:Y:S01]  /*1740*/  @!P2 FADD R14, -R4, R13 ;  /* 0x0000000d040ea221 */ /* 0x008fe20000000100 */
[----:B------:R-:W-:Y:S01]  /*1750*/  @!P3 FFMA R18, R17, 1.4426950216293334961, -R18 ;  /* 0x3fb8aa3b1112b823 */ /* 0x000fe20000000812 */
[----:B------:R-:W-:-:S02]  /*1760*/  ISETP.GE.AND P5, PT, R31, UR4, PT ;  /* 0x000000041f007c0c */ /* 0x000fc4000bfa6270 */
[----:B------:R-:W-:Y:S01]  /*1770*/  @!P2 FFMA.SAT R13, R14, R19, 0.5 ;  /* 0x3f0000000e0da423 */ /* 0x000fe20000002013 */
[----:B------:R-:W-:Y:S01]  /*1780*/  @!P3 FFMA R18, R17, 1.925963033500011079e-08, R18 ;  /* 0x32a570601112b823 */ /* 0x000fe20000000012 */
[----:B------:R-:W-:Y:S02]  /*1790*/  IADD3 R33, PT, PT, R31, R0, RZ ;  /* 0x000000001f217210 */ /* 0x000fe40007ffe0ff */
[----:B------:R-:W-:Y:S01]  /*17a0*/  @!P2 FFMA.RM R13, R13, R20, 12582913 ;  /* 0x4b4000010d0da423 */ /* 0x000fe20000004014 */
[----:B------:R-:W-:Y:S01]  /*17b0*/  @!P1 MOV R20, 0x3bbb989d ;  /* 0x3bbb989d00149802 */ /* 0x000fe20000000f00 */
[----:B------:R-:W-:Y:S01]  /*17c0*/  @!P1 FADD R17, -R4, R11 ;  /* 0x0000000b04119221 */ /* 0x000fe20000000100 */
[----:B------:R-:W-:Y:S01]  /*17d0*/  ISETP.GE.AND P6, PT, R33, UR4, PT ;  /* 0x0000000421007c0c */ /* 0x000fe2000bfc6270 */
[----:B------:R-:W-:Y:S01]  /*17e0*/  @!P2 FADD R19, R13, -12583039 ;  /* 0xcb40007f0d13a421 */ /* 0x000fe20000000000 */
[----:B------:R-:W-:Y:S01]  /*17f0*/  @!P3 SHF.L.U32 R10, R10, 0x17, RZ ;  /* 0x000000170a0ab819 */ /* 0x000fe200000006ff */
[----:B------:R-:W-:Y:S01]  /*1800*/  @!P1 FFMA.SAT R11, R17, R20, 0.5 ;  /* 0x3f000000110b9423 */ /* 0x000fe20000002014 */
[----:B------:R-:W-:-:S02]  /*1810*/  HFMA2 R20, -RZ, RZ, 0, 0 ;  /* 0x00000000ff147431 */ /* 0x000fc400000001ff */
[C---:B------:R-:W-:Y:S01]  /*1820*/  @!P2 FFMA R31, R14.reuse, 1.4426950216293334961, -R19 ;  /* 0x3fb8aa3b0e1fa823 */ /* 0x040fe20000000813 */
[----:B------:R-:W-:Y:S01]  /*1830*/  IADD3 R33, PT, PT, R33, R0, RZ ;  /* 0x0000000021217210 */ /* 0x000fe20007ffe0ff */
[----:B------:R-:W-:Y:S01]  /*1840*/  @!P1 FFMA.RM R11, R11, R22, 12582913 ;  /* 0x4b4000010b0b9423 */ /* 0x000fe20000004016 */
[----:B------:R1:W2:Y:S01]  /*1850*/  @!P3 MUFU.EX2 R19, R18 ;  /* 0x000000120013b308 */ /* 0x0002a20000000800 */
[----:B------:R-:W-:Y:S01]  /*1860*/  @!P2 FFMA R31, R14, 1.925963033500011079e-08, R31 ;  /* 0x32a570600e1fa823 */ /* 0x000fe2000000001f */
[----:B0-----:R-:W-:Y:S01]  /*1870*/  @!P0 FMUL R20, R12, R15 ;  /* 0x0000000f0c148220 */ /* 0x001fe20000400000 */
[----:B------:R-:W-:Y:S01]  /*1880*/  @!P1 FADD R14, R11, -12583039 ;  /* 0xcb40007f0b0e9421 */ /* 0x000fe20000000000 */
[----:B------:R-:W-:Y:S01]  /*1890*/  IMAD.MOV.U32 R22, RZ, RZ, RZ ;  /* 0x000000ffff167224 */ /* 0x000fe200078e00ff */
[----:B------:R-:W-:Y:S01]  /*18a0*/  ISETP.GE.AND P4, PT, R33, UR4, PT ;  /* 0x0000000421007c0c */ /* 0x000fe2000bf86270 */
[----:B------:R-:W-:Y:S02]  /*18b0*/  @!P1 IMAD.SHL.U32 R11, R11, 0x800000, RZ ;  /* 0x008000000b0b9824 */ /* 0x000fe400078e00ff */
[----:B------:R-:W-:Y:S01]  /*18c0*/  @!P1 FFMA R14, R17, 1.4426950216293334961, -R14 ;  /* 0x3fb8aa3b110e9823 */ /* 0x000fe2000000080e */
[----:B------:R-:W0:Y:S01]  /*18d0*/  @!P2 MUFU.EX2 R31, R31 ;  /* 0x0000001f001fa308 */ /* 0x000e220000000800 */
[----:B-1----:R-:W-:-:S02]  /*18e0*/  HFMA2 R18, -RZ, RZ, 0, 0 ;  /* 0x00000000ff127431 */ /* 0x002fc400000001ff */
[----:B------:R-:W-:Y:S01]  /*18f0*/  @!P1 FFMA R26, R17, 1.925963033500011079e-08, R14 ;  /* 0x32a57060111a9823 */ /* 0x000fe2000000000e */
[--C-:B------:R-:W-:Y:S01]  /*1900*/  IMAD R17, R0, 0x5, R3.reuse ;  /* 0x0000000500117824 */ /* 0x100fe200078e0203 */
[----:B------:R-:W1:Y:S03]  /*1910*/  @!P5 LDC.64 R14, c[0x0][0x380] ;  /* 0x0000e000ff0edb82 */ /* 0x000e660000000a00 */
[-C--:B------:R-:W-:Y:S02]  /*1920*/  IMAD R17, R17, R16.reuse, UR7 ;  /* 0x0000000711117e24 */ /* 0x080fe4000f8e0210 */
[----:B--2---:R-:W-:Y:S01]  /*1930*/  @!P3 FMUL R22, R10, R19 ;  /* 0x000000130a16b220 */ /* 0x004fe20000400000 */
[----:B------:R-:W-:Y:S01]  /*1940*/  @!P2 SHF.L.U32 R10, R13, 0x17, RZ ;  /* 0x000000170d0aa819 */ /* 0x000fe200000006ff */
[----:B------:R-:W2:Y:S01]  /*1950*/  @!P1 MUFU.EX2 R26, R26 ;  /* 0x0000001a001a9308 */ /* 0x000ea20000000800 */
[----:B------:R-:W-:Y:S01]  /*1960*/  IMAD R19, R0, 0x6, R3 ;  /* 0x0000000600137824 */ /* 0x000fe200078e0203 */
[----:B------:R-:W3:Y:S03]  /*1970*/  @!P6 LDC.64 R12, c[0x0][0x380] ;  /* 0x0000e000ff0ceb82 */ /* 0x000ee60000000a00 */
[----:B------:R-:W-:-:S02]  /*1980*/  IMAD R19, R19, R16, UR7 ;  /* 0x0000000713137e24 */ /* 0x000fc4000f8e0210 */
[----:B0-----:R-:W-:Y:S01]  /*1990*/  @!P2 FMUL R24, R10, R31 ;  /* 0x0000001f0a18a220 */ /* 0x001fe20000400000 */
[----:B--2---:R-:W-:Y:S01]  /*19a0*/  @!P1 FMUL R18, R11, R26 ;  /* 0x0000001a0b129220 */ /* 0x004fe20000400000 */
[----:B-1----:R-:W-:Y:S01]  /*19b0*/  @!P5 IMAD.WIDE R14, R17, 0x4, R14 ;  /* 0x00000004110ed825 */ /* 0x002fe200078e020e */
[----:B------:R-:W0:Y:S05]  /*19c0*/  @!P4 LDC.64 R10, c[0x0][0x380] ;  /* 0x0000e000ff0acb82 */ /* 0x000e2a0000000a00 */
[----:B------:R1:W2:Y:S01]  /*19d0*/  @!P5 LDG.E R15, desc[UR8][R14.64] ;  /* 0x000000080e0fd981 */ /* 0x0002a2000c1e1900 */
[----:B---3--:R-:W-:-:S06]  /*19e0*/  @!P6 IMAD.WIDE R12, R19, 0x4, R12 ;  /* 0x00000004130ce825 */ /* 0x008fcc00078e020c */
[----:B------:R-:W3:Y:S01]  /*19f0*/  @!P6 LDG.E R13, desc[UR8][R12.64] ;  /* 0x000000080c0de981 */ /* 0x000ee2000c1e1900 */
[----:B------:R-:W-:-:S04]  /*1a00*/  IMAD R31, R0, 0x7, R3 ;  /* 0x00000007001f7824 */ /* 0x000fc800078e0203 */
[----:B------:R-:W-:-:S04]  /*1a10*/  IMAD R31, R31, R16, UR7 ;  /* 0x000000071f1f7e24 */ /* 0x000fc8000f8e0210 */
[----:B0-----:R-:W-:-:S05]  /*1a20*/  @!P4 IMAD.WIDE R10, R31, 0x4, R10 ;  /* 0x000000041f0ac825 */ /* 0x001fca00078e020a */
[----:B------:R0:W4:Y:S01]  /*1a30*/  @!P4 LDG.E R29, desc[UR8][R10.64] ;  /* 0x000000080a1dc981 */ /* 0x000122000c1e1900 */
[----:B------:R-:W-:Y:S01]  /*1a40*/  FADD R9, RZ, R9 ;  /* 0x00000009ff097221 */ /* 0x000fe20000000000 */
[----:B------:R-:W-:Y:S02]  /*1a50*/  @!P5 MOV R33, 0x3bbb989d ;  /* 0x3bbb989d0021d802 */ /* 0x000fe40000000f00 */
[----:B-1----:R-:W-:Y:S01]  /*1a60*/  @!P6 MOV R14, 0x3bbb989d ;  /* 0x3bbb989d000ee802 */ /* 0x002fe20000000f00 */
[----:B------:R-:W-:-:S04]  /*1a70*/  FADD R9, R9, R20 ;  /* 0x0000001409097221 */ /* 0x000fc80000000000 */
[----:B------:R-:W-:Y:S01]  /*1a80*/  FADD R9, R9, R22 ;  /* 0x0000001609097221 */ /* 0x000fe20000000000 */
[----:B0-----:R-:W-:-:S03]  /*1a90*/  @!P6 MOV R10, 0x437c0000 ;  /* 0x437c0000000ae802 */ /* 0x001fc60000000f00 */
[----:B------:R-:W-:Y:S01]  /*1aa0*/  FADD R11, R9, R24 ;  /* 0x00000018090b7221 */ /* 0x000fe20000000000 */
[----:B--2---:R-:W-:Y:S01]  /*1ab0*/  @!P5 FADD R20, -R4, R15 ;  /* 0x0000000f0414d221 */ /* 0x004fe20000000100 */
[----:B------:R-:W-:-:S03]  /*1ac0*/  @!P5 MOV R15, 0x437c0000 ;  /* 0x437c0000000fd802 */ /* 0x000fc60000000f00 */
[----:B------:R-:W-:Y:S01]  /*1ad0*/  @!P5 FFMA.SAT R12, R20, R33, 0.5 ;  /* 0x3f000000140cd423 */ /* 0x000fe20000002021 */
[----:B------:R-:W-:Y:S01]  /*1ae0*/  @!P4 MOV R33, 0x437c0000 ;  /* 0x437c00000021c802 */ /* 0x000fe20000000f00 */
[----:B---3--:R-:W-:Y:S02]  /*1af0*/  @!P6 FADD R13, -R4, R13 ;  /* 0x0000000d040de221 */ /* 0x008fe40000000100 */
[----:B------:R-:W-:Y:S02]  /*1b00*/  @!P5 FFMA.RM R12, R12, R15, 12582913 ;  /* 0x4b4000010c0cd423 */ /* 0x000fe4000000400f */
[----:B------:R-:W-:Y:S02]  /*1b10*/  @!P6 FFMA.SAT R9, R13, R14, 0.5 ;  /* 0x3f0000000d09e423 */ /* 0x000fe4000000200e */
[----:B------:R-:W-:Y:S02]  /*1b20*/  @!P5 FADD R15, R12, -12583039 ;  /* 0xcb40007f0c0fd421 */ /* 0x000fe40000000000 */
[----:B------:R-:W-:-:S02]  /*1b30*/  @!P6 FFMA.RM R9, R9, R10, 12582913 ;  /* 0x4b4000010909e423 */ /* 0x000fc4000000400a */
[C---:B------:R-:W-:Y:S01]  /*1b40*/  @!P5 FFMA R15, R20.reuse, 1.4426950216293334961, -R15 ;  /* 0x3fb8aa3b140fd823 */ /* 0x040fe2000000080f */
[----:B------:R-:W-:Y:S02]  /*1b50*/  @!P4 IMAD.MOV.U32 R10, RZ, RZ, 0x3bbb989d ;  /* 0x3bbb989dff0ac424 */ /* 0x000fe400078e00ff */
[----:B------:R-:W-:Y:S01]  /*1b60*/  @!P6 FADD R14, R9, -12583039 ;  /* 0xcb40007f090ee421 */ /* 0x000fe20000000000 */
[----:B------:R-:W-:-:S03]  /*1b70*/  @!P5 FFMA R15, R20, 1.925963033500011079e-08, R15 ;  /* 0x32a57060140fd823 */ /* 0x000fc6000000000f */
[C---:B------:R-:W-:Y:S01]  /*1b80*/  @!P6 FFMA R20, R13.reuse, 1.4426950216293334961, -R14 ;  /* 0x3fb8aa3b0d14e823 */ /* 0x040fe2000000080e */
[----:B----4-:R-:W-:Y:S01]  /*1b90*/  @!P4 FADD R29, -R4, R29 ;  /* 0x0000001d041dc221 */ /* 0x010fe20000000100 */
[----:B------:R-:W0:Y:S02]  /*1ba0*/  @!P5 MUFU.EX2 R14, R15 ;  /* 0x0000000f000ed308 */ /* 0x000e240000000800 */
[----:B------:R-:W-:Y:S01]  /*1bb0*/  @!P6 FFMA R20, R13, 1.925963033500011079e-08, R20 ;  /* 0x32a570600d14e823 */ /* 0x000fe20000000014 */
[----:B------:R-:W-:Y:S01]  /*1bc0*/  @!P4 FFMA.SAT R10, R29, R10, 0.5 ;  /* 0x3f0000001d0ac423 */ /* 0x000fe2000000200a */
[----:B------:R-:W-:Y:S01]  /*1bd0*/  @!P5 SHF.L.U32 R13, R12, 0x17, RZ ;  /* 0x000000170c0dd819 */ /* 0x000fe200000006ff */
[----:B------:R-:W-:Y:S02]  /*1be0*/  HFMA2 R12, -RZ, RZ, 0, 0 ;  /* 0x00000000ff0c7431 */ /* 0x000fe400000001ff */
[----:B------:R-:W-:Y:S01]  /*1bf0*/  @!P4 FFMA.RM R10, R10, R33, 12582913 ;  /* 0x4b4000010a0ac423 */ /* 0x000fe20000004021 */
[----:B------:R-:W1:Y:S01]  /*1c00*/  @!P6 MUFU.EX2 R20, R20 ;  /* 0x000000140014e308 */ /* 0x000e620000000800 */
[----:B------:R-:W-:Y:S01]  /*1c10*/  FADD R33, R11, R18 ;  /* 0x000000120b217221 */ /* 0x000fe20000000000 */
[----:B------:R-:W-:Y:S01]  /*1c20*/  MOV R11, RZ ;  /* 0x000000ff000b7202 */ /* 0x000fe20000000f00 */
[C---:B------:R-:W-:Y:S01]  /*1c30*/  @!P4 FADD R22, R10.reuse, -12583039 ;  /* 0xcb40007f0a16c421 */ /* 0x040fe20000000000 */
[----:B------:R-:W-:-:S03]  /*1c40*/  @!P4 SHF.L.U32 R10, R10, 0x17, RZ ;  /* 0x000000170a0ac819 */ /* 0x000fc600000006ff */
[----:B------:R-:W-:Y:S01]  /*1c50*/  @!P4 FFMA R22, R29, 1.4426950216293334961, -R22 ;  /* 0x3fb8aa3b1d16c823 */ /* 0x000fe20000000816 */
[----:B0-----:R-:W-:Y:S01]  /*1c60*/  @!P5 FMUL R12, R13, R14 ;  /* 0x0000000e0d0cd220 */ /* 0x001fe20000400000 */
[----:B------:R-:W-:Y:S02]  /*1c70*/  @!P6 IMAD.SHL.U32 R13, R9, 0x800000, RZ ;  /* 0x00800000090de824 */ /* 0x000fe400078e00ff */
[----:B------:R-:W-:Y:S01]  /*1c80*/  @!P4 FFMA R22, R29, 1.925963033500011079e-08, R22 ;  /* 0x32a570601d16c823 */ /* 0x000fe20000000016 */
[----:B------:R-:W-:Y:S01]  /*1c90*/  LOP3.LUT R9, R2, 0x7ffffff8, RZ, 0xc0, !PT ;  /* 0x7ffffff802097812 */ /* 0x000fe200078ec0ff */
[----:B------:R-:W-:Y:S02]  /*1ca0*/  HFMA2 R14, -RZ, RZ, 0, 0 ;  /* 0x00000000ff0e7431 */ /* 0x000fe400000001ff */
[----:B------:R-:W-:Y:S01]  /*1cb0*/  FADD R12, R33, R12 ;  /* 0x0000000c210c7221 */ /* 0x000fe20000000000 */
[----:B------:R-:W0:Y:S01]  /*1cc0*/  @!P4 MUFU.EX2 R29, R22 ;  /* 0x00000016001dc308 */ /* 0x000e220000000800 */
[----:B-1----:R-:W-:Y:S01]  /*1cd0*/  @!P6 FMUL R11, R13, R20 ;  /* 0x000000140d0be220 */ /* 0x002fe20000400000 */
[----:B------:R-:W-:-:S03]  /*1ce0*/  IADD3 R13, PT, PT, -R9, 0x8, RZ ;  /* 0x00000008090d7810 */ /* 0x000fc60007ffe1ff */
[----:B------:R-:W-:Y:S01]  /*1cf0*/  FADD R11, R12, R11 ;  /* 0x0000000b0c0b7221 */ /* 0x000fe20000000000 */
[----:B------:R-:W-:Y:S01]  /*1d00*/  ISETP.NE.AND P0, PT, R13, RZ, PT ;  /* 0x000000ff0d00720c */ /* 0x000fe20003f05270 */
[----:B0-----:R-:W-:-:S04]  /*1d10*/  @!P4 FMUL R14, R10, R29 ;  /* 0x0000001d0a0ec220 */ /* 0x001fc80000400000 */
[----:B------:R-:W-:-:S08]  /*1d20*/  FADD R14, R11, R14 ;  /* 0x0000000e0b0e7221 */ /* 0x000fd00000000000 */
[----:B------:R-:W-:Y:S05]  /*1d30*/  @!P0 BRA `(.L_x_101) ;  /* 0x00000008009c8947 */ /* 0x000fea0003800000 */
[C---:B------:R-:W-:Y:S01]  /*1d40*/  IMAD R10, R0.reuse, R16, RZ ;  /* 0x00000010000a7224 */ /* 0x040fe200078e02ff */
[----:B------:R-:W-:Y:S01]  /*1d50*/  MOV R12, R13 ;  /* 0x0000000d000c7202 */ /* 0x000fe20000000f00 */
[----:B------:R-:W0:Y:S01]  /*1d60*/  LDCU UR4, c[0x0][0x390] ;  /* 0x00007200ff0477ac */ /* 0x000e220008000800 */
[----:B------:R-:W-:Y:S01]  /*1d70*/  LEA R29, R0, R3, 0x3 ;  /* 0x00000003001d7211 */ /* 0x000fe200078e18ff */
        /* <DEDUP_REMOVED lines=8> */
.L_x_102:
[----:B0-----:R-:W-:Y:S02]  /*1e00*/  ISETP.GE.AND P0, PT, R29, UR4, PT ;  /* 0x000000041d007c0c */ /* 0x001fe4000bf06270 */
[----:B------:R-:W-:-:S11]  /*1e10*/  IADD3 R31, PT, PT, R0, R29, RZ ;  /* 0x0000001d001f7210 */ /* 0x000fd60007ffe0ff */
[----:B------:R-:W0:Y:S01]  /*1e20*/  @!P0 LDC.64 R24, c[0x0][0x380] ;  /* 0x0000e000ff188b82 */ /* 0x000e220000000a00 */
[----:B------:R-:W-:-:S13]  /*1e30*/  ISETP.GE.AND P1, PT, R31, UR4, PT ;  /* 0x000000041f007c0c */ /* 0x000fda000bf26270 */
[----:B------:R-:W1:Y:S01]  /*1e40*/  @!P1 LDC.64 R26, c[0x0][0x380] ;  /* 0x0000e000ff1a9b82 */ /* 0x000e620000000a00 */
[----:B0-----:R-:W-:-:S06]  /*1e50*/  @!P0 IMAD.WIDE R24, R7, 0x4, R24 ;  /* 0x0000000407188825 */ /* 0x001fcc00078e0218 */
[----:B------:R-:W2:Y:S01]  /*1e60*/  @!P0 LDG.E R25, desc[UR8][R24.64] ;  /* 0x0000000818198981 */ /* 0x000ea2000c1e1900 */
[----:B-1----:R-:W-:-:S05]  /*1e70*/  @!P1 IMAD.WIDE R26, R23, 0x4, R26 ;  /* 0x00000004171a9825 */ /* 0x002fca00078e021a */
[----:B------:R0:W3:Y:S01]  /*1e80*/  @!P1 LDG.E R33, desc[UR8][R26.64] ;  /* 0x000000081a219981 */ /* 0x0000e2000c1e1900 */
[----:B------:R-:W-:Y:S01]  /*1e90*/  @!P0 MOV R35, 0x3bbb989d ;  /* 0x3bbb989d00238802 */ /* 0x000fe20000000f00 */
[----:B------:R-:W-:Y:S02]  /*1ea0*/  @!P0 IMAD.MOV.U32 R37, RZ, RZ, 0x437c0000 ;  /* 0x437c0000ff258424 */ /* 0x000fe400078e00ff */
[----:B------:R-:W-:Y:S02]  /*1eb0*/  IMAD.IADD R31, R0, 0x1, R31 ;  /* 0x00000001001f7824 */ /* 0x000fe400078e021f */
[----:B0-----:R-:W-:Y:S02]  /*1ec0*/  HFMA2 R27, -RZ, RZ, 0, 0 ;  /* 0x00000000ff1b7431 */ /* 0x001fe400000001ff */
[----:B--2---:R-:W-:Y:S01]  /*1ed0*/  @!P0 FADD R16, -R4, R25 ;  /* 0x0000001904108221 */ /* 0x004fe20000000100 */
[----:B------:R-:W-:-:S03]  /*1ee0*/  @!P1 MOV R25, 0x437c0000 ;  /* 0x437c000000199802 */ /* 0x000fc60000000f00 */
[----:B------:R-:W-:-:S04]  /*1ef0*/  @!P0 FFMA.SAT R18, R16, R35, 0.5 ;  /* 0x3f00000010128423 */ /* 0x000fc80000002023 */
[----:B------:R-:W-:-:S04]  /*1f00*/  @!P0 FFMA.RM R18, R18, R37, 12582913 ;  /* 0x4b40000112128423 */ /* 0x000fc80000004025 */
[C---:B------:R-:W-:Y:S01]  /*1f10*/  @!P0 FADD R35, R18.reuse, -12583039 ;  /* 0xcb40007f12238421 */ /* 0x040fe20000000000 */
[----:B------:R-:W-:Y:S01]  /*1f20*/  @!P0 SHF.L.U32 R18, R18, 0x17, RZ ;  /* 0x0000001712128819 */ /* 0x000fe200000006ff */
[----:B---3--:R-:W-:Y:S02]  /*1f30*/  @!P1 FADD R33, -R4, R33 ;  /* 0x0000002104219221 */ /* 0x008fe40000000100 */
[----:B------:R-:W-:-:S04]  /*1f40*/  @!P0 FFMA R35, R16, 1.4426950216293334961, -R35 ;  /* 0x3fb8aa3b10238823 */ /* 0x000fc80000000823 */
[----:B------:R-:W-:Y:S01]  /*1f50*/  @!P0 FFMA R35, R16, 1.925963033500011079e-08, R35 ;  /* 0x32a5706010238823 */ /* 0x000fe20000000023 */
[----:B------:R-:W-:-:S05]  /*1f60*/  @!P1 MOV R16, 0x3bbb989d ;  /* 0x3bbb989d00109802 */ /* 0x000fca0000000f00 */
[----:B------:R-:W0:Y:S01]  /*1f70*/  @!P0 MUFU.EX2 R35, R35 ;  /* 0x0000002300238308 */ /* 0x000e220000000800 */
[----:B------:R-:W-:-:S04]  /*1f80*/  @!P1 FFMA.SAT R16, R33, R16, 0.5 ;  /* 0x3f00000021109423 */ /* 0x000fc80000002010 */
[----:B------:R-:W-:Y:S01]  /*1f90*/  @!P1 FFMA.RM R16, R16, R25, 12582913 ;  /* 0x4b40000110109423 */ /* 0x000fe20000004019 */
[----:B0-----:R-:W-:Y:S01]  /*1fa0*/  @!P0 FMUL R27, R18, R35 ;  /* 0x00000023121b8220 */ /* 0x001fe20000400000 */
[----:B------:R-:W-:Y:S02]  /*1fb0*/  ISETP.GE.AND P0, PT, R31, UR4, PT ;  /* 0x000000041f007c0c */ /* 0x000fe4000bf06270 */
[----:B------:R-:W-:-:S04]  /*1fc0*/  @!P1 FADD R18, R16, -12583039 ;  /* 0xcb40007f10129421 */ /* 0x000fc80000000000 */
[----:B------:R-:W-:-:S04]  /*1fd0*/  @!P1 FFMA R18, R33, 1.4426950216293334961, -R18 ;  /* 0x3fb8aa3b21129823 */ /* 0x000fc80000000812 */
[----:B------:R-:W-:Y:S01]  /*1fe0*/  @!P1 FFMA R33, R33, 1.925963033500011079e-08, R18 ;  /* 0x32a5706021219823 */ /* 0x000fe20000000012 */
[----:B------:R-:W-:Y:S01]  /*1ff0*/  @!P1 SHF.L.U32 R18, R16, 0x17, RZ ;  /* 0x0000001710129819 */ /* 0x000fe200000006ff */
[----:B------:R-:W-:Y:S01]  /*2000*/  HFMA2 R16, -RZ, RZ, 0, 0 ;  /* 0x00000000ff107431 */ /* 0x000fe200000001ff */
[----:B------:R-:W0:Y:S03]  /*2010*/  @!P0 LDC.64 R24, c[0x0][0x380] ;  /* 0x0000e000ff188b82 */ /* 0x000e260000000a00 */
[----:B------:R-:W1:Y:S01]  /*2020*/  @!P1 MUFU.EX2 R33, R33 ;  /* 0x0000002100219308 */ /* 0x000e620000000800 */
[----:B------:R-:W-:Y:S02]  /*2030*/  IMAD.IADD R31, R0, 0x1, R31 ;  /* 0x00000001001f7824 */ /* 0x000fe400078e021f */
[----:B-1----:R-:W-:Y:S01]  /*2040*/  @!P1 FMUL R16, R18, R33 ;  /* 0x0000002112109220 */ /* 0x002fe20000400000 */
[----:B0-----:R-:W-:-:S06]  /*2050*/  @!P0 IMAD.WIDE R24, R11, 0x4, R24 ;  /* 0x000000040b188825 */ /* 0x001fcc00078e0218 */
[----:B------:R-:W2:Y:S01]  /*2060*/  @!P0 LDG.E R25, desc[UR8][R24.64] ;  /* 0x0000000818198981 */ /* 0x000ea2000c1e1900 */
[----:B------:R-:W-:Y:S02]  /*2070*/  ISETP.GE.AND P1, PT, R31, UR4, PT ;  /* 0x000000041f007c0c */ /* 0x000fe4000bf26270 */
[----:B------:R-:W-:Y:S02]  /*2080*/  @!P0 MOV R35, 0x3bbb989d ;  /* 0x3bbb989d00238802 */ /* 0x000fe40000000f00 */
[----:B------:R-:W-:Y:S01]  /*2090*/  @!P0 MOV R33, 0x437c0000 ;  /* 0x437c000000218802 */ /* 0x000fe20000000f00 */
[----:B--2---:R-:W-:-:S08]  /*20a0*/  @!P0 FADD R18, -R4, R25 ;  /* 0x0000001904128221 */ /* 0x004fd00000000100 */
[----:B------:R-:W0:Y:S01]  /*20b0*/  @!P1 LDC.64 R24, c[0x0][0x380] ;  /* 0x0000e000ff189b82 */ /* 0x000e220000000a00 */
[----:B------:R-:W-:-:S04]  /*20c0*/  @!P0 FFMA.SAT R20, R18, R35, 0.5 ;  /* 0x3f00000012148423 */ /* 0x000fc80000002023 */
[----:B------:R-:W-:-:S04]  /*20d0*/  @!P0 FFMA.RM R20, R20, R33, 12582913 ;  /* 0x4b40000114148423 */ /* 0x000fc80000004021 */
[C---:B------:R-:W-:Y:S01]  /*20e0*/  @!P0 FADD R33, R20.reuse, -12583039 ;  /* 0xcb40007f14218421 */ /* 0x040fe20000000000 */
[----:B------:R-:W-:-:S03]  /*20f0*/  @!P0 SHF.L.U32 R20, R20, 0x17, RZ ;  /* 0x0000001714148819 */ /* 0x000fc600000006ff */
[----:B------:R-:W-:-:S04]  /*2100*/  @!P0 FFMA R33, R18, 1.4426950216293334961, -R33 ;  /* 0x3fb8aa3b12218823 */ /* 0x000fc80000000821 */
[----:B------:R-:W-:Y:S01]  /*2110*/  @!P0 FFMA R33, R18, 1.925963033500011079e-08, R33 ;  /* 0x32a5706012218823 */ /* 0x000fe20000000021 */
[----:B------:R-:W-:Y:S02]  /*2120*/  HFMA2 R18, -RZ, RZ, 0, 0 ;  /* 0x00000000ff127431 */ /* 0x000fe400000001ff */
[----:B0-----:R-:W-:-:S03]  /*2130*/  @!P1 IMAD.WIDE R24, R13, 0x4, R24 ;  /* 0x000000040d189825 */ /* 0x001fc600078e0218 */
[----:B------:R-:W0:Y:S03]  /*2140*/  @!P0 MUFU.EX2 R33, R33 ;  /* 0x0000002100218308 */ /* 0x000e260000000800 */
[----:B------:R-:W2:Y:S01]  /*2150*/  @!P1 LDG.E R25, desc[UR8][R24.64] ;  /* 0x0000000818199981 */ /* 0x000ea2000c1e1900 */
[----:B------:R-:W-:Y:S02]  /*2160*/  IMAD.IADD R31, R0, 0x1, R31 ;  /* 0x00000001001f7824 */ /* 0x000fe400078e021f */
[----:B0-----:R-:W-:-:S03]  /*2170*/  @!P0 FMUL R18, R20, R33 ;  /* 0x0000002114128220 */ /* 0x001fc60000400000 */
[----:B------:R-:W-:Y:S02]  /*2180*/  ISETP.GE.AND P0, PT, R31, UR4, PT ;  /* 0x000000041f007c0c */ /* 0x000fe4000bf06270 */
[----:B------:R-:W-:Y:S01]  /*2190*/  @!P1 MOV R35, 0x3bbb989d ;  /* 0x3bbb989d00239802 */ /* 0x000fe20000000f00 */
[----:B------:R-:W-:Y:S01]  /*21a0*/  FADD R27, R27, R14 ;  /* 0x0000000e1b1b7221 */ /* 0x000fe20000000000 */
[----:B------:R-:W-:Y:S01]  /*21b0*/  @!P1 MOV R33, 0x437c0000 ;  /* 0x437c000000219802 */ /* 0x000fe20000000f00 */
[----:B--2---:R-:W-:-:S08]  /*21c0*/  @!P1 FADD R20, -R4, R25 ;  /* 0x0000001904149221 */ /* 0x004fd00000000100 */
[----:B------:R-:W0:Y:S02]  /*21d0*/  @!P0 LDC.64 R24, c[0x0][0x380] ;  /* 0x0000e000ff188b82 */ /* 0x000e240000000a00 */
[----:B0-----:R-:W-:-:S06]  /*21e0*/  @!P0 IMAD.WIDE R24, R15, 0x4, R24 ;  /* 0x000000040f188825 */ /* 0x001fcc00078e0218 */
[----:B------:R-:W2:Y:S01]  /*21f0*/  @!P0 LDG.E R25, desc[UR8][R24.64] ;  /* 0x0000000818198981 */ /* 0x000ea2000c1e1900 */
[----:B------:R-:W-:-:S04]  /*2200*/  @!P1 FFMA.SAT R14, R20, R35, 0.5 ;  /* 0x3f000000140e9423 */ /* 0x000fc80000002023 */
[----:B------:R-:W-:-:S04]  /*2210*/  @!P1 FFMA.RM R14, R14, R33, 12582913 ;  /* 0x4b4000010e0e9423 */ /* 0x000fc80000004021 */
[----:B------:R-:W-:-:S04]  /*2220*/  @!P1 FADD R33, R14, -12583039 ;  /* 0xcb40007f0e219421 */ /* 0x000fc80000000000 */
[----:B------:R-:W-:-:S04]  /*2230*/  @!P1 FFMA R33, R20, 1.4426950216293334961, -R33 ;  /* 0x3fb8aa3b14219823 */ /* 0x000fc80000000821 */
[----:B------:R-:W-:-:S06]  /*2240*/  @!P1 FFMA R33, R20, 1.925963033500011079e-08, R33 ;  /* 0x32a5706014219823 */ /* 0x000fcc0000000021 */
[----:B------:R-:W0:Y:S01]  /*2250*/  @!P1 MUFU.EX2 R33, R33 ;  /* 0x0000002100219308 */ /* 0x000e220000000800 */
[----:B------:R-:W-:Y:S01]  /*2260*/  @!P1 SHF.L.U32 R20, R14, 0x17, RZ ;  /* 0x000000170e149819 */ /* 0x000fe200000006ff */
[----:B------:R-:W-:Y:S02]  /*2270*/  HFMA2 R14, -RZ, RZ, 0, 0 ;  /* 0x00000000ff0e7431 */ /* 0x000fe400000001ff */
[----:B------:R-:W-:Y:S02]  /*2280*/  IMAD.IADD R31, R0, 0x1, R31 ;  /* 0x00000001001f7824 */ /* 0x000fe400078e021f */
[----:B0-----:R-:W-:-:S03]  /*2290*/  @!P1 FMUL R14, R20, R33 ;  /* 0x00000021140e9220 */ /* 0x001fc60000400000 */
[----:B------:R-:W-:Y:S01]  /*22a0*/  ISETP.GE.AND P1, PT, R31, UR4, PT ;  /* 0x000000041f007c0c */ /* 0x000fe2000bf26270 */
[----:B--2---:R-:W-:-:S12]  /*22b0*/  @!P0 FADD R20, -R4, R25 ;  /* 0x0000001904148221 */ /* 0x004fd80000000100 */
[----:B------:R-:W0:Y:S02]  /*22c0*/  @!P1 LDC.64 R24, c[0x0][0x380] ;  /* 0x0000e000ff189b82 */ /* 0x000e240000000a00 */
[----:B0-----:R-:W-:-:S06]  /*22d0*/  @!P1 IMAD.WIDE R24, R17, 0x4, R24 ;  /* 0x0000000411189825 */ /* 0x001fcc00078e0218 */
[----:B------:R-:W2:Y:S01]  /*22e0*/  @!P1 LDG.E R25, desc[UR8][R24.64] ;  /* 0x0000000818199981 */ /* 0x000ea2000c1e1900 */
[----:B------:R-:W-:Y:S01]  /*22f0*/  @!P0 MOV R35, 0x3bbb989d ;  /* 0x3bbb989d00238802 */ /* 0x000fe20000000f00 */
[----:B------:R-:W-:Y:S01]  /*2300*/  FADD R27, R27, R16 ;  /* 0x000000101b1b7221 */ /* 0x000fe20000000000 */
[----:B------:R-:W-:-:S03]  /*2310*/  @!P0 MOV R33, 0x437c0000 ;  /* 0x437c000000218802 */ /* 0x000fc60000000f00 */
        /* <DEDUP_REMOVED lines=25> */
[----:B------:R-:W-:-:S04]  /*24b0*/  HFMA2 R18, -RZ, RZ, 0, 0 ;  /* 0x00000000ff127431 */ /* 0x000fc800000001ff */
[----:B0-----:R-:W-:Y:S01]  /*24c0*/  @!P1 FMUL R18, R20, R33 ;  /* 0x0000002114129220 */ /* 0x001fe20000400000 */
[----:B------:R-:W-:-:S04]  /*24d0*/  IADD3 R20, PT, PT, R0, R31, RZ ;  /* 0x0000001f00147210 */ /* 0x000fc80007ffe0ff */
[----:B------:R-:W-:Y:S01]  /*24e0*/  ISETP.GE.AND P1, PT, R20, UR4, PT ;  /* 0x0000000414007c0c */ /* 0x000fe2000bf26270 */
[----:B--2---:R-:W-:-:S12]  /*24f0*/  @!P0 FADD R22, -R4, R25 ;  /* 0x0000001904168221 */ /* 0x004fd80000000100 */
[----:B------:R-:W0:Y:S02]  /*2500*/  @!P1 LDC.64 R24, c[0x0][0x380] ;  /* 0x0000e000ff189b82 */ /* 0x000e240000000a00 */
[----:B0-----:R-:W-:-:S06]  /*2510*/  @!P1 IMAD.WIDE R24, R21, 0x4, R24 ;  /* 0x0000000415189825 */ /* 0x001fcc00078e0218 */
[----:B------:R-:W2:Y:S01]  /*2520*/  @!P1 LDG.E R25, desc[UR8][R24.64] ;  /* 0x0000000818199981 */ /* 0x000ea2000c1e1900 */
[----:B------:R-:W-:-:S05]  /*2530*/  @!P0 MOV R31, 0x3bbb989d ;  /* 0x3bbb989d001f8802 */ /* 0x000fca0000000f00 */
[----:B------:R-:W-:Y:S01]  /*2540*/  @!P0 FFMA.SAT R20, R22, R31, 0.5 ;  /* 0x3f00000016148423 */ /* 0x000fe2000000201f */
[----:B------:R-:W-:-:S05]  /*2550*/  @!P0 MOV R31, 0x437c0000 ;  /* 0x437c0000001f8802 */ /* 0x000fca0000000f00 */
[----:B------:R-:W-:-:S04]  /*2560*/  @!P0 FFMA.RM R20, R20, R31, 12582913 ;  /* 0x4b40000114148423 */ /* 0x000fc8000000401f */
[----:B------:R-:W-:-:S04]  /*2570*/  @!P0 FADD R31, R20, -12583039 ;  /* 0xcb40007f141f8421 */ /* 0x000fc80000000000 */
[----:B------:R-:W-:-:S04]  /*2580*/  @!P0 FFMA R31, R22, 1.4426950216293334961, -R31 ;  /* 0x3fb8aa3b161f8823 */ /* 0x000fc8000000081f */
[----:B------:R-:W-:-:S06]  /*2590*/  @!P0 FFMA R31, R22, 1.925963033500011079e-08, R31 ;  /* 0x32a57060161f8823 */ /* 0x000fcc000000001f */
[----:B------:R-:W0:Y:S01]  /*25a0*/  @!P0 MUFU.EX2 R31, R31 ;  /* 0x0000001f001f8308 */ /* 0x000e220000000800 */
[----:B------:R-:W-:Y:S02]  /*25b0*/  @!P0 IMAD.SHL.U32 R22, R20, 0x800000, RZ ;  /* 0x0080000014168824 */ /* 0x000fe400078e00ff */
[----:B------:R-:W-:Y:S01]  /*25c0*/  HFMA2 R20, -RZ, RZ, 0, 0 ;  /* 0x00000000ff147431 */ /* 0x000fe200000001ff */
[----:B------:R-:W-:Y:S01]  /*25d0*/  @!P1 MOV R35, 0x3bbb989d ;  /* 0x3bbb989d00239802 */ /* 0x000fe20000000f00 */
[----:B------:R-:W-:Y:S01]  /*25e0*/  FADD R33, R27, R14 ;  /* 0x0000000e1b217221 */ /* 0x000fe20000000000 */
[----:B------:R-:W-:Y:S01]  /*25f0*/  @!P1 MOV R27, 0x437c0000 ;  /* 0x437c0000001b9802 */ /* 0x000fe20000000f00 */
[----:B0-----:R-:W-:Y:S01]  /*2600*/  @!P0 FMUL R20, R22, R31 ;  /* 0x0000001f16148220 */ /* 0x001fe20000400000 */
[----:B------:R-:W-:Y:S02]  /*2610*/  VIADD R12, R12, 0x8 ;  /* 0x000000080c0c7836 */ /* 0x000fe40000000000 */
[----:B------:R-:W-:-:S03]  /*2620*/  FADD R33, R33, R16 ;  /* 0x0000001021217221 */ /* 0x000fc60000000000 */
[----:B------:R-:W-:Y:S01]  /*2630*/  ISETP.NE.AND P0, PT, R12, RZ, PT ;  /* 0x000000ff0c00720c */ /* 0x000fe20003f05270 */
[----:B------:R-:W-:Y:S02]  /*2640*/  HFMA2 R16, -RZ, RZ, 0, 0 ;  /* 0x00000000ff107431 */ /* 0x000fe400000001ff */
[----:B------:R-:W-:-:S04]  /*2650*/  FADD R33, R33, R18 ;  /* 0x0000001221217221 */ /* 0x000fc80000000000 */
[----:B------:R-:W-:Y:S01]  /*2660*/  FADD R33, R33, R20 ;  /* 0x0000001421217221 */ /* 0x000fe20000000000 */
[----:B------:R-:W-:Y:S01]  /*2670*/  LEA R29, R0, R29, 0x3 ;  /* 0x0000001d001d7211 */ /* 0x000fe200078e18ff */
[C---:B------:R-:W-:Y:S01]  /*2680*/  IMAD R15, R10.reuse, 0x8, R15 ;  /* 0x000000080a0f7824 */ /* 0x040fe200078e020f */
[C---:B------:R-:W-:Y:S02]  /*2690*/  LEA R7, R10.reuse, R7, 0x3 ;  /* 0x000000070a077211 */ /* 0x040fe400078e18ff */
[C---:B------:R-:W-:Y:S02]  /*26a0*/  LEA R23, R10.reuse, R23, 0x3 ;  /* 0x000000170a177211 */ /* 0x040fe400078e18ff */
[C---:B------:R-:W-:Y:S02]  /*26b0*/  LEA R11, R10.reuse, R11, 0x3 ;  /* 0x0000000b0a0b7211 */ /* 0x040fe400078e18ff */
[C---:B------:R-:W-:Y:S02]  /*26c0*/  LEA R13, R10.reuse, R13, 0x3 ;  /* 0x0000000d0a0d7211 */ /* 0x040fe400078e18ff */
[----:B------:R-:W-:-:S02]  /*26d0*/  LEA R17, R10, R17, 0x3 ;  /* 0x000000110a117211 */ /* 0x000fc400078e18ff */
[C---:B------:R-:W-:Y:S02]  /*26e0*/  LEA R19, R10.reuse, R19, 0x3 ;  /* 0x000000130a137211 */ /* 0x040fe400078e18ff */
[----:B------:R-:W-:Y:S01]  /*26f0*/  LEA R21, R10, R21, 0x3 ;  /* 0x000000150a157211 */ /* 0x000fe200078e18ff */
[----:B--2---:R-:W-:-:S04]  /*2700*/  @!P1 FADD R22, -R4, R25 ;  /* 0x0000001904169221 */ /* 0x004fc80000000100 */
[----:B------:R-:W-:-:S04]  /*2710*/  @!P1 FFMA.SAT R14, R22, R35, 0.5 ;  /* 0x3f000000160e9423 */ /* 0x000fc80000002023 */
[----:B------:R-:W-:-:S04]  /*2720*/  @!P1 FFMA.RM R14, R14, R27, 12582913 ;  /* 0x4b4000010e0e9423 */ /* 0x000fc8000000401b */
[----:B------:R-:W-:-:S04]  /*2730*/  @!P1 FADD R27, R14, -12583039 ;  /* 0xcb40007f0e1b9421 */ /* 0x000fc80000000000 */
[----:B------:R-:W-:-:S04]  /*2740*/  @!P1 FFMA R27, R22, 1.4426950216293334961, -R27 ;  /* 0x3fb8aa3b161b9823 */ /* 0x000fc8000000081b */
[----:B------:R-:W-:-:S06]  /*2750*/  @!P1 FFMA R27, R22, 1.925963033500011079e-08, R27 ;  /* 0x32a57060161b9823 */ /* 0x000fcc000000001b */
[----:B------:R-:W0:Y:S01]  /*2760*/  @!P1 MUFU.EX2 R27, R27 ;  /* 0x0000001b001b9308 */ /* 0x000e220000000800 */
[----:B------:R-:W-:-:S05]  /*2770*/  @!P1 SHF.L.U32 R14, R14, 0x17, RZ ;  /* 0x000000170e0e9819 */ /* 0x000fca00000006ff */
[----:B0-----:R-:W-:-:S04]  /*2780*/  @!P1 FMUL R16, R14, R27 ;  /* 0x0000001b0e109220 */ /* 0x001fc80000400000 */
[----:B------:R-:W-:Y:S01]  /*2790*/  FADD R14, R33, R16 ;  /* 0x00000010210e7221 */ /* 0x000fe20000000000 */
[----:B------:R-:W-:Y:S06]  /*27a0*/  @P0 BRA `(.L_x_102) ;  /* 0xfffffff400940947 */ /* 0x000fec000383ffff */
.L_x_101:
[----:B------:R-:W-:-:S13]  /*27b0*/  ISETP.NE.AND P0, PT, R8, RZ, PT ;  /* 0x000000ff0800720c */ /* 0x000fda0003f05270 */
[----:B------:R-:W-:Y:S05]  /*27c0*/  @!P0 BRA `(.L_x_100) ;  /* 0x00000008006c8947 */ /* 0x000fea0003800000 */
[----:B------:R-:W-:Y:S02]  /*27d0*/  ISETP.GE.U32.AND P0, PT, R8, 0x4, PT ;  /* 0x000000040800780c */ /* 0x000fe40003f06070 */
[----:B------:R-:W-:-:S04]  /*27e0*/  LOP3.LUT R15, R2, 0x3, RZ, 0xc0, !PT ;  /* 0x00000003020f7812 */ /* 0x000fc800078ec0ff */
[----:B------:R-:W-:-:S07]  /*27f0*/  ISETP.NE.AND P4, PT, R15, RZ, PT ;  /* 0x000000ff0f00720c */ /* 0x000fce0003f85270 */
[----:B------:R-:W-:Y:S06]  /*2800*/  @!P0 BRA `(.L_x_103) ;  /* 0x0000000400448947 */ /* 0x000fec0003800000 */
[----:B------:R-:W-:-:S05]  /*2810*/  IMAD R19, R9, R0, R3 ;  /* 0x0000000009137224 */ /* 0x000fca00078e0203 */
[C---:B------:R-:W-:Y:S02]  /*2820*/  ISETP.GE.AND P0, PT, R19.reuse, UR4, PT ;  /* 0x0000000413007c0c */ /* 0x040fe4000bf06270 */
[----:B------:R-:W-:-:S04]  /*2830*/  IADD3 R7, PT, PT, R19, R0, RZ ;  /* 0x0000000013077210 */ /* 0x000fc80007ffe0ff */
[C---:B------:R-:W-:Y:S02]  /*2840*/  IADD3 R21, PT, PT, R7.reuse, R0, RZ ;  /* 0x0000000007157210 */ /* 0x040fe40007ffe0ff */
[----:B------:R-:W-:Y:S02]  /*2850*/  ISETP.GE.AND P1, PT, R7, UR4, PT ;  /* 0x0000000407007c0c */ /* 0x000fe4000bf26270 */
[C---:B------:R-:W-:Y:S01]  /*2860*/  ISETP.GE.AND P2, PT, R21.reuse, UR4, PT ;  /* 0x0000000415007c0c */ /* 0x040fe2000bf46270 */
[----:B------:R-:W-:Y:S02]  /*2870*/  IMAD.IADD R8, R21, 0x1, R0 ;  /* 0x0000000115087824 */ /* 0x000fe400078e0200 */
[----:B------:R-:W1:Y:S03]  /*2880*/  @!P0 LDC R18, c[0x0][0x394] ;  /* 0x0000e500ff128b82 */ /* 0x000e660000000800 */
[----:B------:R-:W-:-:S05]  /*2890*/  ISETP.GE.AND P3, PT, R8, UR4, PT ;  /* 0x0000000408007c0c */ /* 0x000fca000bf66270 */
[----:B------:R-:W2:Y:S08]  /*28a0*/  @!P0 LDC.64 R12, c[0x0][0x380] ;  /* 0x0000e000ff0c8b82 */ /* 0x000eb00000000a00 */
[----:B------:R-:W3:Y:S08]  /*28b0*/  @!P1 LDC R20, c[0x0][0x394] ;  /* 0x0000e500ff149b82 */ /* 0x000ef00000000800 */
[----:B------:R-:W4:Y:S01]  /*28c0*/  @!P2 LDC R22, c[0x0][0x394] ;  /* 0x0000e500ff16ab82 */ /* 0x000f220000000800 */
[----:B-1----:R-:W-:-:S07]  /*28d0*/  @!P0 IMAD R19, R19, R18, UR7 ;  /* 0x0000000713138e24 */ /* 0x002fce000f8e0212 */
[----:B------:R-:W1:Y:S01]  /*28e0*/  @!P1 LDC.64 R16, c[0x0][0x380] ;  /* 0x0000e000ff109b82 */ /* 0x000e620000000a00 */
[----:B--2---:R-:W-:-:S06]  /*28f0*/  @!P0 IMAD.WIDE R18, R19, 0x4, R12 ;  /* 0x0000000413128825 */ /* 0x004fcc00078e020c */
[----:B------:R2:W0:Y:S01]  /*2900*/  @!P0 LDG.E R19, desc[UR8][R18.64] ;  /* 0x0000000812138981 */ /* 0x000422000c1e1900 */
[----:B------:R-:W5:Y:S08]  /*2910*/  @!P2 LDC.64 R10, c[0x0][0x380] ;  /* 0x0000e000ff0aab82 */ /* 0x000f700000000a00 */
[----:B------:R-:W2:Y:S08]  /*2920*/  @!P3 LDC R23, c[0x0][0x394] ;  /* 0x0000e500ff17bb82 */ /* 0x000eb00000000800 */
[----:B------:R-:W2:Y:S01]  /*2930*/  @!P3 LDC.64 R12, c[0x0][0x380] ;  /* 0x0000e000ff0cbb82 */ /* 0x000ea20000000a00 */
[----:B---3--:R-:W-:-:S02]  /*2940*/  @!P1 IMAD R7, R7, R20, UR7 ;  /* 0x0000000707079e24 */ /* 0x008fc4000f8e0214 */
[----:B----4-:R-:W-:Y:S02]  /*2950*/  @!P2 IMAD R21, R21, R22, UR7 ;  /* 0x000000071515ae24 */ /* 0x010fe4000f8e0216 */
[----:B-1----:R-:W-:-:S04]  /*2960*/  @!P1 IMAD.WIDE R16, R7, 0x4, R16 ;  /* 0x0000000407109825 */ /* 0x002fc800078e0210 */
[----:B-----5:R-:W-:Y:S02]  /*2970*/  @!P2 IMAD.WIDE R10, R21, 0x4, R10 ;  /* 0x00000004150aa825 */ /* 0x020fe400078e020a */
[----:B------:R1:W3:Y:S04]  /*2980*/  @!P1 LDG.E R17, desc[UR8][R16.64] ;  /* 0x0000000810119981 */ /* 0x0002e8000c1e1900 */
[----:B------:R4:W5:Y:S01]  /*2990*/  @!P2 LDG.E R11, desc[UR8][R10.64] ;  /* 0x000000080a0ba981 */ /* 0x000962000c1e1900 */
[----:B--2---:R-:W-:-:S04]  /*29a0*/  @!P3 IMAD R7, R8, R23, UR7 ;  /* 0x000000070807be24 */ /* 0x004fc8000f8e0217 */
[----:B------:R-:W-:-:S05]  /*29b0*/  @!P3 IMAD.WIDE R12, R7, 0x4, R12 ;  /* 0x00000004070cb825 */ /* 0x000fca00078e020c */
[----:B------:R2:W5:Y:S01]  /*29c0*/  @!P3 LDG.E R21, desc[UR8][R12.64] ;  /* 0x000000080c15b981 */ /* 0x000562000c1e1900 */
[----:B------:R-:W-:Y:S02]  /*29d0*/  @!P0 MOV R8, 0x3bbb989d ;  /* 0x3bbb989d00088802 */ /* 0x000fe40000000f00 */
[----:B------:R-:W-:Y:S02]  /*29e0*/  @!P0 MOV R7, 0x437c0000 ;  /* 0x437c000000078802 */ /* 0x000fe40000000f00 */
[----:B------:R-:W-:Y:S02]  /*29f0*/  @!P1 MOV R18, 0x3bbb989d ;  /* 0x3bbb989d00129802 */ /* 0x000fe40000000f00 */
[----:B------:R-:W-:Y:S02]  /*2a00*/  @!P2 MOV R20, 0x3bbb989d ;  /* 0x3bbb989d0014a802 */ /* 0x000fe40000000f00 */
[----:B-1----:R-:W-:Y:S02]  /*2a10*/  @!P1 MOV R16, 0x437c0000 ;  /* 0x437c000000109802 */ /* 0x002fe40000000f00 */
[----:B------:R-:W-:-:S02]  /*2a20*/  @!P3 MOV R22, 0x437c0000 ;  /* 0x437c00000016b802 */ /* 0x000fc40000000f00 */
[----:B------:R-:W-:Y:S01]  /*2a30*/  IADD3 R9, PT, PT, R9, 0x4, RZ ;  /* 0x0000000409097810 */ /* 0x000fe20007ffe0ff */
[----:B0-----:R-:W-:-:S04]  /*2a40*/  @!P0 FADD R19, -R4, R19 ;  /* 0x0000001304138221 */ /* 0x001fc80000000100 */
[----:B------:R-:W-:-:S04]  /*2a50*/  @!P0 FFMA.SAT R8, R19, R8, 0.5 ;  /* 0x3f00000013088423 */ /* 0x000fc80000002008 */
[----:B------:R-:W-:-:S04]  /*2a60*/  @!P0 FFMA.RM R8, R8, R7, 12582913 ;  /* 0x4b40000108088423 */ /* 0x000fc80000004007 */
[----:B----4-:R-:W-:-:S04]  /*2a70*/  @!P0 FADD R10, R8, -12583039 ;  /* 0xcb40007f080a8421 */ /* 0x010fc80000000000 */
[----:B--2---:R-:W-:Y:S01]  /*2a80*/  @!P0 FFMA R12, R19, 1.4426950216293334961, -R10 ;  /* 0x3fb8aa3b130c8823 */ /* 0x004fe2000000080a */
[C---:B---3--:R-:W-:Y:S01]  /*2a90*/  @!P1 FADD R17, -R4.reuse, R17 ;  /* 0x0000001104119221 */ /* 0x048fe20000000100 */
[----:B-----5:R-:W-:-:S03]  /*2aa0*/  @!P2 FADD R11, -R4, R11 ;  /* 0x0000000b040ba221 */ /* 0x020fc60000000100 */
[----:B------:R-:W-:Y:S01]  /*2ab0*/  @!P1 FFMA.SAT R7, R17, R18, 0.5 ;  /* 0x3f00000011079423 */ /* 0x000fe20000002012 */
[----:B------:R-:W-:Y:S02]  /*2ac0*/  @!P2 IMAD.MOV.U32 R18, RZ, RZ, 0x437c0000 ;  /* 0x437c0000ff12a424 */ /* 0x000fe400078e00ff */
[----:B------:R-:W-:Y:S01]  /*2ad0*/  @!P2 FFMA.SAT R13, R11, R20, 0.5 ;  /* 0x3f0000000b0da423 */ /* 0x000fe20000002014 */
[----:B------:R-:W-:Y:S01]  /*2ae0*/  @!P1 FFMA.RM R10, R7, R16, 12582913 ;  /* 0x4b400001070a9423 */ /* 0x000fe20000004010 */
[----:B------:R-:W-:Y:S01]  /*2af0*/  @!P3 MOV R20, 0x3bbb989d ;  /* 0x3bbb989d0014b802 */ /* 0x000fe20000000f00 */
[----:B------:R-:W-:Y:S01]  /*2b00*/  @!P0 FFMA R12, R19, 1.925963033500011079e-08, R12 ;  /* 0x32a57060130c8823 */ /* 0x000fe2000000000c */
[----:B------:R-:W-:Y:S01]  /*2b10*/  @!P2 FFMA.RM R7, R13, R18, 12582913 ;  /* 0x4b4000010d07a423 */ /* 0x000fe20000004012 */
[----:B------:R-:W-:Y:S01]  /*2b20*/  @!P1 FADD R16, R10, -12583039 ;  /* 0xcb40007f0a109421 */ /* 0x000fe20000000000 */
[----:B------:R-:W-:-:S03]  /*2b30*/  @!P3 FADD R21, -R4, R21 ;  /* 0x000000150415b221 */ /* 0x000fc60000000100 */
[----:B------:R-:W-:Y:S01]  /*2b40*/  @!P1 FFMA R16, R17, 1.4426950216293334961, -R16 ;  /* 0x3fb8aa3b11109823 */ /* 0x000fe20000000810 */
[----:B------:R-:W-:Y:S01]  /*2b50*/  @!P3 FFMA.SAT R19, R21, R20, 0.5 ;  /* 0x3f0000001513b423 */ /* 0x000fe20000002014 */
[----:B------:R-:W-:-:S03]  /*2b60*/  @!P2 FADD R18, R7, -12583039 ;  /* 0xcb40007f0712a421 */ /* 0x000fc60000000000 */
[----:B------:R-:W-:Y:S01]  /*2b70*/  @!P3 FFMA.RM R19, R19, R22, 12582913 ;  /* 0x4b4000011313b423 */ /* 0x000fe20000004016 */
[----:B------:R-:W-:Y:S01]  /*2b80*/  @!P1 FFMA R16, R17, 1.925963033500011079e-08, R16 ;  /* 0x32a5706011109823 */ /* 0x000fe20000000010 */
[----:B------:R-:W-:Y:S01]  /*2b90*/  @!P2 FFMA R18, R11, 1.4426950216293334961, -R18 ;  /* 0x3fb8aa3b0b12a823 */ /* 0x000fe20000000812 */
[----:B------:R-:W0:Y:S01]  /*2ba0*/  @!P0 MUFU.EX2 R13, R12 ;  /* 0x0000000c000d8308 */ /* 0x000e220000000800 */
[----:B------:R-:W-:Y:S02]  /*2bb0*/  @!P3 FADD R20, R19, -12583039 ;  /* 0xcb40007f1314b421 */ /* 0x000fe40000000000 */
[----:B------:R-:W-:Y:S02]  /*2bc0*/  @!P2 FFMA R18, R11, 1.925963033500011079e-08, R18 ;  /* 0x32a570600b12a823 */ /* 0x000fe40000000012 */
[----:B------:R-:W-:-:S03]  /*2bd0*/  @!P3 FFMA R20, R21, 1.4426950216293334961, -R20 ;  /* 0x3fb8aa3b1514b823 */ /* 0x000fc60000000814 */
[----:B------:R-:W1:Y:S01]  /*2be0*/  @!P1 MUFU.EX2 R17, R16 ;  /* 0x0000001000119308 */ /* 0x000e620000000800 */
[----:B------:R-:W-:Y:S01]  /*2bf0*/  @!P3 FFMA R20, R21, 1.925963033500011079e-08, R20 ;  /* 0x32a570601514b823 */ /* 0x000fe20000000014 */
[----:B------:R-:W-:Y:S01]  /*2c00*/  HFMA2 R11, -RZ, RZ, 0, 0 ;  /* 0x00000000ff0b7431 */ /* 0x000fe200000001ff */
[----:B------:R-:W-:-:S05]  /*2c10*/  @!P0 SHF.L.U32 R8, R8, 0x17, RZ ;  /* 0x0000001708088819 */ /* 0x000fca00000006ff */
[----:B------:R-:W2:Y:S01]  /*2c20*/  @!P2 MUFU.EX2 R18, R18 ;  /* 0x000000120012a308 */ /* 0x000ea20000000800 */
[----:B------:R-:W-:Y:S02]  /*2c30*/  @!P1 IMAD.SHL.U32 R10, R10, 0x800000, RZ ;  /* 0x008000000a0a9824 */ /* 0x000fe400078e00ff */
[----:B0-----:R-:W-:Y:S01]  /*2c40*/  @!P0 FMUL R11, R8, R13 ;  /* 0x0000000d080b8220 */ /* 0x001fe20000400000 */
[----:B------:R-:W-:-:S04]  /*2c50*/  MOV R8, RZ ;  /* 0x000000ff00087202 */ /* 0x000fc80000000f00 */
[----:B------:R-:W0:Y:S01]  /*2c60*/  @!P3 MUFU.EX2 R20, R20 ;  /* 0x000000140014b308 */ /* 0x000e220000000800 */
[----:B-1----:R-:W-:Y:S01]  /*2c70*/  @!P1 FMUL R8, R10, R17 ;  /* 0x000000110a089220 */ /* 0x002fe20000400000 */
[----:B------:R-:W-:Y:S01]  /*2c80*/  HFMA2 R10, -RZ, RZ, 0, 0 ;  /* 0x00000000ff0a7431 */ /* 0x000fe200000001ff */
[----:B------:R-:W-:Y:S01]  /*2c90*/  @!P2 SHF.L.U32 R7, R7, 0x17, RZ ;  /* 0x000000170707a819 */ /* 0x000fe200000006ff */
[----:B------:R-:W-:Y:S01]  /*2ca0*/  FADD R11, R14, R11 ;  /* 0x0000000b0e0b7221 */ /* 0x000fe20000000000 */
[----:B------:R-:W-:-:S03]  /*2cb0*/  @!P3 SHF.L.U32 R19, R19, 0x17, RZ ;  /* 0x000000171313b819 */ /* 0x000fc600000006ff */
[----:B------:R-:W-:Y:S01]  /*2cc0*/  FADD R11, R11, R8 ;  /* 0x000000080b0b7221 */ /* 0x000fe20000000000 */
[----:B--2---:R-:W-:Y:S01]  /*2cd0*/  @!P2 FMUL R10, R7, R18 ;  /* 0x00000012070aa220 */ /* 0x004fe20000400000 */
[----:B------:R-:W-:-:S03]  /*2ce0*/  MOV R14, RZ ;  /* 0x000000ff000e7202 */ /* 0x000fc60000000f00 */
[----:B------:R-:W-:Y:S01]  /*2cf0*/  FADD R11, R11, R10 ;  /* 0x0000000a0b0b7221 */ /* 0x000fe20000000000 */
[----:B0-----:R-:W-:-:S04]  /*2d00*/  @!P3 FMUL R14, R19, R20 ;  /* 0x00000014130eb220 */ /* 0x001fc80000400000 */
[----:B------:R-:W-:-:S07]  /*2d10*/  FADD R14, R11, R14 ;  /* 0x0000000e0b0e7221 */ /* 0x000fce0000000000 */
.L_x_103:
[----:B------:R-:W-:Y:S05]  /*2d20*/  @!P4 BRA `(.L_x_100) ;  /* 0x000000040014c947 */ /* 0x000fea0003800000 */
[----:B------:R-:W-:Y:S02]  /*2d30*/  ISETP.NE.AND P0, PT, R15, 0x1, PT ;  /* 0x000000010f00780c */ /* 0x000fe40003f05270 */
[----:B------:R-:W-:-:S04]  /*2d40*/  LOP3.LUT R7, R2, 0x1, RZ, 0xc0, !PT ;  /* 0x0000000102077812 */ /* 0x000fc800078ec0ff */
[----:B------:R-:W-:-:S07]  /*2d50*/  ISETP.NE.U32.AND P2, PT, R7, 0x1, PT ;  /* 0x000000010700780c */ /* 0x000fce0003f45070 */
[----:B------:R-:W-:Y:S06]  /*2d60*/  @!P0 BRA `(.L_x_104) ;  /* 0x0000000000a48947 */ /* 0x000fec0003800000 */
[----:B------:R-:W-:-:S04]  /*2d70*/  IMAD R7, R9, R0, R3 ;  /* 0x0000000009077224 */ /* 0x000fc800078e0203 */
[C---:B------:R-:W-:Y:S01]  /*2d80*/  IMAD.IADD R8, R7.reuse, 0x1, R0 ;  /* 0x0000000107087824 */ /* 0x040fe200078e0200 */
[----:B------:R-:W-:-:S04]  /*2d90*/  ISETP.GE.AND P0, PT, R7, UR4, PT ;  /* 0x0000000407007c0c */ /* 0x000fc8000bf06270 */
[----:B------:R-:W-:-:S09]  /*2da0*/  ISETP.GE.AND P1, PT, R8, UR4, PT ;  /* 0x0000000408007c0c */ /* 0x000fd2000bf26270 */
[----:B------:R-:W1:Y:S08]  /*2db0*/  @!P0 LDC R16, c[0x0][0x394] ;  /* 0x0000e500ff108b82 */ /* 0x000e700000000800 */
[----:B------:R-:W2:Y:S08]  /*2dc0*/  @!P0 LDC.64 R10, c[0x0][0x380] ;  /* 0x0000e000ff0a8b82 */ /* 0x000eb00000000a00 */
[----:B------:R-:W3:Y:S08]  /*2dd0*/  @!P1 LDC R15, c[0x0][0x394] ;  /* 0x0000e500ff0f9b82 */ /* 0x000ef00000000800 */
[----:B------:R-:W4:Y:S01]  /*2de0*/  @!P1 LDC.64 R12, c[0x0][0x380] ;  /* 0x0000e000ff0c9b82 */ /* 0x000f220000000a00 */
[----:B-1----:R-:W-:-:S04]  /*2df0*/  @!P0 IMAD R7, R7, R16, UR7 ;  /* 0x0000000707078e24 */ /* 0x002fc8000f8e0210 */
[----:B--2---:R-:W-:-:S06]  /*2e00*/  @!P0 IMAD.WIDE R10, R7, 0x4, R10 ;  /* 0x00000004070a8825 */ /* 0x004fcc00078e020a */
[----:B------:R-:W0:Y:S01]  /*2e10*/  @!P0 LDG.E R11, desc[UR8][R10.64] ;  /* 0x000000080a0b8981 */ /* 0x000e22000c1e1900 */
[----:B---3--:R-:W-:-:S04]  /*2e20*/  @!P1 IMAD R7, R8, R15, UR7 ;  /* 0x0000000708079e24 */ /* 0x008fc8000f8e020f */
[----:B----4-:R-:W-:-:S06]  /*2e30*/  @!P1 IMAD.WIDE R12, R7, 0x4, R12 ;  /* 0x00000004070c9825 */ /* 0x010fcc00078e020c */
[----:B------:R-:W2:Y:S01]  /*2e40*/  @!P1 LDG.E R13, desc[UR8][R12.64] ;  /* 0x000000080c0d9981 */ /* 0x000ea2000c1e1900 */
[----:B------:R-:W-:Y:S02]  /*2e50*/  @!P0 MOV R8, 0x3bbb989d ;  /* 0x3bbb989d00088802 */ /* 0x000fe40000000f00 */
[----:B------:R-:W-:Y:S02]  /*2e60*/  @!P0 MOV R17, 0x437c0000 ;  /* 0x437c000000118802 */ /* 0x000fe40000000f00 */
[----:B------:R-:W-:Y:S02]  /*2e70*/  @!P1 MOV R16, 0x3bbb989d ;  /* 0x3bbb989d00109802 */ /* 0x000fe40000000f00 */
[----:B------:R-:W-:Y:S02]  /*2e80*/  @!P1 MOV R18, 0x437c0000 ;  /* 0x437c000000129802 */ /* 0x000fe40000000f00 */
[----:B------:R-:W-:Y:S01]  /*2e90*/  IADD3 R9, PT, PT, R9, 0x2, RZ ;  /* 0x0000000209097810 */ /* 0x000fe20007ffe0ff */
[----:B0-----:R-:W-:-:S04]  /*2ea0*/  @!P0 FADD R7, -R4, R11 ;  /* 0x0000000b04078221 */ /* 0x001fc80000000100 */
[----:B------:R-:W-:-:S04]  /*2eb0*/  @!P0 FFMA.SAT R8, R7, R8, 0.5 ;  /* 0x3f00000007088423 */ /* 0x000fc80000002008 */
[----:B------:R-:W-:Y:S01]  /*2ec0*/  @!P0 FFMA.RM R8, R8, R17, 12582913 ;  /* 0x4b40000108088423 */ /* 0x000fe20000004011 */
[----:B--2---:R-:W-:-:S04]  /*2ed0*/  @!P1 FADD R15, -R4, R13 ;  /* 0x0000000d040f9221 */ /* 0x004fc80000000100 */
[----:B------:R-:W-:Y:S01]  /*2ee0*/  @!P1 FFMA.SAT R11, R15, R16, 0.5 ;  /* 0x3f0000000f0b9423 */ /* 0x000fe20000002010 */
[----:B------:R-:W-:-:S03]  /*2ef0*/  @!P0 FADD R10, R8, -12583039 ;  /* 0xcb40007f080a8421 */ /* 0x000fc60000000000 */
[----:B------:R-:W-:Y:S01]  /*2f00*/  @!P1 FFMA.RM R13, R11, R18, 12582913 ;  /* 0x4b4000010b0d9423 */ /* 0x000fe20000004012 */
[----:B------:R-:W-:-:S03]  /*2f10*/  @!P0 FFMA R10, R7, 1.4426950216293334961, -R10 ;  /* 0x3fb8aa3b070a8823 */ /* 0x000fc6000000080a */
[----:B------:R-:W-:Y:S01]  /*2f20*/  @!P1 FADD R12, R13, -12583039 ;  /* 0xcb40007f0d0c9421 */ /* 0x000fe20000000000 */
[----:B------:R-:W-:-:S03]  /*2f30*/  @!P0 FFMA R10, R7, 1.925963033500011079e-08, R10 ;  /* 0x32a57060070a8823 */ /* 0x000fc6000000000a */
[C---:B------:R-:W-:Y:S01]  /*2f40*/  @!P1 FFMA R12, R15.reuse, 1.4426950216293334961, -R12 ;  /* 0x3fb8aa3b0f0c9823 */ /* 0x040fe2000000080c */
[----:B------:R-:W0:Y:S03]  /*2f50*/  @!P0 MUFU.EX2 R11, R10 ;  /* 0x0000000a000b8308 */ /* 0x000e260000000800 */
[----:B------:R-:W-:-:S05]  /*2f60*/  @!P1 FFMA R15, R15, 1.925963033500011079e-08, R12 ;  /* 0x32a570600f0f9823 */ /* 0x000fca000000000c */
[----:B------:R-:W1:Y:S01]  /*2f70*/  @!P1 MUFU.EX2 R16, R15 ;  /* 0x0000000f00109308 */ /* 0x000e620000000800 */
[----:B------:R-:W-:Y:S02]  /*2f80*/  HFMA2 R7, -RZ, RZ, 0, 0 ;  /* 0x00000000ff077431 */ /* 0x000fe400000001ff */
[----:B------:R-:W-:Y:S01]  /*2f90*/  @!P0 IMAD.SHL.U32 R8, R8, 0x800000, RZ ;  /* 0x0080000008088824 */ /* 0x000fe200078e00ff */
[----:B------:R-:W-:Y:S02]  /*2fa0*/  @!P1 SHF.L.U32 R13, R13, 0x17, RZ ;  /* 0x000000170d0d9819 */ /* 0x000fe400000006ff */
[----:B------:R-:W-:Y:S01]  /*2fb0*/  MOV R12, RZ ;  /* 0x000000ff000c7202 */ /* 0x000fe20000000f00 */
[----:B0-----:R-:W-:-:S04]  /*2fc0*/  @!P0 FMUL R7, R8, R11 ;  /* 0x0000000b08078220 */ /* 0x001fc80000400000 */
[----:B------:R-:W-:Y:S01]  /*2fd0*/  FADD R7, R14, R7 ;  /* 0x000000070e077221 */ /* 0x000fe20000000000 */
[----:B-1----:R-:W-:-:S04]  /*2fe0*/  @!P1 FMUL R12, R13, R16 ;  /* 0x000000100d0c9220 */ /* 0x002fc80000400000 */
[----:B------:R-:W-:-:S07]  /*2ff0*/  FADD R14, R7, R12 ;  /* 0x0000000c070e7221 */ /* 0x000fce0000000000 */
.L_x_104:
[----:B------:R-:W-:Y:S05]  /*3000*/  @P2 BRA `(.L_x_100) ;  /* 0x00000000005c2947 */ /* 0x000fea0003800000 */
[----:B------:R-:W-:Y:S01]  /*3010*/  IMAD R10, R0, R9, R3 ;  /* 0x00000009000a7224 */ /* 0x000fe200078e0203 */
[----:B------:R-:W-:Y:S01]  /*3020*/  BSSY.RECONVERGENT B0, `(.L_x_105) ;  /* 0x0000014000007945 */ /* 0x000fe20003800200 */
[----:B------:R-:W-:-:S03]  /*3030*/  HFMA2 R7, -RZ, RZ, 0, 0 ;  /* 0x00000000ff077431 */ /* 0x000fc600000001ff */
[----:B------:R-:W-:-:S13]  /*3040*/  ISETP.GE.AND P0, PT, R10, UR4, PT ;  /* 0x000000040a007c0c */ /* 0x000fda000bf06270 */
[----:B------:R-:W-:Y:S05]  /*3050*/  @P0 BRA `(.L_x_106) ;  /* 0x0000000000400947 */ /* 0x000fea0003800000 */
[----:B------:R-:W1:Y:S08]  /*3060*/  LDC R7, c[0x0][0x394] ;  /* 0x0000e500ff077b82 */ /* 0x000e700000000800 */
[----:B------:R-:W2:Y:S01]  /*3070*/  LDC.64 R8, c[0x0][0x380] ;  /* 0x0000e000ff087b82 */ /* 0x000ea20000000a00 */
[----:B-1----:R-:W-:-:S04]  /*3080*/  IMAD R7, R10, R7, UR7 ;  /* 0x000000070a077e24 */ /* 0x002fc8000f8e0207 */
[----:B--2---:R-:W-:-:S06]  /*3090*/  IMAD.WIDE R8, R7, 0x4, R8 ;  /* 0x0000000407087825 */ /* 0x004fcc00078e0208 */
[----:B------:R-:W0:Y:S01]  /*30a0*/  LDG.E R9, desc[UR8][R8.64] ;  /* 0x0000000808097981 */ /* 0x000e22000c1e1900 */
[----:B------:R-:W-:Y:S01]  /*30b0*/  MOV R10, 0x3bbb989d ;  /* 0x3bbb989d000a7802 */ /* 0x000fe20000000f00 */
[----:B------:R-:W-:Y:S02]  /*30c0*/  IMAD.MOV.U32 R11, RZ, RZ, 0x437c0000 ;  /* 0x437c0000ff0b7424 */ /* 0x000fe400078e00ff */
[----:B0-----:R-:W-:-:S04]  /*30d0*/  FADD R7, -R4, R9 ;  /* 0x0000000904077221 */ /* 0x001fc80000000100 */
[----:B------:R-:W-:-:S04]  /*30e0*/  FFMA.SAT R10, R7, R10, 0.5 ;  /* 0x3f000000070a7423 */ /* 0x000fc8000000200a */
[----:B------:R-:W-:-:S04]  /*30f0*/  FFMA.RM R10, R10, R11, 12582913 ;  /* 0x4b4000010a0a7423 */ /* 0x000fc8000000400b */
[----:B------:R-:W-:-:S04]  /*3100*/  FADD R12, R10, -12583039 ;  /* 0xcb40007f0a0c7421 */ /* 0x000fc80000000000 */
[----:B------:R-:W-:-:S04]  /*3110*/  FFMA R12, R7, 1.4426950216293334961, -R12 ;  /* 0x3fb8aa3b070c7823 */ /* 0x000fc8000000080c */
[----:B------:R-:W-:Y:S01]  /*3120*/  FFMA R12, R7, 1.925963033500011079e-08, R12 ;  /* 0x32a57060070c7823 */ /* 0x000fe2000000000c */
[----:B------:R-:W-:-:S05]  /*3130*/  SHF.L.U32 R7, R10, 0x17, RZ ;  /* 0x000000170a077819 */ /* 0x000fca00000006ff */
[----:B------:R-:W0:Y:S02]  /*3140*/  MUFU.EX2 R12, R12 ;  /* 0x0000000c000c7308 */ /* 0x000e240000000800 */
[----:B0-----:R-:W-:-:S07]  /*3150*/  FMUL R7, R7, R12 ;  /* 0x0000000c07077220 */ /* 0x001fce0000400000 */
.L_x_106:
[----:B------:R-:W-:Y:S05]  /*3160*/  BSYNC.RECONVERGENT B0 ;  /* 0x0000000000007941 */ /* 0x000fea0003800200 */
.L_x_105:
[----:B------:R-:W-:-:S07]  /*3170*/  FADD R14, R14, R7 ;  /* 0x000000070e0e7221 */ /* 0x000fce0000000000 */
.L_x_100:
[----:B------:R-:W1:Y:S01]  /*3180*/  SHFL.DOWN PT, R7, R14, 0x10, 0x1f ;  /* 0x0a001f000e077f89 */ /* 0x000e6200000e0000 */
[----:B------:R-:W-:Y:S02]  /*3190*/  ISETP.NE.AND P0, PT, R6, RZ, PT ;  /* 0x000000ff0600720c */ /* 0x000fe40003f05270 */
[----:B------:R-:W-:-:S11]  /*31a0*/  ISETP.GT.U32.AND P1, PT, R3, 0x1f, PT ;  /* 0x0000001f0300780c */ /* 0x000fd60003f24070 */
[----:B------:R-:W2:Y:S01]  /*31b0*/  @!P0 S2R R13, SR_CgaCtaId ;  /* 0x00000000000d8919 */ /* 0x000ea20000008800 */
[----:B------:R-:W-:-:S04]  /*31c0*/  @!P0 MOV R12, 0x400 ;  /* 0x00000400000c8802 */ /* 0x000fc80000000f00 */
[----:B------:R-:W-:Y:S01]  /*31d0*/  @!P0 IADD3 R12, PT, PT, R12, 0x80, RZ ;  /* 0x000000800c0c8810 */ /* 0x000fe20007ffe0ff */
[----:B-1----:R-:W-:-:S05]  /*31e0*/  FADD R7, R7, R14 ;  /* 0x0000000e07077221 */ /* 0x002fca0000000000 */
[----:B------:R-:W1:Y:S01]  /*31f0*/  SHFL.DOWN PT, R8, R7, 0x8, 0x1f ;  /* 0x09001f0007087f89 */ /* 0x000e6200000e0000 */
[----:B--2---:R-:W-:-:S04]  /*3200*/  @!P0 LEA R12, R13, R12, 0x18 ;  /* 0x0000000c0d0c8211 */ /* 0x004fc800078ec0ff */
[----:B------:R-:W-:Y:S01]  /*3210*/  @!P0 LEA R12, R5, R12, 0x2 ;  /* 0x0000000c050c8211 */ /* 0x000fe200078e10ff */
[----:B-1----:R-:W-:-:S05]  /*3220*/  FADD R8, R7, R8 ;  /* 0x0000000807087221 */ /* 0x002fca0000000000 */
[----:B------:R-:W1:Y:S02]  /*3230*/  SHFL.DOWN PT, R9, R8, 0x4, 0x1f ;  /* 0x08801f0008097f89 */ /* 0x000e6400000e0000 */
[----:B-1----:R-:W-:-:S05]  /*3240*/  FADD R9, R8, R9 ;  /* 0x0000000908097221 */ /* 0x002fca0000000000 */
[----:B------:R-:W1:Y:S02]  /*3250*/  SHFL.DOWN PT, R10, R9, 0x2, 0x1f ;  /* 0x08401f00090a7f89 */ /* 0x000e6400000e0000 */
[----:B-1----:R-:W-:-:S05]  /*3260*/  FADD R10, R9, R10 ;  /* 0x0000000a090a7221 */ /* 0x002fca0000000000 */
[----:B------:R-:W1:Y:S02]  /*3270*/  SHFL.DOWN PT, R11, R10, 0x1, 0x1f ;  /* 0x08201f000a0b7f89 */ /* 0x000e6400000e0000 */
[----:B-1----:R-:W-:-:S05]  /*3280*/  FADD R11, R10, R11 ;  /* 0x0000000b0a0b7221 */ /* 0x002fca0000000000 */
[----:B------:R1:W-:Y:S01]  /*3290*/  @!P0 STS [R12], R11 ;  /* 0x0000000b0c008388 */ /* 0x0003e20000000800 */
[----:B------:R-:W-:Y:S06]  /*32a0*/  BAR.SYNC.DEFER_BLOCKING 0x0 ;  /* 0x0000000000007b1d */ /* 0x000fec0000010000 */
[----:B------:R-:W-:Y:S05]  /*32b0*/  @P1 BRA `(.L_x_107) ;  /* 0x0000000000681947 */ /* 0x000fea0003800000 */
[----:B------:R-:W-:Y:S01]  /*32c0*/  IADD3 R5, PT, PT, R0, 0x1f, RZ ;  /* 0x0000001f00057810 */ /* 0x000fe20007ffe0ff */
[----:B------:R-:W-:-:S03]  /*32d0*/  UMOV UR4, 0xffffffff ;  /* 0xffffffff00047882 */ /* 0x000fc60000000000 */
[----:B------:R-:W-:-:S04]  /*32e0*/  SHF.R.U32.HI R5, RZ, 0x5, R5 ;  /* 0x00000005ff057819 */ /* 0x000fc80000011605 */
[----:B------:R-:W-:-:S13]  /*32f0*/  ISETP.GE.U32.AND P1, PT, R6, R5, PT ;  /* 0x000000050600720c */ /* 0x000fda0003f26070 */
[----:B------:R-:W2:Y:S01]  /*3300*/  @!P1 S2R R8, SR_CgaCtaId ;  /* 0x0000000000089919 */ /* 0x000ea20000008800 */
[----:B------:R-:W-:-:S04]  /*3310*/  @!P1 MOV R5, 0x400 ;  /* 0x0000040000059802 */ /* 0x000fc80000000f00 */
[----:B------:R-:W-:-:S04]  /*3320*/  @!P1 IADD3 R5, PT, PT, R5, 0x80, RZ ;  /* 0x0000008005059810 */ /* 0x000fc80007ffe0ff */
[----:B--2---:R-:W-:Y:S01]  /*3330*/  @!P1 LEA R7, R8, R5, 0x18 ;  /* 0x0000000508079211 */ /* 0x004fe200078ec0ff */
[----:B------:R-:W-:-:S03]  /*3340*/  IMAD.MOV.U32 R5, RZ, RZ, RZ ;  /* 0x000000ffff057224 */ /* 0x000fc600078e00ff */
[----:B------:R-:W-:-:S05]  /*3350*/  @!P1 LEA R6, R6, R7, 0x2 ;  /* 0x0000000706069211 */ /* 0x000fca00078e10ff */
[----:B------:R2:W3:Y:S01]  /*3360*/  @!P1 LDS R5, [R6] ;  /* 0x0000000006059984 */ /* 0x0004e20000000800 */
[----:B------:R-:W-:Y:S05]  /*3370*/  BRA.DIV UR4, `(.L_x_108) ;  /* 0x00000012041c7947 */ /* 0x000fea000b800000 */
[----:B--23--:R-:W2:Y:S02]  /*3380*/  SHFL.DOWN PT, R6, R5, 0x10, 0x1f ;  /* 0x0a001f0005067f89 */ /* 0x00cea400000e0000 */
[----:B--2---:R-:W-:-:S05]  /*3390*/  FADD R6, R6, R5 ;  /* 0x0000000506067221 */ /* 0x004fca0000000000 */
[----:B------:R-:W2:Y:S02]  /*33a0*/  SHFL.DOWN PT, R7, R6, 0x8, 0x1f ;  /* 0x09001f0006077f89 */ /* 0x000ea400000e0000 */
[----:B--2---:R-:W-:-:S05]  /*33b0*/  FADD R7, R6, R7 ;  /* 0x0000000706077221 */ /* 0x004fca0000000000 */
[----:B------:R-:W2:Y:S02]  /*33c0*/  SHFL.DOWN PT, R8, R7, 0x4, 0x1f ;  /* 0x08801f0007087f89 */ /* 0x000ea400000e0000 */
[----:B--2---:R-:W-:-:S05]  /*33d0*/  FADD R8, R7, R8 ;  /* 0x0000000807087221 */ /* 0x004fca0000000000 */
[----:B------:R-:W2:Y:S02]  /*33e0*/  SHFL.DOWN PT, R9, R8, 0x2, 0x1f ;  /* 0x08401f0008097f89 */ /* 0x000ea400000e0000 */
[----:B--2---:R-:W-:-:S05]  /*33f0*/  FADD R9, R8, R9 ;  /* 0x0000000908097221 */ /* 0x004fca0000000000 */
[----:B------:R2:W3:Y:S02]  /*3400*/  SHFL.DOWN PT, R10, R9, 0x1, 0x1f ;  /* 0x08201f00090a7f89 */ /* 0x0004e400000e0000 */
.L_x_143:
[----:B------:R-:W4:Y:S01]  /*3410*/  @!P0 S2R R6, SR_CgaCtaId ;  /* 0x0000000000068919 */ /* 0x000f220000008800 */
[----:B------:R-:W-:Y:S01]  /*3420*/  @!P0 MOV R5, 0x400 ;  /* 0x0000040000058802 */ /* 0x000fe20000000f00 */
[----:B---3--:R-:W-:-:S03]  /*3430*/  FADD R10, R9, R10 ;  /* 0x0000000a090a7221 */ /* 0x008fc60000000000 */
[----:B----4-:R-:W-:-:S05]  /*3440*/  @!P0 LEA R5, R6, R5, 0x18 ;  /* 0x0000000506058211 */ /* 0x010fca00078ec0ff */
[----:B------:R3:W-:Y:S02]  /*3450*/  @!P0 STS [R5+0x80], R10 ;  /* 0x0000800a05008388 */ /* 0x0007e40000000800 */
.L_x_107:
[----:B------:R-:W-:Y:S05]  /*3460*/  WARPSYNC.ALL ;  /* 0x0000000000007948 */ /* 0x000fea0003800000 */
[----:B------:R-:W4:Y:S08]  /*3470*/  S2UR UR5, SR_CgaCtaId ;  /* 0x00000000000579c3 */ /* 0x000f300000008800 */
[----:B------:R-:W-:Y:S01]  /*3480*/  BAR.SYNC.DEFER_BLOCKING 0x0 ;  /* 0x0000000000007b1d */ /* 0x000fe20000010000 */
[----:B------:R-:W-:-:S05]  /*3490*/  ISETP.GE.AND P0, PT, R2, 0x1, PT ;  /* 0x000000010200780c */ /* 0x000fca0003f06270 */
[----:B------:R-:W-:Y:S02]  /*34a0*/  UMOV UR4, 0x400 ;  /* 0x0000040000047882 */ /* 0x000fe40000000000 */
[----:B----4-:R-:W-:-:S06]  /*34b0*/  ULEA UR4, UR5, UR4, 0x18 ;  /* 0x0000000405047291 */ /* 0x010fcc000f8ec0ff */
[----:B------:R-:W-:Y:S06]  /*34c0*/  @!P0 EXIT ;  /* 0x000000000000894d */ /* 0x000fec0003800000 */
[C---:B------:R-:W-:Y:S01]  /*34d0*/  ISETP.GE.U32.AND P0, PT, R2.reuse, 0x4, PT ;  /* 0x000000040200780c */ /* 0x040fe20003f06070 */
[----:B---3--:R-:W3:Y:S01]  /*34e0*/  LDS R5, [UR4+0x80] ;  /* 0x00008004ff057984 */ /* 0x008ee20008000800 */
[----:B------:R-:W-:Y:S01]  /*34f0*/  HFMA2 R7, -RZ, RZ, 0, 0 ;  /* 0x00000000ff077431 */ /* 0x000fe200000001ff */
[----:B------:R-:W-:-:S10]  /*3500*/  LOP3.LUT R6, R2, 0x3, RZ, 0xc0, !PT ;  /* 0x0000000302067812 */ /* 0x000fd400078ec0ff */
[----:B------:R-:W-:Y:S05]  /*3510*/  @!P0 BRA `(.L_x_109) ;  /* 0x0000000800648947 */ /* 0x000fea0003800000 */
[----:B-1----:R-:W1:Y:S01]  /*3520*/  LDC R12, c[0x0][0x394] ;  /* 0x0000e500ff0c7b82 */ /* 0x002e620000000800 */
[----:B--2---:R-:W-:Y:S01]  /*3530*/  IADD3 R9, PT, PT, R3, R0, RZ ;  /* 0x0000000003097210 */ /* 0x004fe20007ffe0ff */
[C---:B------:R-:W-:Y:S01]  /*3540*/  IMAD R13, R0.reuse, 0x3, R3 ;  /* 0x00000003000d7824 */ /* 0x040fe200078e0203 */
[-C--:B------:R-:W-:Y:S01]  /*3550*/  LEA R11, R0, R3.reuse, 0x1 ;  /* 0x00000003000b7211 */ /* 0x080fe200078e08ff */
[----:B------:R-:W2:Y:S01]  /*3560*/  LDCU UR4, c[0x0][0x390] ;  /* 0x00007200ff0477ac */ /* 0x000ea20008000800 */
[----:B------:R-:W-:Y:S02]  /*3570*/  LOP3.LUT R7, R2, 0x7ffffffc, RZ, 0xc0, !PT ;  /* 0x7ffffffc02077812 */ /* 0x000fe400078ec0ff */
[----:B------:R-:W-:Y:S01]  /*3580*/  MOV R15, R3 ;  /* 0x00000003000f7202 */ /* 0x000fe20000000f00 */
[----:B------:R-:W4:Y:S02]  /*3590*/  LDC.64 R18, c[0x0][0x380] ;  /* 0x0000e000ff127b82 */ /* 0x000f240000000a00 */
[----:B------:R-:W-:-:S06]  /*35a0*/  IMAD.MOV R14, RZ, RZ, -R7 ;  /* 0x000000ffff0e7224 */ /* 0x000fcc00078e0a07 */
[----:B------:R-:W0:Y:S01]  /*35b0*/  LDC.64 R20, c[0x0][0x388] ;  /* 0x0000e200ff147b82 */ /* 0x000e220000000a00 */
[-C--:B-1----:R-:W-:Y:S02]  /*35c0*/  IMAD R2, R9, R12.reuse, UR7 ;  /* 0x0000000709027e24 */ /* 0x082fe4000f8e020c */
[-C--:B------:R-:W-:Y:S02]  /*35d0*/  IMAD R17, R0, R12.reuse, RZ ;  /* 0x0000000c00117224 */ /* 0x080fe400078e02ff */
[-C--:B------:R-:W-:Y:S02]  /*35e0*/  IMAD R8, R11, R12.reuse, UR7 ;  /* 0x000000070b087e24 */ /* 0x080fe4000f8e020c */
[-C--:B------:R-:W-:Y:S02]  /*35f0*/  IMAD R10, R3, R12.reuse, UR7 ;  /* 0x00000007030a7e24 */ /* 0x080fe4000f8e020c */
[----:B--2-4-:R-:W-:-:S07]  /*3600*/  IMAD R12, R13, R12, UR7 ;  /* 0x000000070d0c7e24 */ /* 0x014fce000f8e020c */
.L_x_126:
[----:B------:R-:W-:Y:S01]  /*3610*/  ISETP.GE.AND P0, PT, R15, UR4, PT ;  /* 0x000000040f007c0c */ /* 0x000fe2000bf06270 */
[----:B------:R-:W-:-:S12]  /*3620*/  BSSY.RECONVERGENT B0, `(.L_x_110) ;  /* 0x000001d000007945 */ /* 0x000fd80003800200 */
[----:B012-4-:R-:W-:Y:S05]  /*3630*/  @P0 BRA `(.L_x_111) ;  /* 0x00000000006c0947 */ /* 0x017fea0003800000 */
[----:B------:R-:W-:-:S06]  /*3640*/  IMAD.WIDE R22, R10, 0x4, R18 ;  /* 0x000000040a167825 */ /* 0x000fcc00078e0212 */
[----:B------:R-:W0:Y:S01]  /*3650*/  LDG.E R23, desc[UR8][R22.64] ;  /* 0x0000000816177981 */ /* 0x000e22000c1e1900 */
[----:B------:R-:W-:Y:S01]  /*3660*/  HFMA2 R27, -RZ, RZ, 3.7421875, 0 ;  /* 0x437c0000ff1b7431 */ /* 0x000fe200000001ff */
[----:B------:R-:W-:Y:S01]  /*3670*/  MOV R25, 0x3bbb989d ;  /* 0x3bbb989d00197802 */ /* 0x000fe20000000f00 */
[----:B---3--:R-:W1:Y:S01]  /*3680*/  MUFU.RCP R26, R5 ;  /* 0x00000005001a7308 */ /* 0x008e620000001000 */
[----:B------:R-:W-:Y:S01]  /*3690*/  BSSY.RECONVERGENT B1, `(.L_x_112) ;  /* 0x0000013000017945 */ /* 0x000fe20003800200 */
[----:B0-----:R-:W-:Y:S01]  /*36a0*/  FADD R16, -R4, R23 ;  /* 0x0000001704107221 */ /* 0x001fe20000000100 */
[----:B-1----:R-:W-:-:S03]  /*36b0*/  FFMA R23, -R5, R26, 1 ;  /* 0x3f80000005177423 */ /* 0x002fc6000000011a */
[----:B------:R-:W-:Y:S01]  /*36c0*/  FFMA.SAT R24, R16, R25, 0.5 ;  /* 0x3f00000010187423 */ /* 0x000fe20000002019 */
[----:B------:R-:W-:-:S03]  /*36d0*/  FFMA R23, R26, R23, R26 ;  /* 0x000000171a177223 */ /* 0x000fc6000000001a */
[----:B------:R-:W-:-:S04]  /*36e0*/  FFMA.RM R24, R24, R27, 12582913 ;  /* 0x4b40000118187423 */ /* 0x000fc8000000401b */
[----:B------:R-:W-:-:S04]  /*36f0*/  FADD R25, R24, -12583039 ;  /* 0xcb40007f18197421 */ /* 0x000fc80000000000 */
[----:B------:R-:W-:-:S04]  /*3700*/  FFMA R25, R16, 1.4426950216293334961, -R25 ;  /* 0x3fb8aa3b10197823 */ /* 0x000fc80000000819 */
[----:B------:R-:W-:Y:S01]  /*3710*/  FFMA R25, R16, 1.925963033500011079e-08, R25 ;  /* 0x32a5706010197823 */ /* 0x000fe20000000019 */
[----:B------:R-:W-:-:S05]  /*3720*/  SHF.L.U32 R16, R24, 0x17, RZ ;  /* 0x0000001718107819 */ /* 0x000fca00000006ff */
[----:B------:R-:W0:Y:S02]  /*3730*/  MUFU.EX2 R25, R25 ;  /* 0x0000001900197308 */ /* 0x000e240000000800 */
[----:B0-----:R-:W-:-:S06]  /*3740*/  FMUL R16, R16, R25 ;  /* 0x0000001910107220 */ /* 0x001fcc0000400000 */
[----:B------:R-:W0:Y:S01]  /*3750*/  FCHK P0, R16, R5 ;  /* 0x0000000510007302 */ /* 0x000e220000000000 */
[----:B------:R-:W-:-:S04]  /*3760*/  FFMA R22, R16, R23, RZ ;  /* 0x0000001710167223 */ /* 0x000fc800000000ff */
[----:B------:R-:W-:-:S04]  /*3770*/  FFMA R24, -R5, R22, R16 ;  /* 0x0000001605187223 */ /* 0x000fc80000000110 */
[----:B------:R-:W-:Y:S01]  /*3780*/  FFMA R27, R23, R24, R22 ;  /* 0x00000018171b7223 */ /* 0x000fe20000000016 */
[----:B0-----:R-:W-:Y:S06]  /*3790*/  @!P0 BRA `(.L_x_113) ;  /* 0x0000000000088947 */ /* 0x001fec0003800000 */
[----:B------:R-:W-:-:S07]  /*37a0*/  MOV R24, 0x37c0 ;  /* 0x000037c000187802 */ /* 0x000fce0000000f00 */
[----:B------:R-:W-:Y:S05]  /*37b0*/  CALL.REL.NOINC `($__internal_2_$__cuda_sm3x_div_rn_noftz_f32_slowpath) ;  /* 0x0000000c00a07944 */ /* 0x000fea0003c00000 */
.L_x_113:
[----:B------:R-:W-:Y:S05]  /*37c0*/  BSYNC.RECONVERGENT B1 ;  /* 0x0000000000017941 */ /* 0x000fea0003800200 */
.L_x_112:
[----:B------:R-:W-:-:S05]  /*37d0*/  IMAD.WIDE R22, R10, 0x4, R20 ;  /* 0x000000040a167825 */ /* 0x000fca00078e0214 */
[----:B------:R1:W-:Y:S02]  /*37e0*/  STG.E desc[UR8][R22.64], R27 ;  /* 0x0000001b16007986 */ /* 0x0003e4000c101908 */
.L_x_111:
[----:B------:R-:W-:Y:S05]  /*37f0*/  BSYNC.RECONVERGENT B0 ;  /* 0x0000000000007941 */ /* 0x000fea0003800200 */
.L_x_110:
[----:B------:R-:W-:Y:S01]  /*3800*/  ISETP.GE.AND P0, PT, R9, UR4, PT ;  /* 0x0000000409007c0c */ /* 0x000fe2000bf06270 */
[----:B------:R-:W-:-:S12]  /*3810*/  BSSY.RECONVERGENT B0, `(.L_x_114) ;  /* 0x000001e000007945 */ /* 0x000fd80003800200 */
[----:B------:R-:W-:Y:S05]  /*3820*/  @P0 BRA `(.L_x_115) ;  /* 0x0000000000700947 */ /* 0x000fea0003800000 */
[----:B-1----:R-:W-:-:S06]  /*3830*/  IMAD.WIDE R22, R2, 0x4, R18 ;  /* 0x0000000402167825 */ /* 0x002fcc00078e0212 */
[----:B------:R-:W0:Y:S01]  /*3840*/  LDG.E R23, desc[UR8][R22.64] ;  /* 0x0000000816177981 */ /* 0x000e22000c1e1900 */
[----:B------:R-:W-:Y:S01]  /*3850*/  HFMA2 R27, -RZ, RZ, 3.7421875, 0 ;  /* 0x437c0000ff1b7431 */ /* 0x000fe200000001ff */
[----:B------:R-:W-:Y:S01]  /*3860*/  MOV R25, 0x3bbb989d ;  /* 0x3bbb989d00197802 */ /* 0x000fe20000000f00 */
[----:B---3--:R-:W1:Y:S01]  /*3870*/  MUFU.RCP R26, R5 ;  /* 0x00000005001a7308 */ /* 0x008e620000001000 */
[----:B------:R-:W-:Y:S01]  /*3880*/  BSSY.RECONVERGENT B1, `(.L_x_116) ;  /* 0x0000014000017945 */ /* 0x000fe20003800200 */
[----:B0-----:R-:W-:Y:S01]  /*3890*/  FADD R16, -R4, R23 ;  /* 0x0000001704107221 */ /* 0x001fe20000000100 */
[----:B-1----:R-:W-:-:S03]  /*38a0*/  FFMA R23, -R5, R26, 1 ;  /* 0x3f80000005177423 */ /* 0x002fc6000000011a */
[----:B------:R-:W-:-:S04]  /*38b0*/  FFMA.SAT R24, R16, R25, 0.5 ;  /* 0x3f00000010187423 */ /* 0x000fc80000002019 */
[----:B------:R-:W-:-:S04]  /*38c0*/  FFMA.RM R24, R24, R27, 12582913 ;  /* 0x4b40000118187423 */ /* 0x000fc8000000401b */
[C---:B------:R-:W-:Y:S01]  /*38d0*/  FADD R25, R24.reuse, -12583039 ;  /* 0xcb40007f18197421 */ /* 0x040fe20000000000 */
[----:B------:R-:W-:-:S03]  /*38e0*/  IMAD.SHL.U32 R24, R24, 0x800000, RZ ;  /* 0x0080000018187824 */ /* 0x000fc600078e00ff */
[----:B------:R-:W-:-:S04]  /*38f0*/  FFMA R25, R16, 1.4426950216293334961, -R25 ;  /* 0x3fb8aa3b10197823 */ /* 0x000fc80000000819 */
[----:B------:R-:W-:Y:S01]  /*3900*/  FFMA R25, R16, 1.925963033500011079e-08, R25 ;  /* 0x32a5706010197823 */ /* 0x000fe20000000019 */
[----:B------:R-:W-:-:S05]  /*3910*/  FFMA R16, R26, R23, R26 ;  /* 0x000000171a107223 */ /* 0x000fca000000001a */
[----:B------:R-:W0:Y:S02]  /*3920*/  MUFU.EX2 R25, R25 ;  /* 0x0000001900197308 */ /* 0x000e240000000800 */
[----:B0-----:R-:W-:-:S06]  /*3930*/  FMUL R24, R24, R25 ;  /* 0x0000001918187220 */ /* 0x001fcc0000400000 */
[----:B------:R-:W0:Y:S01]  /*3940*/  FCHK P0, R24, R5 ;  /* 0x0000000518007302 */ /* 0x000e220000000000 */
[----:B------:R-:W-:-:S04]  /*3950*/  FFMA R22, R16, R24, RZ ;  /* 0x0000001810167223 */ /* 0x000fc800000000ff */
[----:B------:R-:W-:-:S04]  /*3960*/  FFMA R23, -R5, R22, R24 ;  /* 0x0000001605177223 */ /* 0x000fc80000000118 */
[----:B------:R-:W-:Y:S01]  /*3970*/  FFMA R27, R16, R23, R22 ;  /* 0x00000017101b7223 */ /* 0x000fe20000000016 */
[----:B0-----:R-:W-:Y:S06]  /*3980*/  @!P0 BRA `(.L_x_117) ;  /* 0x00000000000c8947 */ /* 0x001fec0003800000 */
[----:B------:R-:W-:Y:S02]  /*3990*/  MOV R16, R24 ;  /* 0x0000001800107202 */ /* 0x000fe40000000f00 */
[----:B------:R-:W-:-:S07]  /*39a0*/  MOV R24, 0x39c0 ;  /* 0x000039c000187802 */ /* 0x000fce0000000f00 */
[----:B------:R-:W-:Y:S05]  /*39b0*/  CALL.REL.NOINC `($__internal_2_$__cuda_sm3x_div_rn_noftz_f32_slowpath) ;  /* 0x0000000c00207944 */ /* 0x000fea0003c00000 */
.L_x_117:
[----:B------:R-:W-:Y:S05]  /*39c0*/  BSYNC.RECONVERGENT B1 ;  /* 0x0000000000017941 */ /* 0x000fea0003800200 */
.L_x_116:
[----:B------:R-:W-:-:S05]  /*39d0*/  IMAD.WIDE R22, R2, 0x4, R20 ;  /* 0x0000000402167825 */ /* 0x000fca00078e0214 */
[----:B------:R2:W-:Y:S02]  /*39e0*/  STG.E desc[UR8][R22.64], R27 ;  /* 0x0000001b16007986 */ /* 0x0005e4000c101908 */
.L_x_115:
[----:B------:R-:W-:Y:S05]  /*39f0*/  BSYNC.RECONVERGENT B0 ;  /* 0x0000000000007941 */ /* 0x000fea0003800200 */
.L_x_114:
[----:B------:R-:W-:Y:S01]  /*3a00*/  ISETP.GE.AND P0, PT, R11, UR4, PT ;  /* 0x000000040b007c0c */ /* 0x000fe2000bf06270 */
[----:B------:R-:W-:-:S12]  /*3a10*/  BSSY.RECONVERGENT B0, `(.L_x_118) ;  /* 0x000001e000007945 */ /* 0x000fd80003800200 */
[----:B------:R-:W-:Y:S05]  /*3a20*/  @P0 BRA `(.L_x_119) ;  /* 0x0000000000700947 */ /* 0x000fea0003800000 */
[----:B-12---:R-:W-:-:S06]  /*3a30*/  IMAD.WIDE R22, R8, 0x4, R18 ;  /* 0x0000000408167825 */ /* 0x006fcc00078e0212 */
        /* <DEDUP_REMOVED lines=10> */
[----:B------:R-:W-:-:S03]  /*3ae0*/  SHF.L.U32 R24, R24, 0x17, RZ ;  /* 0x0000001718187819 */ /* 0x000fc600000006ff */
        /* <DEDUP_REMOVED lines=13> */
.L_x_121:
[----:B------:R-:W-:Y:S05]  /*3bc0*/  BSYNC.RECONVERGENT B1 ;  /* 0x0000000000017941 */ /* 0x000fea0003800200 */
.L_x_120:
[----:B------:R-:W-:-:S05]  /*3bd0*/  IMAD.WIDE R22, R8, 0x4, R20 ;  /* 0x0000000408167825 */ /* 0x000fca00078e0214 */
[----:B------:R4:W-:Y:S02]  /*3be0*/  STG.E desc[UR8][R22.64], R27 ;  /* 0x0000001b16007986 */ /* 0x0009e4000c101908 */
.L_x_119:
[----:B------:R-:W-:Y:S05]  /*3bf0*/  BSYNC.RECONVERGENT B0 ;  /* 0x0000000000007941 */ /* 0x000fea0003800200 */
.L_x_118:
[----:B------:R-:W-:Y:S01]  /*3c00*/  ISETP.GE.AND P0, PT, R13, UR4, PT ;  /* 0x000000040d007c0c */ /* 0x000fe2000bf06270 */
[----:B------:R-:W-:-:S12]  /*3c10*/  BSSY.RECONVERGENT B0, `(.L_x_122) ;  /* 0x000001e000007945 */ /* 0x000fd80003800200 */
[----:B------:R-:W-:Y:S05]  /*3c20*/  @P0 BRA `(.L_x_123) ;  /* 0x0000000000700947 */ /* 0x000fea0003800000 */
[----:B-12-4-:R-:W-:-:S06]  /*3c30*/  IMAD.WIDE R22, R12, 0x4, R18 ;  /* 0x000000040c167825 */ /* 0x016fcc00078e0212 */
[----:B------:R-:W0:Y:S01]  /*3c40*/  LDG.E R23, desc[UR8][R22.64] ;  /* 0x0000000816177981 */ /* 0x000e22000c1e1900 */
[----:B------:R-:W-:Y:S01]  /*3c50*/  IMAD.MOV.U32 R25, RZ, RZ, 0x3bbb989d ;  /* 0x3bbb989dff197424 */ /* 0x000fe200078e00ff */
        /* <DEDUP_REMOVED lines=22> */
.L_x_125:
[----:B------:R-:W-:Y:S05]  /*3dc0*/  BSYNC.RECONVERGENT B1 ;  /* 0x0000000000017941 */ /* 0x000fea0003800200 */
.L_x_124:
[----:B------:R-:W-:-:S05]  /*3dd0*/  IMAD.WIDE R22, R12, 0x4, R20 ;  /* 0x000000040c167825 */ /* 0x000fca00078e0214 */
[----:B------:R0:W-:Y:S02]  /*3de0*/  STG.E desc[UR8][R22.64], R27 ;  /* 0x0000001b16007986 */ /* 0x0001e4000c101908 */
.L_x_123:
[----:B------:R-:W-:Y:S05]  /*3df0*/  BSYNC.RECONVERGENT B0 ;  /* 0x0000000000007941 */ /* 0x000fea0003800200 */
.L_x_122:
[----:B------:R-:W-:Y:S01]  /*3e00*/  IADD3 R14, PT, PT, R14, 0x4, RZ ;  /* 0x000000040e0e7810 */ /* 0x000fe20007ffe0ff */
[C---:B------:R-:W-:Y:S01]  /*3e10*/  IMAD R2, R17.reuse, 0x4, R2 ;  /* 0x0000000411027824 */ /* 0x040fe200078e0202 */
[C---:B------:R-:W-:Y:S01]  /*3e20*/  LEA R9, R0.reuse, R9, 0x2 ;  /* 0x0000000900097211 */ /* 0x040fe200078e10ff */
[----:B------:R-:W-:Y:S01]  /*3e30*/  IMAD R15, R0, 0x4, R15 ;  /* 0x00000004000f7824 */ /* 0x000fe200078e020f */
[----:B------:R-:W-:Y:S02]  /*3e40*/  ISETP.NE.AND P0, PT, R14, RZ, PT ;  /* 0x000000ff0e00720c */ /* 0x000fe40003f05270 */
[C---:B------:R-:W-:Y:S02]  /*3e50*/  LEA R11, R0.reuse, R11, 0x2 ;  /* 0x0000000b000b7211 */ /* 0x040fe400078e10ff */
[----:B------:R-:W-:Y:S02]  /*3e60*/  LEA R8, R17, R8, 0x2 ;  /* 0x0000000811087211 */ /* 0x000fe400078e10ff */
[----:B------:R-:W-:-:S02]  /*3e70*/  LEA R13, R0, R13, 0x2 ;  /* 0x0000000d000d7211 */ /* 0x000fc400078e10ff */
[C---:B------:R-:W-:Y:S02]  /*3e80*/  LEA R12, R17.reuse, R12, 0x2 ;  /* 0x0000000c110c7211 */ /* 0x040fe400078e10ff */
[----:B------:R-:W-:-:S03]  /*3e90*/  LEA R10, R17, R10, 0x2 ;  /* 0x0000000a110a7211 */ /* 0x000fc600078e10ff */
[----:B------:R-:W-:Y:S05]  /*3ea0*/  @P0 BRA `(.L_x_126) ;  /* 0xfffffff400d80947 */ /* 0x000fea000383ffff */
.L_x_109:
[----:B------:R-:W-:-:S13]  /*3eb0*/  ISETP.NE.AND P0, PT, R6, RZ, PT ;  /* 0x000000ff0600720c */ /* 0x000fda0003f05270 */
[----:B------:R-:W-:Y:S05]  /*3ec0*/  @!P0 EXIT ;  /* 0x000000000000894d */ /* 0x000fea0003800000 */
[----:B------:R-:W5:Y:S01]  /*3ed0*/  LDC R2, c[0x0][0x394] ;  /* 0x0000e500ff027b82 */ /* 0x000f620000000800 */
[----:B------:R-:W-:Y:S01]  /*3ee0*/  IMAD R3, R0, R7, R3 ;  /* 0x0000000700037224 */ /* 0x000fe200078e0203 */
[----:B------:R-:W-:Y:S01]  /*3ef0*/  IADD3 R6, PT, PT, -R6, RZ, RZ ;  /* 0x000000ff06067210 */ /* 0x000fe20007ffe1ff */
[----:B------:R-:W0:Y:S01]  /*3f00*/  LDCU UR4, c[0x0][0x390] ;  /* 0x00007200ff0477ac */ /* 0x000e220008000800 */
[----:B------:R-:W0:Y:S04]  /*3f10*/  LDCU UR5, c[0x0][0x394] ;  /* 0x00007280ff0577ac */ /* 0x000e280008000800 */
[----:B-1----:R-:W1:Y:S08]  /*3f20*/  LDC.64 R10, c[0x0][0x380] ;  /* 0x0000e000ff0a7b82 */ /* 0x002e700000000a00 */
[----:B--2---:R-:W2:Y:S01]  /*3f30*/  LDC.64 R8, c[0x0][0x388] ;  /* 0x0000e200ff087b82 */ /* 0x004ea20000000a00 */
[----:B0----5:R-:W-:-:S07]  /*3f40*/  IMAD R7, R3, R2, UR7 ;  /* 0x0000000703077e24 */ /* 0x021fce000f8e0202 */
.L_x_131:
[----:B------:R-:W-:Y:S01]  /*3f50*/  ISETP.GE.AND P0, PT, R3, UR4, PT ;  /* 0x0000000403007c0c */ /* 0x000fe2000bf06270 */
[----:B------:R-:W-:Y:S01]  /*3f60*/  BSSY.RECONVERGENT B0, `(.L_x_127) ;  /* 0x0000020000007945 */ /* 0x000fe20003800200 */
[----:B------:R-:W-:-:S04]  /*3f70*/  IADD3 R6, PT, PT, R6, 0x1, RZ ;  /* 0x0000000106067810 */ /* 0x000fc80007ffe0ff */
[----:B------:R-:W-:-:S07]  /*3f80*/  ISETP.NE.AND P2, PT, R6, RZ, PT ;  /* 0x000000ff0600720c */ /* 0x000fce0003f45270 */
[----:B0-----:R-:W-:Y:S06]  /*3f90*/  @P0 BRA `(.L_x_128) ;  /* 0x0000000000700947 */ /* 0x001fec0003800000 */
[----:B-1----:R-:W-:-:S06]  /*3fa0*/  IMAD.WIDE R12, R7, 0x4, R10 ;  /* 0x00000004070c7825 */ /* 0x002fcc00078e020a */
[----:B------:R-:W5:Y:S01]  /*3fb0*/  LDG.E R13, desc[UR8][R12.64] ;  /* 0x000000080c0d7981 */ /* 0x000f62000c1e1900 */
[----:B------:R-:W-:Y:S01]  /*3fc0*/  HFMA2 R15, -RZ, RZ, 0.96630859375, -0.0022525787353515625 ;  /* 0x3bbb989dff0f7431 */ /* 0x000fe200000001ff */
[----:B------:R-:W-:Y:S01]  /*3fd0*/  MOV R17, 0x437c0000 ;  /* 0x437c000000117802 */ /* 0x000fe20000000f00 */
[----:B---3--:R-:W0:Y:S01]  /*3fe0*/  MUFU.RCP R18, R5 ;  /* 0x0000000500127308 */ /* 0x008e220000001000 */
[----:B------:R-:W-:Y:S01]  /*3ff0*/  BSSY.RECONVERGENT B1, `(.L_x_129) ;  /* 0x0000014000017945 */ /* 0x000fe20003800200 */
[----:B-----5:R-:W-:Y:S01]  /*4000*/  FADD R2, -R4, R13 ;  /* 0x0000000d04027221 */ /* 0x020fe20000000100 */
[----:B0-----:R-:W-:-:S03]  /*4010*/  FFMA R13, -R5, R18, 1 ;  /* 0x3f800000050d7423 */ /* 0x001fc60000000112 */
        /* <DEDUP_REMOVED lines=15> */
[----:B--2-4-:R-:W-:Y:S05]  /*4110*/  CALL.REL.NOINC `($__internal_2_$__cuda_sm3x_div_rn_noftz_f32_slowpath) ;  /* 0x0000000400487944 */ /* 0x014fea0003c00000 */
[----:B------:R-:W-:-:S07]  /*4120*/  IMAD.MOV.U32 R17, RZ, RZ, R27 ;  /* 0x000000ffff117224 */ /* 0x000fce00078e001b */
.L_x_130:
[----:B------:R-:W-:Y:S05]  /*4130*/  BSYNC.RECONVERGENT B1 ;  /* 0x0000000000017941 */ /* 0x000fea0003800200 */
.L_x_129:
[----:B--2---:R-:W-:-:S05]  /*4140*/  IMAD.WIDE R12, R7, 0x4, R8 ;  /* 0x00000004070c7825 */ /* 0x004fca00078e0208 */
[----:B------:R0:W-:Y:S02]  /*4150*/  STG.E desc[UR8][R12.64], R17 ;  /* 0x000000110c007986 */ /* 0x0001e4000c101908 */
.L_x_128:
[----:B------:R-:W-:Y:S05]  /*4160*/  BSYNC.RECONVERGENT B0 ;  /* 0x0000000000007941 */ /* 0x000fea0003800200 */
.L_x_127:
[C---:B------:R-:W-:Y:S01]  /*4170*/  IMAD R7, R0.reuse, UR5, R7 ;  /* 0x0000000500077c24 */ /* 0x040fe2000f8e0207 */
[----:B------:R-:W-:Y:S01]  /*4180*/  IADD3 R3, PT, PT, R0, R3, RZ ;  /* 0x0000000300037210 */ /* 0x000fe20007ffe0ff */
[----:B------:R-:W-:Y:S06]  /*4190*/  @P2 BRA `(.L_x_131) ;  /* 0xfffffffc006c2947 */ /* 0x000fec000383ffff */
[----:B------:R-:W-:Y:S05]  /*41a0*/  EXIT ;  /* 0x000000000000794d */ /* 0x000fea0003800000 */
.L_x_99:
[----:B------:R-:W-:Y:S01]  /*41b0*/  HFMA2 R14, -RZ, RZ, 0, 9.5367431640625e-07 ;  /* 0x00000010ff0e7431 */ /* 0x000fe200000001ff */
[----:B-1----:R-:W-:Y:S02]  /*41c0*/  MOV R13, R4 ;  /* 0x00000004000d7202 */ /* 0x002fe40000000f00 */
[----:B------:R-:W-:Y:S02]  /*41d0*/  MOV R15, 0x1f ;  /* 0x0000001f000f7802 */ /* 0x000fe40000000f00 */
[----:B------:R-:W-:-:S07]  /*41e0*/  MOV R12, 0xffffffff ;  /* 0xffffffff000c7802 */ /* 0x000fce0000000f00 */
[----:B0-----:R-:W-:Y:S05]  /*41f0*/  WARPSYNC.COLLECTIVE R12, `(.L_x_132) ;  /* 0x000000000c087348 */ /* 0x001fea0003c00000 */
[----:B------:R1:W2:Y:S02]  /*4200*/  SHFL.DOWN P1, R11, R13, R14, R15 ;  /* 0x0800000e0d0b7389 */ /* 0x0002a4000002000f */
[----:B012---:R-:W-:Y:S05]  /*4210*/  ENDCOLLECTIVE ;  /* 0x000000000000791b */ /* 0x007fea0003800000 */
.L_x_132:
[----:B------:R-:W-:Y:S02]  /*4220*/  HFMA2 R14, -RZ, RZ, 0, 4.76837158203125e-07 ;  /* 0x00000008ff0e7431 */ /* 0x000fe400000001ff */
[----:B------:R-:W-:-:S05]  /*4230*/  IMAD.MOV.U32 R7, RZ, RZ, R11 ;  /* 0x000000ffff077224 */ /* 0x000fca00078e000b */
[----:B------:R-:W-:-:S04]  /*4240*/  FMNMX R7, R7, R4, !PT ;  /* 0x0000000407077209 */ /* 0x000fc80007800000 */
[----:B------:R-:W-:-:S07]  /*4250*/  MOV R13, R7 ;  /* 0x00000007000d7202 */ /* 0x000fce0000000f00 */
[----:B------:R-:W-:Y:S05]  /*4260*/  WARPSYNC.COLLECTIVE R12, `(.L_x_133) ;  /* 0x000000000c087348 */ /* 0x000fea0003c00000 */
[----:B------:R0:W1:Y:S02]  /*4270*/  SHFL.DOWN P1, R11, R13, R14, R15 ;  /* 0x0800000e0d0b7389 */ /* 0x000064000002000f */
[----:B01----:R-:W-:Y:S05]  /*4280*/  ENDCOLLECTIVE ;  /* 0x000000000000791b */ /* 0x003fea0003800000 */
.L_x_133:
[----:B------:R-:W-:Y:S01]  /*4290*/  HFMA2 R14, -RZ, RZ, 0, 2.384185791015625e-07 ;  /* 0x00000004ff0e7431 */ /* 0x000fe200000001ff */
[----:B------:R-:W-:-:S04]  /*42a0*/  MOV R8, R11 ;  /* 0x0000000b00087202 */ /* 0x000fc80000000f00 */
[----:B------:R-:W-:-:S04]  /*42b0*/  FMNMX R8, R7, R8, !PT ;  /* 0x0000000807087209 */ /* 0x000fc80007800000 */
[----:B------:R-:W-:-:S07]  /*42c0*/  MOV R13, R8 ;  /* 0x00000008000d7202 */ /* 0x000fce0000000f00 */
[----:B------:R-:W-:Y:S05]  /*42d0*/  WARPSYNC.COLLECTIVE R12, `(.L_x_134) ;  /* 0x000000000c087348 */ /* 0x000fea0003c00000 */
[----:B------:R0:W1:Y:S02]  /*42e0*/  SHFL.DOWN P1, R11, R13, R14, R15 ;  /* 0x0800000e0d0b7389 */ /* 0x000064000002000f */
[----:B01----:R-:W-:Y:S05]  /*42f0*/  ENDCOLLECTIVE ;  /* 0x000000000000791b */ /* 0x003fea0003800000 */
.L_x_134:
[----:B------:R-:W-:Y:S02]  /*4300*/  HFMA2 R14, -RZ, RZ, 0, 1.1920928955078125e-07 ;  /* 0x00000002ff0e7431 */ /* 0x000fe400000001ff */
[----:B------:R-:W-:-:S05]  /*4310*/  IMAD.MOV.U32 R9, RZ, RZ, R11 ;  /* 0x000000ffff097224 */ /* 0x000fca00078e000b */
[----:B------:R-:W-:-:S04]  /*4320*/  FMNMX R9, R8, R9, !PT ;  /* 0x0000000908097209 */ /* 0x000fc80007800000 */
[----:B------:R-:W-:-:S07]  /*4330*/  MOV R13, R9 ;  /* 0x00000009000d7202 */ /* 0x000fce0000000f00 */
[----:B------:R-:W-:Y:S05]  /*4340*/  WARPSYNC.COLLECTIVE R12, `(.L_x_135) ;  /* 0x000000000c087348 */ /* 0x000fea0003c00000 */
[----:B------:R0:W1:Y:S02]  /*4350*/  SHFL.DOWN P1, R11, R13, R14, R15 ;  /* 0x0800000e0d0b7389 */ /* 0x000064000002000f */
[----:B01----:R-:W-:Y:S05]  /*4360*/  ENDCOLLECTIVE ;  /* 0x000000000000791b */ /* 0x003fea0003800000 */
.L_x_135:
[----:B------:R-:W-:Y:S01]  /*4370*/  HFMA2 R14, -RZ, RZ, 0, 5.9604644775390625e-08 ;  /* 0x00000001ff0e7431 */ /* 0x000fe200000001ff */
[----:B------:R-:W-:-:S04]  /*4380*/  MOV R10, R11 ;  /* 0x0000000b000a7202 */ /* 0x000fc80000000f00 */
[----:B------:R-:W-:-:S04]  /*4390*/  FMNMX R10, R9, R10, !PT ;  /* 0x0000000a090a7209 */ /* 0x000fc80007800000 */
[----:B------:R-:W-:-:S07]  /*43a0*/  MOV R13, R10 ;  /* 0x0000000a000d7202 */ /* 0x000fce0000000f00 */
[----:B------:R-:W-:Y:S05]  /*43b0*/  WARPSYNC.COLLECTIVE R12, `(.L_x_136) ;  /* 0x000000000c087348 */ /* 0x000fea0003c00000 */
[----:B------:R0:W1:Y:S02]  /*43c0*/  SHFL.DOWN P1, R11, R13, R14, R15 ;  /* 0x0800000e0d0b7389 */ /* 0x000064000002000f */
[----:B01----:R-:W-:Y:S05]  /*43d0*/  ENDCOLLECTIVE ;  /* 0x000000000000791b */ /* 0x003fea0003800000 */
.L_x_136:
[----:B------:R-:W-:Y:S05]  /*43e0*/  BRA `(.L_x_137) ;  /* 0xffffffcc00807947 */ /* 0x000fea000383ffff */
.L_x_108:
[----:B------:R-:W-:Y:S02]  /*43f0*/  HFMA2 R15, -RZ, RZ, 0, 1.847743988037109375e-06 ;  /* 0x0000001fff0f7431 */ /* 0x000fe400000001ff */
[----:B---3--:R-:W-:Y:S01]  /*4400*/  IMAD.MOV.U32 R13, RZ, RZ, R5 ;  /* 0x000000ffff0d7224 */ /* 0x008fe200078e0005 */
[----:B------:R-:W-:Y:S02]  /*4410*/  MOV R14, 0x10 ;  /* 0x00000010000e7802 */ /* 0x000fe40000000f00 */
[----:B-1----:R-:W-:-:S07]  /*4420*/  MOV R12, 0xffffffff ;  /* 0xffffffff000c7802 */ /* 0x002fce0000000f00 */
[----:B0-2---:R-:W-:Y:S05]  /*4430*/  WARPSYNC.COLLECTIVE R12, `(.L_x_138) ;  /* 0x000000000c087348 */ /* 0x005fea0003c00000 */
[----:B------:R1:W3:Y:S02]  /*4440*/  SHFL.DOWN P1, R11, R13, R14, R15 ;  /* 0x0800000e0d0b7389 */ /* 0x0002e4000002000f */
[----:B0123--:R-:W-:Y:S05]  /*4450*/  ENDCOLLECTIVE ;  /* 0x000000000000791b */ /* 0x00ffea0003800000 */
.L_x_138:
[----:B------:R-:W-:Y:S01]  /*4460*/  IMAD.MOV.U32 R14, RZ, RZ, 0x8 ;  /* 0x00000008ff0e7424 */ /* 0x000fe200078e00ff */
[----:B------:R-:W-:-:S05]  /*4470*/  MOV R6, R11 ;  /* 0x0000000b00067202 */ /* 0x000fca0000000f00 */
[----:B------:R-:W-:-:S05]  /*4480*/  FADD R6, R6, R5 ;  /* 0x0000000506067221 */ /* 0x000fca0000000000 */
[----:B------:R-:W-:-:S07]  /*4490*/  MOV R13, R6 ;  /* 0x00000006000d7202 */ /* 0x000fce0000000f00 */
[----:B------:R-:W-:Y:S05]  /*44a0*/  WARPSYNC.COLLECTIVE R12, `(.L_x_139) ;  /* 0x000000000c087348 */ /* 0x000fea0003c00000 */
[----:B------:R0:W1:Y:S02]  /*44b0*/  SHFL.DOWN P1, R11, R13, R14, R15 ;  /* 0x0800000e0d0b7389 */ /* 0x000064000002000f */
[----:B01----:R-:W-:Y:S05]  /*44c0*/  ENDCOLLECTIVE ;  /* 0x000000000000791b */ /* 0x003fea0003800000 */
.L_x_139:
[----:B------:R-:W-:Y:S01]  /*44d0*/  HFMA2 R14, -RZ, RZ, 0, 2.384185791015625e-07 ;  /* 0x00000004ff0e7431 */ /* 0x000fe200000001ff */
[----:B------:R-:W-:-:S05]  /*44e0*/  MOV R7, R11 ;  /* 0x0000000b00077202 */ /* 0x000fca0000000f00 */
[----:B------:R-:W-:-:S05]  /*44f0*/  FADD R7, R6, R7 ;  /* 0x0000000706077221 */ /* 0x000fca0000000000 */
[----:B------:R-:W-:-:S07]  /*4500*/  MOV R13, R7 ;  /* 0x00000007000d7202 */ /* 0x000fce0000000f00 */
[----:B------:R-:W-:Y:S05]  /*4510*/  WARPSYNC.COLLECTIVE R12, `(.L_x_140) ;  /* 0x000000000c087348 */ /* 0x000fea0003c00000 */
[----:B------:R0:W1:Y:S02]  /*4520*/  SHFL.DOWN P1, R11, R13, R14, R15 ;  /* 0x0800000e0d0b7389 */ /* 0x000064000002000f */
[----:B01----:R-:W-:Y:S05]  /*4530*/  ENDCOLLECTIVE ;  /* 0x000000000000791b */ /* 0x003fea0003800000 */
.L_x_140:
[----:B------:R-:W-:Y:S01]  /*4540*/  IMAD.MOV.U32 R14, RZ, RZ, 0x2 ;  /* 0x00000002ff0e7424 */ /* 0x000fe200078e00ff */
[----:B------:R-:W-:-:S05]  /*4550*/  MOV R8, R11 ;  /* 0x0000000b00087202 */ /* 0x000fca0000000f00 */
[----:B------:R-:W-:-:S05]  /*4560*/  FADD R8, R7, R8 ;  /* 0x0000000807087221 */ /* 0x000fca0000000000 */
[----:B------:R-:W-:-:S07]  /*4570*/  MOV R13, R8 ;  /* 0x00000008000d7202 */ /* 0x000fce0000000f00 */
[----:B------:R-:W-:Y:S05]  /*4580*/  WARPSYNC.COLLECTIVE R12, `(.L_x_141) ;  /* 0x000000000c087348 */ /* 0x000fea0003c00000 */
[----:B------:R0:W1:Y:S02]  /*4590*/  SHFL.DOWN P1, R11, R13, R14, R15 ;  /* 0x0800000e0d0b7389 */ /* 0x000064000002000f */
[----:B01----:R-:W-:Y:S05]  /*45a0*/  ENDCOLLECTIVE ;  /* 0x000000000000791b */ /* 0x003fea0003800000 */
.L_x_141:
[----:B------:R-:W-:Y:S01]  /*45b0*/  HFMA2 R14, -RZ, RZ, 0, 5.9604644775390625e-08 ;  /* 0x00000001ff0e7431 */ /* 0x000fe200000001ff */
[----:B------:R-:W-:-:S05]  /*45c0*/  MOV R9, R11 ;  /* 0x0000000b00097202 */ /* 0x000fca0000000f00 */
[----:B------:R-:W-:-:S05]  /*45d0*/  FADD R9, R8, R9 ;  /* 0x0000000908097221 */ /* 0x000fca0000000000 */
[----:B------:R-:W-:-:S07]  /*45e0*/  MOV R13, R9 ;  /* 0x00000009000d7202 */ /* 0x000fce0000000f00 */
[----:B------:R-:W-:Y:S05]  /*45f0*/  WARPSYNC.COLLECTIVE R12, `(.L_x_142) ;  /* 0x000000000c087348 */ /* 0x000fea0003c00000 */
[----:B------:R0:W1:Y:S02]  /*4600*/  SHFL.DOWN P1, R11, R13, R14, R15 ;  /* 0x0800000e0d0b7389 */ /* 0x000064000002000f */
[----:B01----:R-:W-:Y:S05]  /*4610*/  ENDCOLLECTIVE ;  /* 0x000000000000791b */ /* 0x003fea0003800000 */
.L_x_142:
[----:B------:R-:W-:Y:S01]  /*4620*/  MOV R10, R11 ;  /* 0x0000000b000a7202 */ /* 0x000fe20000000f00 */
[----:B------:R-:W-:Y:S06]  /*4630*/  BRA `(.L_x_143) ;  /* 0xffffffec00747947 */ /* 0x000fec000383ffff */
        .weak           $__internal_2_$__cuda_sm3x_div_rn_noftz_f32_slowpath
        .type           $__internal_2_$__cuda_sm3x_div_rn_noftz_f32_slowpath,@function
        .size           $__internal_2_$__cuda_sm3x_div_rn_noftz_f32_slowpath,(.L_x_234 - $__internal_2_$__cuda_sm3x_div_rn_noftz_f32_slowpath)
$__internal_2_$__cuda_sm3x_div_rn_noftz_f32_slowpath:
[----:B------:R-:W-:Y:S01]  /*4640*/  SHF.R.U32.HI R23, RZ, 0x17, R5 ;  /* 0x00000017ff177819 */ /* 0x000fe20000011605 */
[----:B------:R-:W-:Y:S01]  /*4650*/  BSSY.RECONVERGENT B2, `(.L_x_144) ;  /* 0x0000063000027945 */ /* 0x000fe20003800200 */
[----:B------:R-:W-:Y:S02]  /*4660*/  SHF.R.U32.HI R25, RZ, 0x17, R16 ;  /* 0x00000017ff197819 */ /* 0x000fe40000011610 */
[----:B------:R-:W-:Y:S02]  /*4670*/  LOP3.LUT R23, R23, 0xff, RZ, 0xc0, !PT ;  /* 0x000000ff17177812 */ /* 0x000fe400078ec0ff */
[----:B------:R-:W-:Y:S02]  /*4680*/  LOP3.LUT R25, R25, 0xff, RZ, 0xc0, !PT ;  /* 0x000000ff19197812 */ /* 0x000fe400078ec0ff */
[----:B------:R-:W-:Y:S02]  /*4690*/  IADD3 R26, PT, PT, R23, -0x1, RZ ;  /* 0xffffffff171a7810 */ /* 0x000fe40007ffe0ff */
[----:B------:R-:W-:Y:S01]  /*46a0*/  MOV R27, R5 ;  /* 0x00000005001b7202 */ /* 0x000fe20000000f00 */
[----:B------:R-:W-:Y:S01]  /*46b0*/  VIADD R28, R25, 0xffffffff ;  /* 0xffffffff191c7836 */ /* 0x000fe20000000000 */
        /* <DEDUP_REMOVED lines=27> */
.L_x_145:
        /* <DEDUP_REMOVED lines=29> */
[CCC-:B------:R-:W-:Y:S01]  /*4a40*/  FFMA.RP R22, R23.reuse, R27.reuse, R26.reuse ;  /* 0x0000001b17167223 */ /* 0x1c0fe2000000801a */
[CCC-:B------:R-:W-:Y:S01]  /*4a50*/  FFMA.RM R29, R23.reuse, R27.reuse, R26.reuse ;  /* 0x0000001b171d7223 */ /* 0x1c0fe2000000401a */
[----:B------:R-:W-:Y:S01]  /*4a60*/  FFMA.RZ R23, R23, R27, R26 ;  /* 0x0000001b17177223 */ /* 0x000fe2000000c01a */
[C---:B------:R-:W-:Y:S02]  /*4a70*/  ISETP.NE.AND P3, PT, R16.reuse, RZ, PT ;  /* 0x000000ff1000720c */ /* 0x040fe40003f65270 */
[----:B------:R-:W-:Y:S02]  /*4a80*/  ISETP.NE.AND P1, PT, R16, RZ, PT ;  /* 0x000000ff1000720c */ /* 0x000fe40003f25270 */
[----:B------:R-:W-:Y:S02]  /*4a90*/  LOP3.LUT R23, R23, 0x7fffff, RZ, 0xc0, !PT ;  /* 0x007fffff17177812 */ /* 0x000fe400078ec0ff */
[----:B------:R-:W-:Y:S02]  /*4aa0*/  FSETP.NEU.FTZ.AND P0, PT, R22, R29, PT ;  /* 0x0000001d1600720b */ /* 0x000fe40003f1d000 */
[----:B------:R-:W-:Y:S01]  /*4ab0*/  IADD3 R22, PT, PT, R16, 0x20, RZ ;  /* 0x0000002010167810 */ /* 0x000fe20007ffe0ff */
[----:B------:R-:W-:Y:S01]  /*4ac0*/  IMAD.MOV R16, RZ, RZ, -R16 ;  /* 0x000000ffff107224 */ /* 0x000fe200078e0a10 */
[----:B------:R-:W-:-:S04]  /*4ad0*/  LOP3.LUT R23, R23, 0x800000, RZ, 0xfc, !PT ;  /* 0x0080000017177812 */ /* 0x000fc800078efcff */
[----:B------:R-:W-:Y:S02]  /*4ae0*/  SHF.L.U32 R22, R23, R22, RZ ;  /* 0x0000001617167219 */ /* 0x000fe400000006ff */
[----:B------:R-:W-:Y:S02]  /*4af0*/  SEL R16, R16, RZ, P3 ;  /* 0x000000ff10107207 */ /* 0x000fe40001800000 */
[----:B------:R-:W-:Y:S02]  /*4b00*/  ISETP.NE.AND P1, PT, R22, RZ, P1 ;  /* 0x000000ff1600720c */ /* 0x000fe40000f25270 */
[----:B------:R-:W-:Y:S02]  /*4b10*/  SHF.R.U32.HI R16, RZ, R16, R23 ;  /* 0x00000010ff107219 */ /* 0x000fe40000011617 */
[----:B------:R-:W-:Y:S02]  /*4b20*/  PLOP3.LUT P0, PT, P0, P1, PT, 0xf8, 0x8f ;  /* 0x00000000008f781c */ /* 0x000fe40000703f70 */
[----:B------:R-:W-:-:S02]  /*4b30*/  SHF.R.U32.HI R23, RZ, 0x1, R16 ;  /* 0x00000001ff177819 */ /* 0x000fc40000011610 */
[----:B------:R-:W-:-:S04]  /*4b40*/  SEL R22, RZ, 0x1, !P0 ;  /* 0x00000001ff167807 */ /* 0x000fc80004000000 */
[----:B------:R-:W-:-:S04]  /*4b50*/  LOP3.LUT R27, R22, 0x1, R23, 0xf8, !PT ;  /* 0x00000001161b7812 */ /* 0x000fc800078ef817 */
[----:B------:R-:W-:-:S04]  /*4b60*/  LOP3.LUT R16, R27, R16, RZ, 0xc0, !PT ;  /* 0x000000101b107212 */ /* 0x000fc800078ec0ff */
[----:B------:R-:W-:-:S04]  /*4b70*/  IADD3 R16, PT, PT, R23, R16, RZ ;  /* 0x0000001017107210 */ /* 0x000fc80007ffe0ff */
[----:B------:R-:W-:Y:S01]  /*4b80*/  LOP3.LUT R25, R16, R25, RZ, 0xfc, !PT ;  /* 0x0000001910197212 */ /* 0x000fe200078efcff */
[----:B------:R-:W-:Y:S06]  /*4b90*/  BRA `(.L_x_153) ;  /* 0x0000000000107947 */ /* 0x000fec0003800000 */
.L_x_152:
[----:B------:R-:W-:-:S04]  /*4ba0*/  LOP3.LUT R25, R25, 0x80000000, RZ, 0xc0, !PT ;  /* 0x8000000019197812 */ /* 0x000fc800078ec0ff */
[----:B------:R-:W-:Y:S01]  /*4bb0*/  LOP3.LUT R25, R25, 0x7f800000, RZ, 0xfc, !PT ;  /* 0x7f80000019197812 */ /* 0x000fe200078efcff */
[----:B------:R-:W-:Y:S06]  /*4bc0*/  BRA `(.L_x_153) ;  /* 0x0000000000047947 */ /* 0x000fec0003800000 */
.L_x_151:
[----:B------:R-:W-:-:S07]  /*4bd0*/  LEA R25, R22, R25, 0x17 ;  /* 0x0000001916197211 */ /* 0x000fce00078eb8ff */
.L_x_153:
[----:B------:R-:W-:Y:S05]  /*4be0*/  BSYNC.RECONVERGENT B3 ;  /* 0x0000000000037941 */ /* 0x000fea0003800200 */
.L_x_150:
[----:B------:R-:W-:Y:S05]  /*4bf0*/  BRA `(.L_x_154) ;  /* 0x0000000000207947 */ /* 0x000fea0003800000 */
.L_x_149:
[----:B------:R-:W-:-:S04]  /*4c00*/  LOP3.LUT R16, R27, 0x80000000, R16, 0x48, !PT ;  /* 0x800000001b107812 */ /* 0x000fc800078e4810 */
[----:B------:R-:W-:Y:S01]  /*4c10*/  LOP3.LUT R25, R16, 0x7f800000, RZ, 0xfc, !PT ;  /* 0x7f80000010197812 */ /* 0x000fe200078efcff */
[----:B------:R-:W-:Y:S06]  /*4c20*/  BRA `(.L_x_154) ;  /* 0x0000000000147947 */ /* 0x000fec0003800000 */
.L_x_148:
[----:B------:R-:W-:Y:S01]  /*4c30*/  LOP3.LUT R25, R27, 0x80000000, R16, 0x48, !PT ;  /* 0x800000001b197812 */ /* 0x000fe200078e4810 */
[----:B------:R-:W-:Y:S06]  /*4c40*/  BRA `(.L_x_154) ;  /* 0x00000000000c7947 */ /* 0x000fec0003800000 */
.L_x_147:
[----:B------:R-:W0:Y:S01]  /*4c50*/  MUFU.RSQ R25, -QNAN ;  /* 0xffc0000000197908 */ /* 0x000e220000001400 */
[----:B------:R-:W-:Y:S05]  /*4c60*/  BRA `(.L_x_154) ;  /* 0x0000000000047947 */ /* 0x000fea0003800000 */
.L_x_146:
[----:B------:R-:W-:-:S07]  /*4c70*/  FADD.FTZ R25, R16, R5 ;  /* 0x0000000510197221 */ /* 0x000fce0000010000 */
.L_x_154:
[----:B------:R-:W-:Y:S05]  /*4c80*/  BSYNC.RECONVERGENT B2 ;  /* 0x0000000000027941 */ /* 0x000fea0003800200 */
.L_x_144:
[----:B------:R-:W-:Y:S01]  /*4c90*/  HFMA2 R23, -RZ, RZ, 0, 0 ;  /* 0x00000000ff177431 */ /* 0x000fe200000001ff */
[----:B------:R-:W-:Y:S02]  /*4ca0*/  MOV R22, R24 ;  /* 0x0000001800167202 */ /* 0x000fe40000000f00 */
[----:B0-----:R-:W-:Y:S02]  /*4cb0*/  MOV R27, R25 ;  /* 0x00000019001b7202 */ /* 0x001fe40000000f00 */
[----:B------:R-:W-:Y:S05]  /*4cc0*/  RET.REL.NODEC R22 `(_Z18softmax_col_kernelPfS_ii) ;  /* 0xffffffb016cc7950 */ /* 0x000fea0003c3ffff */
.L_x_155:
        /* <DEDUP_REMOVED lines=11> */
.L_x_234:


//--------------------- .text._Z18softmax_row_kernelPfS_ii --------------------------
	.section	.text._Z18softmax_row_kernelPfS_ii,"ax",@progbits
	.align	128
        .global         _Z18softmax_row_kernelPfS_ii
        .type           _Z18softmax_row_kernelPfS_ii,@function
        .size           _Z18softmax_row_kernelPfS_ii,(.L_x_235 - _Z18softmax_row_kernelPfS_ii)
        .other          _Z18softmax_row_kernelPfS_ii,@"STO_CUDA_ENTRY STV_DEFAULT"
_Z18softmax_row_kernelPfS_ii:
.text._Z18softmax_row_kernelPfS_ii:
[----:B------:R-:W-:Y:S08]  /*0000*/  LDC R1, c[0x0][0x37c] ;  /* 0x0000df00ff017b82 */ /* 0x000ff00000000800 */
[----:B------:R-:W0:Y:S08]  /*0010*/  S2UR UR6, SR_CTAID.X ;  /* 0x00000000000679c3 */ /* 0x000e300000002500 */
[----:B------:R-:W0:Y:S02]  /*0020*/  LDC R0, c[0x0][0x390] ;  /* 0x0000e400ff007b82 */ /* 0x000e240000000800 */
[----:B0-----:R-:W-:-:S13]  /*0030*/  ISETP.LE.AND P0, PT, R0, UR6, PT ;  /* 0x0000000600007c0c */ /* 0x001fda000bf03270 */
[----:B------:R-:W-:Y:S05]  /*0040*/  @P0 EXIT ;  /* 0x000000000000094d */ /* 0x000fea0003800000 */
[----:B------:R-:W0:Y:S01]  /*0050*/  LDC R8, c[0x0][0x360] ;  /* 0x0000d800ff087b82 */ /* 0x000e220000000800 */
[----:B------:R-:W1:Y:S01]  /*0060*/  LDCU UR4, c[0x0][0x394] ;  /* 0x00007280ff0477ac */ /* 0x000e620008000800 */
[----:B------:R-:W2:Y:S01]  /*0070*/  S2R R24, SR_TID.X ;  /* 0x0000000000187919 */ /* 0x000ea20000002100 */
[----:B------:R-:W3:Y:S01]  /*0080*/  LDCU.64 UR8, c[0x0][0x358] ;  /* 0x00006b00ff0877ac */ /* 0x000ee20008000a00 */
[----:B-1----:R-:W-:Y:S01]  /*0090*/  IMAD.U32 R22, RZ, RZ, UR4 ;  /* 0x00000004ff167e24 */ /* 0x002fe2000f8e00ff */
[----:B0-----:R-:W0:Y:S04]  /*00a0*/  I2F.U32.RP R4, R8 ;  /* 0x0000000800047306 */ /* 0x001e280000209000 */
[C---:B------:R-:W-:Y:S02]  /*00b0*/  IADD3 R0, PT, PT, R8.reuse, R22, RZ ;  /* 0x0000001608007210 */ /* 0x040fe40007ffe0ff */
[----:B------:R-:W-:-:S02]  /*00c0*/  ISETP.NE.U32.AND P2, PT, R8, RZ, PT ;  /* 0x000000ff0800720c */ /* 0x000fc40003f45070 */
[----:B0-----:R-:W0:Y:S02]  /*00d0*/  MUFU.RCP R4, R4 ;  /* 0x0000000400047308 */ /* 0x001e240000001000 */
[----:B0-----:R-:W-:Y:S02]  /*00e0*/  IADD3 R2, PT, PT, R4, 0xffffffe, RZ ;  /* 0x0ffffffe04027810 */ /* 0x001fe40007ffe0ff */
[----:B------:R-:W-:-:S04]  /*00f0*/  MOV R4, 0xff7fffff ;  /* 0xff7fffff00047802 */ /* 0x000fc80000000f00 */
[----:B------:R0:W1:Y:S02]  /*0100*/  F2I.FTZ.U32.TRUNC.NTZ R3, R2 ;  /* 0x0000000200037305 */ /* 0x000064000021f000 */
[----:B0-----:R-:W-:Y:S01]  /*0110*/  HFMA2 R2, -RZ, RZ, 0, 0 ;  /* 0x00000000ff027431 */ /* 0x001fe200000001ff */
[----:B-1----:R-:W-:-:S05]  /*0120*/  IADD3 R5, PT, PT, RZ, -R3, RZ ;  /* 0x80000003ff057210 */ /* 0x002fca0007ffe0ff */
[----:B------:R-:W-:-:S04]  /*0130*/  IMAD R5, R5, R8, RZ ;  /* 0x0000000805057224 */ /* 0x000fc800078e02ff */
[----:B------:R-:W-:-:S04]  /*0140*/  IMAD.HI.U32 R6, R3, R5, R2 ;  /* 0x0000000503067227 */ /* 0x000fc800078e0002 */
[----:B------:R-:W-:-:S04]  /*0150*/  VIADD R3, R0, 0xffffffff ;  /* 0xffffffff00037836 */ /* 0x000fc80000000000 */
[----:B------:R-:W-:-:S05]  /*0160*/  IMAD.HI.U32 R0, R6, R3, RZ ;  /* 0x0000000306007227 */ /* 0x000fca00078e00ff */
[----:B------:R-:W-:-:S05]  /*0170*/  IADD3 R2, PT, PT, -R0, RZ, RZ ;  /* 0x000000ff00027210 */ /* 0x000fca0007ffe1ff */
[----:B------:R-:W-:-:S05]  /*0180*/  IMAD R3, R8, R2, R3 ;  /* 0x0000000208037224 */ /* 0x000fca00078e0203 */
[----:B------:R-:W-:-:S13]  /*0190*/  ISETP.GE.U32.AND P0, PT, R3, R8, PT ;  /* 0x000000080300720c */ /* 0x000fda0003f06070 */
[----:B------:R-:W-:Y:S01]  /*01a0*/  @P0 IADD3 R3, PT, PT, R3, -R8, RZ ;  /* 0x8000000803030210 */ /* 0x000fe20007ffe0ff */
[----:B------:R-:W-:-:S03]  /*01b0*/  @P0 VIADD R0, R0, 0x1 ;  /* 0x0000000100000836 */ /* 0x000fc60000000000 */
[----:B------:R-:W-:-:S13]  /*01c0*/  ISETP.GE.U32.AND P1, PT, R3, R8, PT ;  /* 0x000000080300720c */ /* 0x000fda0003f26070 */
[----:B------:R-:W-:Y:S02]  /*01d0*/  @P1 IADD3 R0, PT, PT, R0, 0x1, RZ ;  /* 0x0000000100001810 */ /* 0x000fe40007ffe0ff */
[----:B------:R-:W-:-:S04]  /*01e0*/  @!P2 LOP3.LUT R0, RZ, R8, RZ, 0x33, !PT ;  /* 0x00000008ff00a212 */ /* 0x000fc800078e33ff */
[----:B------:R-:W-:-:S13]  /*01f0*/  ISETP.GE.AND P0, PT, R0, 0x1, PT ;  /* 0x000000010000780c */ /* 0x000fda0003f06270 */
[----:B--23--:R-:W-:Y:S05]  /*0200*/  @!P0 BRA `(.L_x_156) ;  /* 0x0000001800d08947 */ /* 0x00cfea0003800000 */
[----:B------:R-:W-:Y:S01]  /*0210*/  ISETP.GE.U32.AND P0, PT, R0, 0x10, PT ;  /* 0x000000100000780c */ /* 0x000fe20003f06070 */
[----:B------:R-:W-:Y:S01]  /*0220*/  IMAD.MOV.U32 R4, RZ, RZ, -0x800001 ;  /* 0xff7fffffff047424 */ /* 0x000fe200078e00ff */
[----:B------:R-:W-:-:S11]  /*0230*/  MOV R3, RZ ;  /* 0x000000ff00037202 */ /* 0x000fd60000000f00 */
[----:B------:R-:W-:Y:S05]  /*0240*/  @!P0 BRA `(.L_x_157) ;  /* 0x0000000c00e48947 */ /* 0x000fea0003800000 */
[----:B------:R-:W-:Y:S01]  /*0250*/  ISETP.GE.AND P2, PT, R24, R22, PT ;  /* 0x000000161800720c */ /* 0x000fe20003f46270 */
[----:B------:R-:W-:Y:S01]  /*0260*/  IMAD R23, R22, UR6, R24 ;  /* 0x0000000616177c24 */ /* 0x000fe2000f8e0218 */
[----:B------:R-:W-:-:S03]  /*0270*/  IADD3 R3, PT, PT, R8, R24, RZ ;  /* 0x0000001808037210 */ /* 0x000fc60007ffe0ff */
[--C-:B------:R-:W-:Y:S01]  /*0280*/  IMAD.IADD R14, R23, 0x1, R8.reuse ;  /* 0x00000001170e7824 */ /* 0x100fe200078e0208 */
[C---:B------:R-:W-:Y:S01]  /*0290*/  ISETP.GE.AND P1, PT, R3.reuse, R22, PT ;  /* 0x000000160300720c */ /* 0x040fe20003f26270 */
[----:B------:R-:W-:-:S05]  /*02a0*/  IMAD.IADD R5, R3, 0x1, R8 ;  /* 0x0000000103057824 */ /* 0x000fca00078e0208 */
[C---:B------:R-:W-:Y:S01]  /*02b0*/  ISETP.GE.AND P4, PT, R5.reuse, R22, PT ;  /* 0x000000160500720c */ /* 0x040fe20003f86270 */
[----:B------:R-:W0:Y:S01]  /*02c0*/  @!P2 LDC.64 R20, c[0x0][0x380] ;  /* 0x0000e000ff14ab82 */ /* 0x000e220000000a00 */
[----:B------:R-:W-:-:S04]  /*02d0*/  IADD3 R5, PT, PT, R5, R8, RZ ;  /* 0x0000000805057210 */ /* 0x000fc80007ffe0ff */
[C---:B------:R-:W-:Y:S02]  /*02e0*/  ISETP.GE.AND P0, PT, R5.reuse, R22, PT ;  /* 0x000000160500720c */ /* 0x040fe40003f06270 */
[----:B------:R-:W-:Y:S01]  /*02f0*/  IADD3 R17, PT, PT, R5, R8, RZ ;  /* 0x0000000805117210 */ /* 0x000fe20007ffe0ff */
[----:B------:R-:W1:Y:S03]  /*0300*/  @!P1 LDC.64 R2, c[0x0][0x380] ;  /* 0x0000e000ff029b82 */ /* 0x000e660000000a00 */
[----:B------:R-:W-:-:S05]  /*0310*/  ISETP.GE.AND P6, PT, R17, R22, PT ;  /* 0x000000161100720c */ /* 0x000fca0003fc6270 */
[----:B------:R-:W2:Y:S08]  /*0320*/  @!P4 LDC.64 R6, c[0x0][0x380] ;  /* 0x0000e000ff06cb82 */ /* 0x000eb00000000a00 */
[----:B------:R-:W3:Y:S01]  /*0330*/  @!P0 LDC.64 R10, c[0x0][0x380] ;  /* 0x0000e000ff0a8b82 */ /* 0x000ee20000000a00 */
[----:B0-----:R-:W-:Y:S01]  /*0340*/  @!P2 IMAD.WIDE R20, R23, 0x4, R20 ;  /* 0x000000041714a825 */ /* 0x001fe200078e0214 */
[----:B------:R-:W-:-:S04]  /*0350*/  LEA R5, R8, R23, 0x1 ;  /* 0x0000001708057211 */ /* 0x000fc800078e08ff */
[----:B------:R0:W4:Y:S01]  /*0360*/  @!P2 LDG.E R15, desc[UR8][R20.64] ;  /* 0x00000008140fa981 */ /* 0x000122000c1e1900 */
[----:B-1----:R-:W-:Y:S02]  /*0370*/  @!P1 IMAD.WIDE R18, R14, 0x4, R2 ;  /* 0x000000040e129825 */ /* 0x002fe400078e0202 */
[----:B------:R-:W1:Y:S04]  /*0380*/  @!P6 LDC.64 R2, c[0x0][0x380] ;  /* 0x0000e000ff02eb82 */ /* 0x000e680000000a00 */
[----:B------:R-:W5:Y:S01]  /*0390*/  @!P1 LDG.E R19, desc[UR8][R18.64] ;  /* 0x0000000812139981 */ /* 0x000f62000c1e1900 */
[----:B--2---:R-:W-:-:S04]  /*03a0*/  @!P4 IMAD.WIDE R26, R5, 0x4, R6 ;  /* 0x00000004051ac825 */ /* 0x004fc800078e0206 */
[C---:B------:R-:W-:Y:S01]  /*03b0*/  IMAD R6, R8.reuse, 0x3, R23 ;  /* 0x0000000308067824 */ /* 0x040fe200078e0217 */
[----:B------:R-:W2:Y:S01]  /*03c0*/  @!P4 LDG.E R9, desc[UR8][R26.64] ;  /* 0x000000081a09c981 */ /* 0x000ea2000c1e1900 */
[----:B------:R-:W-:Y:S02]  /*03d0*/  LEA R7, R8, R23, 0x2 ;  /* 0x0000001708077211 */ /* 0x000fe400078e10ff */
[----:B---3--:R-:W-:-:S06]  /*03e0*/  @!P0 IMAD.WIDE R12, R6, 0x4, R10 ;  /* 0x00000004060c8825 */ /* 0x008fcc00078e020a */
[----:B------:R3:W2:Y:S01]  /*03f0*/  @!P0 LDG.E R13, desc[UR8][R12.64] ;  /* 0x000000080c0d8981 */ /* 0x0006a2000c1e1900 */
[----:B-1----:R-:W-:-:S05]  /*0400*/  @!P6 IMAD.WIDE R2, R7, 0x4, R2 ;  /* 0x000000040702e825 */ /* 0x002fca00078e0202 */
[----:B------:R1:W2:Y:S01]  /*0410*/  @!P6 LDG.E R25, desc[UR8][R2.64] ;  /* 0x000000080219e981 */ /* 0x0002a2000c1e1900 */
[----:B------:R-:W-:Y:S01]  /*0420*/  IMAD.IADD R17, R17, 0x1, R8 ;  /* 0x0000000111117824 */ /* 0x000fe200078e0208 */
[----:B------:R-:W-:-:S04]  /*0430*/  MOV R4, 0xff7fffff ;  /* 0xff7fffff00047802 */ /* 0x000fc80000000f00 */
[C---:B------:R-:W-:Y:S02]  /*0440*/  ISETP.GE.AND P5, PT, R17.reuse, R22, PT ;  /* 0x000000161100720c */ /* 0x040fe40003fa6270 */
[----:B------:R-:W-:-:S04]  /*0450*/  IADD3 R17, PT, PT, R17, R8, RZ ;  /* 0x0000000811117210 */ /* 0x000fc80007ffe0ff */
[C---:B------:R-:W-:Y:S01]  /*0460*/  ISETP.GE.AND P3, PT, R17.reuse, R22, PT ;  /* 0x000000161100720c */ /* 0x040fe20003f66270 */
[----:B0-----:R-:W-:-:S06]  /*0470*/  IMAD.IADD R21, R17, 0x1, R8 ;  /* 0x0000000111157824 */ /* 0x001fcc00078e0208 */
[----:B------:R-:W0:Y:S08]  /*0480*/  @!P5 LDC.64 R10, c[0x0][0x380] ;  /* 0x0000e000ff0adb82 */ /* 0x000e300000000a00 */
[----:B------:R-:W0:Y:S01]  /*0490*/  @!P3 LDC.64 R28, c[0x0][0x380] ;  /* 0x0000e000ff1cbb82 */ /* 0x000e220000000a00 */
[----:B---3--:R-:W-:Y:S02]  /*04a0*/  LEA R12, R8, R23, 0x3 ;  /* 0x00000017080c7211 */ /* 0x008fe400078e18ff */
[----:B----4-:R-:W-:-:S02]  /*04b0*/  @!P2 FMNMX R4, R15, -3.40282346638528859812e+38, !PT ;  /* 0xff7fffff0f04a809 */ /* 0x010fc40007800000 */
[C---:B------:R-:W-:Y:S02]  /*04c0*/  ISETP.GE.AND P2, PT, R21.reuse, R22, PT ;  /* 0x000000161500720c */ /* 0x040fe40003f46270 */
[----:B------:R-:W-:Y:S02]  /*04d0*/  IADD3 R21, PT, PT, R21, R8, RZ ;  /* 0x0000000815157210 */ /* 0x000fe40007ffe0ff */
[----:B-----5:R-:W-:Y:S02]  /*04e0*/  @!P1 FMNMX R4, R4, R19, !PT ;  /* 0x0000001304049209 */ /* 0x020fe40007800000 */
[C---:B------:R-:W-:Y:S02]  /*04f0*/  ISETP.GE.AND P1, PT, R21.reuse, R22, PT ;  /* 0x000000161500720c */ /* 0x040fe40003f26270 */
[----:B------:R-:W-:Y:S02]  /*0500*/  IADD3 R15, PT, PT, R21, R8, RZ ;  /* 0x00000008150f7210 */ /* 0x000fe40007ffe0ff */
[----:B--2---:R-:W-:-:S03]  /*0510*/  @!P4 FMNMX R4, R4, R9, !PT ;  /* 0x000000090404c209 */ /* 0x004fc60007800000 */
[----:B------:R-:W2:Y:S01]  /*0520*/  @!P2 LDC.64 R20, c[0x0][0x380] ;  /* 0x0000e000ff14ab82 */ /* 0x000ea20000000a00 */
[C---:B------:R-:W-:Y:S01]  /*0530*/  ISETP.GE.AND P4, PT, R15.reuse, R22, PT ;  /* 0x000000160f00720c */ /* 0x040fe20003f86270 */
[----:B------:R-:W-:Y:S02]  /*0540*/  IMAD.IADD R15, R15, 0x1, R8 ;  /* 0x000000010f0f7824 */ /* 0x000fe400078e0208 */
[----:B------:R-:W-:-:S04]  /*0550*/  IMAD R9, R8, 0x5, R23 ;  /* 0x0000000508097824 */ /* 0x000fc800078e0217 */
[----:B-1----:R-:W1:Y:S01]  /*0560*/  @!P1 LDC.64 R2, c[0x0][0x380] ;  /* 0x0000e000ff029b82 */ /* 0x002e620000000a00 */
[----:B------:R-:W-:Y:S01]  /*0570*/  @!P0 FMNMX R4, R4, R13, !PT ;  /* 0x0000000d04048209 */ /* 0x000fe20007800000 */
[----:B0-----:R-:W-:Y:S01]  /*0580*/  @!P5 IMAD.WIDE R10, R9, 0x4, R10 ;  /* 0x00000004090ad825 */ /* 0x001fe200078e020a */
[----:B------:R-:W-:-:S05]  /*0590*/  ISETP.GE.AND P0, PT, R15, R22, PT ;  /* 0x000000160f00720c */ /* 0x000fca0003f06270 */
[----:B------:R-:W0:Y:S01]  /*05a0*/  @!P4 LDC.64 R16, c[0x0][0x380] ;  /* 0x0000e000ff10cb82 */ /* 0x000e220000000a00 */
[----:B------:R-:W-:Y:S02]  /*05b0*/  IADD3 R26, PT, PT, R15, R8, RZ ;  /* 0x000000080f1a7210 */ /* 0x000fe40007ffe0ff */
[----:B------:R-:W-:Y:S02]  /*05c0*/  @!P6 FMNMX R4, R4, R25, !PT ;  /* 0x000000190404e209 */ /* 0x000fe40007800000 */
[----:B------:R3:W4:Y:S01]  /*05d0*/  @!P5 LDG.E R25, desc[UR8][R10.64] ;  /* 0x000000080a19d981 */ /* 0x000722000c1e1900 */
[----:B------:R-:W-:Y:S02]  /*05e0*/  ISETP.GE.AND P6, PT, R26, R22, PT ;  /* 0x000000161a00720c */ /* 0x000fe40003fc6270 */
[----:B------:R-:W5:Y:S01]  /*05f0*/  @!P0 LDC.64 R18, c[0x0][0x380] ;  /* 0x0000e000ff128b82 */ /* 0x000f620000000a00 */
[C-C-:B---3--:R-:W-:Y:S02]  /*0600*/  IMAD R10, R8.reuse, 0x6, R23.reuse ;  /* 0x00000006080a7824 */ /* 0x148fe400078e0217 */
[----:B------:R-:W-:-:S02]  /*0610*/  IMAD R11, R8, 0x7, R23 ;  /* 0x00000007080b7824 */ /* 0x000fc400078e0217 */
[----:B------:R-:W-:-:S04]  /*0620*/  @!P3 IMAD.WIDE R28, R10, 0x4, R28 ;  /* 0x000000040a1cb825 */ /* 0x000fc800078e021c */
[----:B--2---:R-:W-:Y:S01]  /*0630*/  @!P2 IMAD.WIDE R20, R11, 0x4, R20 ;  /* 0x000000040b14a825 */ /* 0x004fe200078e0214 */
[----:B------:R-:W2:Y:S03]  /*0640*/  @!P3 LDG.E R27, desc[UR8][R28.64] ;  /* 0x000000081c1bb981 */ /* 0x000ea6000c1e1900 */
[----:B-1----:R-:W-:Y:S02]  /*0650*/  @!P1 IMAD.WIDE R2, R12, 0x4, R2 ;  /* 0x000000040c029825 */ /* 0x002fe400078e0202 */
[----:B------:R-:W3:Y:S02]  /*0660*/  @!P2 LDG.E R20, desc[UR8][R20.64] ;  /* 0x000000081414a981 */ /* 0x000ee4000c1e1900 */
[----:B------:R-:W-:-:S04]  /*0670*/  IMAD R13, R8, 0x9, R23 ;  /* 0x00000009080d7824 */ /* 0x000fc800078e0217 */
[----:B0-----:R-:W-:Y:S01]  /*0680*/  @!P4 IMAD.WIDE R16, R13, 0x4, R16 ;  /* 0x000000040d10c825 */ /* 0x001fe200078e0210 */
[----:B------:R0:W3:Y:S04]  /*0690*/  @!P1 LDG.E R21, desc[UR8][R2.64] ;  /* 0x0000000802159981 */ /* 0x0000e8000c1e1900 */
[----:B------:R1:W3:Y:S01]  /*06a0*/  @!P4 LDG.E R15, desc[UR8][R16.64] ;  /* 0x00000008100fc981 */ /* 0x0002e2000c1e1900 */
[----:B0-----:R-:W0:Y:S01]  /*06b0*/  @!P6 LDC.64 R2, c[0x0][0x380] ;  /* 0x0000e000ff02eb82 */ /* 0x001e220000000a00 */
[----:B-1----:R-:W-:-:S04]  /*06c0*/  IMAD R16, R8, 0xa, R23 ;  /* 0x0000000a08107824 */ /* 0x002fc800078e0217 */
[----:B-----5:R-:W-:-:S04]  /*06d0*/  @!P0 IMAD.WIDE R18, R16, 0x4, R18 ;  /* 0x0000000410128825 */ /* 0x020fc800078e0212 */
[----:B------:R-:W-:Y:S02]  /*06e0*/  IMAD R17, R8, 0xb, R23 ;  /* 0x0000000b08117824 */ /* 0x000fe400078e0217 */
[----:B------:R-:W5:Y:S02]  /*06f0*/  @!P0 LDG.E R18, desc[UR8][R18.64] ;  /* 0x0000000812128981 */ /* 0x000f64000c1e1900 */
[----:B0-----:R-:W-:-:S05]  /*0700*/  @!P6 IMAD.WIDE R2, R17, 0x4, R2 ;  /* 0x000000041102e825 */ /* 0x001fca00078e0202 */
[----:B------:R0:W5:Y:S01]  /*0710*/  @!P6 LDG.E R19, desc[UR8][R2.64] ;  /* 0x000000080213e981 */ /* 0x000162000c1e1900 */
[----:B------:R-:W-:Y:S01]  /*0720*/  IMAD.IADD R29, R26, 0x1, R8 ;  /* 0x000000011a1d7824 */ /* 0x000fe200078e0208 */
[----:B----4-:R-:W-:-:S04]  /*0730*/  @!P5 FMNMX R4, R4, R25, !PT ;  /* 0x000000190404d209 */ /* 0x010fc80007800000 */
[C---:B------:R-:W-:Y:S02]  /*0740*/  ISETP.GE.AND P5, PT, R29.reuse, R22, PT ;  /* 0x000000161d00720c */ /* 0x040fe40003fa6270 */
[----:B------:R-:W-:-:S11]  /*0750*/  IADD3 R29, PT, PT, R29, R8, RZ ;  /* 0x000000081d1d7210 */ /* 0x000fd60007ffe0ff */
[----:B0-----:R-:W0:Y:S01]  /*0760*/  @!P5 LDC.64 R2, c[0x0][0x380] ;  /* 0x0000e000ff02db82 */ /* 0x001e220000000a00 */
[----:B--2---:R-:W-:Y:S02]  /*0770*/  @!P3 FMNMX R4, R4, R27, !PT ;  /* 0x0000001b0404b209 */ /* 0x004fe40007800000 */
[C---:B------:R-:W-:Y:S02]  /*0780*/  ISETP.GE.AND P3, PT, R29.reuse, R22, PT ;  /* 0x000000161d00720c */ /* 0x040fe40003f66270 */
[----:B---3--:R-:W-:Y:S02]  /*0790*/  @!P2 FMNMX R4, R4, R20, !PT ;  /* 0x000000140404a209 */ /* 0x008fe40007800000 */
[----:B------:R-:W-:-:S04]  /*07a0*/  IADD3 R29, PT, PT, R29, R8, RZ ;  /* 0x000000081d1d7210 */ /* 0x000fc80007ffe0ff */
[C---:B------:R-:W-:Y:S01]  /*07b0*/  ISETP.GE.AND P2, PT, R29.reuse, R22, PT ;  /* 0x000000161d00720c */ /* 0x040fe20003f46270 */
[----:B------:R-:W-:Y:S01]  /*07c0*/  IMAD.IADD R29, R29, 0x1, R8 ;  /* 0x000000011d1d7824 */ /* 0x000fe200078e0208 */
[----:B------:R-:W-:-:S03]  /*07d0*/  @!P1 FMNMX R4, R4, R21, !PT ;  /* 0x0000001504049209 */ /* 0x000fc60007800000 */
[----:B------:R-:W1:Y:S01]  /*07e0*/  @!P3 LDC.64 R20, c[0x0][0x380] ;  /* 0x0000e000ff14bb82 */ /* 0x000e620000000a00 */
[----:B------:R-:W-:Y:S02]  /*07f0*/  @!P4 FMNMX R4, R4, R15, !PT ;  /* 0x0000000f0404c209 */ /* 0x000fe40007800000 */
[----:B------:R-:W-:-:S05]  /*0800*/  ISETP.GE.AND P1, PT, R29, R22, PT ;  /* 0x000000161d00720c */ /* 0x000fca0003f26270 */
[----:B------:R-:W2:Y:S01]  /*0810*/  @!P2 LDC.64 R28, c[0x0][0x380] ;  /* 0x0000e000ff1cab82 */ /* 0x000ea20000000a00 */
[----:B-----5:R-:W-:Y:S01]  /*0820*/  @!P0 FMNMX R4, R4, R18, !PT ;  /* 0x0000001204048209 */ /* 0x020fe20007800000 */
[----:B------:R-:W-:-:S04]  /*0830*/  IMAD R18, R8, 0xc, R23 ;  /* 0x0000000c08127824 */ /* 0x000fc800078e0217 */
[----:B0-----:R-:W-:-:S05]  /*0840*/  @!P5 IMAD.WIDE R2, R18, 0x4, R2 ;  /* 0x000000041202d825 */ /* 0x001fca00078e0202 */
[----:B------:R0:W3:Y:S01]  /*0850*/  @!P5 LDG.E R26, desc[UR8][R2.64] ;  /* 0x00000008021ad981 */ /* 0x0000e2000c1e1900 */
[----:B------:R-:W-:Y:S01]  /*0860*/  @!P6 FMNMX R4, R4, R19, !PT ;  /* 0x000000130404e209 */ /* 0x000fe20007800000 */
[----:B------:R-:W-:Y:S01]  /*0870*/  IMAD R19, R8, 0xd, R23 ;  /* 0x0000000d08137824 */ /* 0x000fe200078e0217 */
[----:B0-----:R-:W0:Y:S03]  /*0880*/  @!P1 LDC.64 R2, c[0x0][0x380] ;  /* 0x0000e000ff029b82 */ /* 0x001e260000000a00 */
[----:B-1----:R-:W-:-:S05]  /*0890*/  @!P3 IMAD.WIDE R20, R19, 0x4, R20 ;  /* 0x000000041314b825 */ /* 0x002fca00078e0214 */
[----:B------:R1:W4:Y:S02]  /*08a0*/  @!P3 LDG.E R25, desc[UR8][R20.64] ;  /* 0x000000081419b981 */ /* 0x000324000c1e1900 */
[C-C-:B-1----:R-:W-:Y:S02]  /*08b0*/  IMAD R20, R8.reuse, 0xe, R23.reuse ;  /* 0x0000000e08147824 */ /* 0x142fe400078e0217 */
[----:B------:R-:W-:Y:S02]  /*08c0*/  IMAD R21, R8, 0xf, R23 ;  /* 0x0000000f08157824 */ /* 0x000fe400078e0217 */
[----:B--2---:R-:W-:-:S04]  /*08d0*/  @!P2 IMAD.WIDE R28, R20, 0x4, R28 ;  /* 0x00000004141ca825 */ /* 0x004fc800078e021c */
[----:B0-----:R-:W-:Y:S01]  /*08e0*/  @!P1 IMAD.WIDE R2, R21, 0x4, R2 ;  /* 0x0000000415029825 */ /* 0x001fe200078e0202 */
[----:B------:R-:W2:Y:S04]  /*08f0*/  @!P2 LDG.E R15, desc[UR8][R28.64] ;  /* 0x000000081c0fa981 */ /* 0x000ea8000c1e1900 */
[----:B------:R0:W5:Y:S02]  /*0900*/  @!P1 LDG.E R27, desc[UR8][R2.64] ;  /* 0x00000008021b9981 */ /* 0x000164000c1e1900 */
[----:B0-----:R-:W-:Y:S02]  /*0910*/  LOP3.LUT R3, R0, 0x7ffffff0, RZ, 0xc0, !PT ;  /* 0x7ffffff000037812 */ /* 0x001fe400078ec0ff */
[----:B---3--:R-:W-:-:S04]  /*0920*/  @!P5 FMNMX R4, R4, R26, !PT ;  /* 0x0000001a0404d209 */ /* 0x008fc80007800000 */
[----:B----4-:R-:W-:Y:S02]  /*0930*/  @!P3 FMNMX R4, R4, R25, !PT ;  /* 0x000000190404b209 */ /* 0x010fe40007800000 */
[----:B------:R-:W-:-:S04]  /*0940*/  IADD3 R25, PT, PT, -R3, 0x10, RZ ;  /* 0x0000001003197810 */ /* 0x000fc80007ffe1ff */
[----:B------:R-:W-:Y:S02]  /*0950*/  ISETP.NE.AND P0, PT, R25, RZ, PT ;  /* 0x000000ff1900720c */ /* 0x000fe40003f05270 */
[----:B--2---:R-:W-:-:S04]  /*0960*/  @!P2 FMNMX R4, R4, R15, !PT ;  /* 0x0000000f0404a209 */ /* 0x004fc80007800000 */
[----:B-----5:R-:W-:-:S07]  /*0970*/  @!P1 FMNMX R4, R4, R27, !PT ;  /* 0x0000001b04049209 */ /* 0x020fce0007800000 */
[----:B------:R-:W-:Y:S05]  /*0980*/  @!P0 BRA `(.L_x_157) ;  /* 0x0000000800148947 */ /* 0x000fea0003800000 */
[----:B------:R-:W0:Y:S01]  /*0990*/  LDC R22, c[0x0][0x394] ;  /* 0x0000e500ff167b82 */ /* 0x000e220000000800 */
[C---:B------:R-:W-:Y:S01]  /*09a0*/  LEA R2, R8.reuse, R14, 0x4 ;  /* 0x0000000e08027211 */ /* 0x040fe200078e20ff */
[C---:B------:R-:W-:Y:S01]  /*09b0*/  IMAD R6, R8.reuse, 0x10, R6 ;  /* 0x0000001008067824 */ /* 0x040fe200078e0206 */
        /* <DEDUP_REMOVED lines=8> */
[----:B------:R-:W-:-:S02]  /*0a40*/  LEA R12, R8, R12, 0x4 ;  /* 0x0000000c080c7211 */ /* 0x000fc400078e20ff */
[C---:B------:R-:W-:Y:S02]  /*0a50*/  LEA R16, R8.reuse, R16, 0x4 ;  /* 0x0000001008107211 */ /* 0x040fe400078e20ff */
[C---:B------:R-:W-:Y:S02]  /*0a60*/  LEA R17, R8.reuse, R17, 0x4 ;  /* 0x0000001108117211 */ /* 0x040fe400078e20ff */
[C---:B------:R-:W-:Y:S02]  /*0a70*/  LEA R19, R8.reuse, R19, 0x4 ;  /* 0x0000001308137211 */ /* 0x040fe400078e20ff */
[C---:B------:R-:W-:Y:S02]  /*0a80*/  LEA R20, R8.reuse, R20, 0x4 ;  /* 0x0000001408147211 */ /* 0x040fe400078e20ff */
[C---:B------:R-:W-:Y:S02]  /*0a90*/  LEA R23, R8.reuse, R23, 0x4 ;  /* 0x0000001708177211 */ /* 0x040fe400078e20ff */
[----:B------:R-:W-:-:S07]  /*0aa0*/  LEA R24, R8, R24, 0x4 ;  /* 0x0000001808187211 */ /* 0x000fce00078e20ff */
.L_x_158:
[----:B0-----:R-:W-:-:S13]  /*0ab0*/  ISETP.GE.AND P0, PT, R24, R22, PT ;  /* 0x000000161800720c */ /* 0x001fda0003f06270 */
[----:B------:R-:W0:Y:S02]  /*0ac0*/  @!P0 LDC.64 R14, c[0x0][0x380] ;  /* 0x0000e000ff0e8b82 */ /* 0x000e240000000a00 */
[----:B0-----:R-:W-:-:S06]  /*0ad0*/  @!P0 IMAD.WIDE R14, R23, 0x4, R14 ;  /* 0x00000004170e8825 */ /* 0x001fcc00078e020e */
[----:B------:R-:W2:Y:S01]  /*0ae0*/  @!P0 LDG.E R15, desc[UR8][R14.64] ;  /* 0x000000080e0f8981 */ /* 0x000ea2000c1e1900 */
[----:B------:R-:W-:-:S05]  /*0af0*/  IMAD.IADD R27, R8, 0x1, R24 ;  /* 0x00000001081b7824 */ /* 0x000fca00078e0218 */
[----:B------:R-:W-:Y:S02]  /*0b00*/  ISETP.GE.AND P1, PT, R27, R22, PT ;  /* 0x000000161b00720c */ /* 0x000fe40003f26270 */
[----:B------:R-:W-:Y:S02]  /*0b10*/  IADD3 R27, PT, PT, R8, R27, RZ ;  /* 0x0000001b081b7210 */ /* 0x000fe40007ffe0ff */
[----:B--2---:R-:W-:-:S09]  /*0b20*/  @!P0 FMNMX R4, R4, R15, !PT ;  /* 0x0000000f04048209 */ /* 0x004fd20007800000 */
[----:B------:R-:W0:Y:S02]  /*0b30*/  @!P1 LDC.64 R14, c[0x0][0x380] ;  /* 0x0000e000ff0e9b82 */ /* 0x000e240000000a00 */
[----:B0-----:R-:W-:-:S05]  /*0b40*/  @!P1 IMAD.WIDE R14, R2, 0x4, R14 ;  /* 0x00000004020e9825 */ /* 0x001fca00078e020e */
[----:B------:R0:W2:Y:S01]  /*0b50*/  @!P1 LDG.E R29, desc[UR8][R14.64] ;  /* 0x000000080e1d9981 */ /* 0x0000a2000c1e1900 */
[----:B------:R-:W-:-:S13]  /*0b60*/  ISETP.GE.AND P0, PT, R27, R22, PT ;  /* 0x000000161b00720c */ /* 0x000fda0003f06270 */
[----:B0-----:R-:W0:Y:S02]  /*0b70*/  @!P0 LDC.64 R14, c[0x0][0x380] ;  /* 0x0000e000ff0e8b82 */ /* 0x001e240000000a00 */
[----:B0-----:R-:W-:Y:S01]  /*0b80*/  @!P0 IMAD.WIDE R14, R5, 0x4, R14 ;  /* 0x00000004050e8825 */ /* 0x001fe200078e020e */
[----:B------:R-:W-:Y:S02]  /*0b90*/  IADD3 R27, PT, PT, R8, R27, RZ ;  /* 0x0000001b081b7210 */ /* 0x000fe40007ffe0ff */
[----:B--2---:R-:W-:Y:S02]  /*0ba0*/  @!P1 FMNMX R4, R4, R29, !PT ;  /* 0x0000001d04049209 */ /* 0x004fe40007800000 */
[----:B------:R0:W2:Y:S01]  /*0bb0*/  @!P0 LDG.E R29, desc[UR8][R14.64] ;  /* 0x000000080e1d8981 */ /* 0x0000a2000c1e1900 */
[----:B------:R-:W-:-:S13]  /*0bc0*/  ISETP.GE.AND P1, PT, R27, R22, PT ;  /* 0x000000161b00720c */ /* 0x000fda0003f26270 */
[----:B0-----:R-:W0:Y:S02]  /*0bd0*/  @!P1 LDC.64 R14, c[0x0][0x380] ;  /* 0x0000e000ff0e9b82 */ /* 0x001e240000000a00 */
[----:B0-----:R-:W-:-:S04]  /*0be0*/  @!P1 IMAD.WIDE R14, R6, 0x4, R14 ;  /* 0x00000004060e9825 */ /* 0x001fc800078e020e */
[----:B------:R-:W-:Y:S01]  /*0bf0*/  IMAD.IADD R27, R8, 0x1, R27 ;  /* 0x00000001081b7824 */ /* 0x000fe200078e021b */
[----:B--2---:R-:W-:Y:S02]  /*0c00*/  @!P0 FMNMX R4, R4, R29, !PT ;  /* 0x0000001d04048209 */ /* 0x004fe40007800000 */
[----:B------:R0:W2:Y:S02]  /*0c10*/  @!P1 LDG.E R29, desc[UR8][R14.64] ;  /* 0x000000080e1d9981 */ /* 0x0000a4000c1e1900 */
        /* <DEDUP_REMOVED lines=51> */
[----:B--2---:R-:W-:-:S04]  /*0f50*/  @!P1 FMNMX R4, R4, R29, !PT ;  /* 0x0000001d04049209 */ /* 0x004fc80007800000 */
[----:B------:R0:W2:Y:S01]  /*0f60*/  @!P0 LDG.E R29, desc[UR8][R14.64] ;  /* 0x000000080e1d8981 */ /* 0x0000a2000c1e1900 */
[----:B------:R-:W-:-:S05]  /*0f70*/  IMAD.IADD R27, R8, 0x1, R27 ;  /* 0x00000001081b7824 */ /* 0x000fca00078e021b */
[----:B------:R-:W-:-:S13]  /*0f80*/  ISETP.GE.AND P1, PT, R27, R22, PT ;  /* 0x000000161b00720c */ /* 0x000fda0003f26270 */
[----:B0-----:R-:W0:Y:S01]  /*0f90*/  @!P1 LDC.64 R14, c[0x0][0x380] ;  /* 0x0000e000ff0e9b82 */ /* 0x001e220000000a00 */
[----:B------:R-:W-:Y:S01]  /*0fa0*/  IADD3 R27, PT, PT, R8, R27, RZ ;  /* 0x0000001b081b7210 */ /* 0x000fe20007ffe0ff */
[----:B0-----:R-:W-:Y:S01]  /*0fb0*/  @!P1 IMAD.WIDE R14, R19, 0x4, R14 ;  /* 0x00000004130e9825 */ /* 0x001fe200078e020e */
[----:B--2---:R-:W-:Y:S02]  /*0fc0*/  @!P0 FMNMX R4, R4, R29, !PT ;  /* 0x0000001d04048209 */ /* 0x004fe40007800000 */
[----:B------:R-:W-:Y:S02]  /*0fd0*/  ISETP.GE.AND P0, PT, R27, R22, PT ;  /* 0x000000161b00720c */ /* 0x000fe40003f06270 */
[----:B------:R0:W2:Y:S01]  /*0fe0*/  @!P1 LDG.E R29, desc[UR8][R14.64] ;  /* 0x000000080e1d9981 */ /* 0x0000a2000c1e1900 */
[----:B------:R-:W-:-:S04]  /*0ff0*/  IADD3 R27, PT, PT, R8, R27, RZ ;  /* 0x0000001b081b7210 */ /* 0x000fc80007ffe0ff */
[----:B------:R-:W-:-:S06]  /*1000*/  ISETP.GE.AND P2, PT, R27, R22, PT ;  /* 0x000000161b00720c */ /* 0x000fcc0003f46270 */
[----:B0-----:R-:W0:Y:S02]  /*1010*/  @!P0 LDC.64 R14, c[0x0][0x380] ;  /* 0x0000e000ff0e8b82 */ /* 0x001e240000000a00 */
[----:B0-----:R-:W-:-:S05]  /*1020*/  @!P0 IMAD.WIDE R14, R20, 0x4, R14 ;  /* 0x00000004140e8825 */ /* 0x001fca00078e020e */
[----:B------:R0:W3:Y:S02]  /*1030*/  @!P0 LDG.E R27, desc[UR8][R14.64] ;  /* 0x000000080e1b8981 */ /* 0x0000e4000c1e1900 */
[----:B0-----:R-:W0:Y:S02]  /*1040*/  @!P2 LDC.64 R14, c[0x0][0x380] ;  /* 0x0000e000ff0eab82 */ /* 0x001e240000000a00 */
[----:B0-----:R-:W-:Y:S01]  /*1050*/  @!P2 IMAD.WIDE R14, R21, 0x4, R14 ;  /* 0x00000004150ea825 */ /* 0x001fe200078e020e */
[----:B--2---:R-:W-:-:S04]  /*1060*/  @!P1 FMNMX R4, R4, R29, !PT ;  /* 0x0000001d04049209 */ /* 0x004fc80007800000 */
[----:B---3--:R-:W-:Y:S02]  /*1070*/  @!P0 FMNMX R4, R4, R27, !PT ;  /* 0x0000001b04048209 */ /* 0x008fe40007800000 */
[----:B------:R-:W2:Y:S01]  /*1080*/  @!P2 LDG.E R27, desc[UR8][R14.64] ;  /* 0x000000080e1ba981 */ /* 0x000ea2000c1e1900 */
[----:B------:R-:W-:-:S05]  /*1090*/  VIADD R25, R25, 0x10 ;  /* 0x0000001019197836 */ /* 0x000fca0000000000 */
[----:B------:R-:W-:Y:S01]  /*10a0*/  ISETP.NE.AND P0, PT, R25, RZ, PT ;  /* 0x000000ff1900720c */ /* 0x000fe20003f05270 */
        /* <DEDUP_REMOVED lines=15> */
[----:B------:R-:W-:-:S02]  /*11a0*/  LEA R20, R8, R20, 0x4 ;  /* 0x0000001408147211 */ /* 0x000fc400078e20ff */
[----:B------:R-:W-:Y:S02]  /*11b0*/  LEA R21, R8, R21, 0x4 ;  /* 0x0000001508157211 */ /* 0x000fe400078e20ff */
[----:B--2---:R-:W-:Y:S01]  /*11c0*/  @!P2 FMNMX R4, R4, R27, !PT ;  /* 0x0000001b0404a209 */ /* 0x004fe20007800000 */
[----:B------:R-:W-:Y:S06]  /*11d0*/  @P0 BRA `(.L_x_158) ;  /* 0xfffffff800340947 */ /* 0x000fec000383ffff */
.L_x_157:
[----:B------:R-:W-:-:S13]  /*11e0*/  LOP3.LUT P0, R5, R0, 0xf, RZ, 0xc0, !PT ;  /* 0x0000000f00057812 */ /* 0x000fda000780c0ff */
[----:B------:R-:W-:Y:S05]  /*11f0*/  @!P0 BRA `(.L_x_156) ;  /* 0x0000000800d48947 */ /* 0x000fea0003800000 */
[----:B------:R-:W0:Y:S01]  /*1200*/  S2R R2, SR_TID.X ;  /* 0x0000000000027919 */ /* 0x000e220000002100 */
[----:B------:R-:W-:Y:S02]  /*1210*/  ISETP.GE.U32.AND P1, PT, R5, 0x8, PT ;  /* 0x000000080500780c */ /* 0x000fe40003f26070 */
[----:B------:R-:W-:-:S04]  /*1220*/  LOP3.LUT R20, R0, 0x7, RZ, 0xc0, !PT ;  /* 0x0000000700147812 */ /* 0x000fc800078ec0ff */
[----:B------:R-:W-:-:S07]  /*1230*/  ISETP.NE.AND P0, PT, R20, RZ, PT ;  /* 0x000000ff1400720c */ /* 0x000fce0003f05270 */
[----:B------:R-:W-:Y:S06]  /*1240*/  @!P1 BRA `(.L_x_159) ;  /* 0x0000000000e49947 */ /* 0x000fec0003800000 */
[----:B0-----:R-:W-:-:S04]  /*1250*/  IMAD R5, R3, R8, R2 ;  /* 0x0000000803057224 */ /* 0x001fc800078e0202 */
[C---:B------:R-:W-:Y:S01]  /*1260*/  IMAD.IADD R9, R5.reuse, 0x1, R8 ;  /* 0x0000000105097824 */ /* 0x040fe200078e0208 */
[----:B------:R-:W-:-:S04]  /*1270*/  ISETP.GE.AND P6, PT, R5, R22, PT ;  /* 0x000000160500720c */ /* 0x000fc80003fc6270 */
[----:B------:R-:W-:-:S09]  /*1280*/  ISETP.GE.AND P1, PT, R9, R22, PT ;  /* 0x000000160900720c */ /* 0x000fd20003f26270 */
[----:B------:R-:W0:Y:S01]  /*1290*/  @!P6 LDC.64 R6, c[0x0][0x380] ;  /* 0x0000e000ff06eb82 */ /* 0x000e220000000a00 */
[----:B------:R-:W-:-:S07]  /*12a0*/  @!P6 IMAD R5, R22, UR6, R5 ;  /* 0x000000061605ec24 */ /* 0x000fce000f8e0205 */
[----:B------:R-:W1:Y:S01]  /*12b0*/  @!P1 LDC.64 R10, c[0x0][0x380] ;  /* 0x0000e000ff0a9b82 */ /* 0x000e620000000a00 */
[----:B0-----:R-:W-:-:S04]  /*12c0*/  @!P6 IMAD.WIDE R6, R5, 0x4, R6 ;  /* 0x000000040506e825 */ /* 0x001fc800078e0206 */
[----:B------:R-:W-:Y:S02]  /*12d0*/  @!P1 IMAD R5, R22, UR6, R9 ;  /* 0x0000000616059c24 */ /* 0x000fe4000f8e0209 */
[----:B------:R-:W2:Y:S02]  /*12e0*/  @!P6 LDG.E R7, desc[UR8][R6.64] ;  /* 0x000000080607e981 */ /* 0x000ea4000c1e1900 */
[----:B-1----:R-:W-:-:S06]  /*12f0*/  @!P1 IMAD.WIDE R10, R5, 0x4, R10 ;  /* 0x00000004050a9825 */ /* 0x002fcc00078e020a */
[----:B------:R-:W3:Y:S01]  /*1300*/  @!P1 LDG.E R11, desc[UR8][R10.64] ;  /* 0x000000080a0b9981 */ /* 0x000ee2000c1e1900 */
[----:B------:R-:W-:-:S04]  /*1310*/  IADD3 R27, PT, PT, R9, R8, RZ ;  /* 0x00000008091b7210 */ /* 0x000fc80007ffe0ff */
[C---:B------:R-:W-:Y:S02]  /*1320*/  IADD3 R25, PT, PT, R27.reuse, R8, RZ ;  /* 0x000000081b197210 */ /* 0x040fe40007ffe0ff */
[----:B------:R-:W-:-:S03]  /*1330*/  ISETP.GE.AND P2, PT, R27, R22, PT ;  /* 0x000000161b00720c */ /* 0x000fc60003f46270 */
[C---:B------:R-:W-:Y:S01]  /*1340*/  IMAD.IADD R23, R25.reuse, 0x1, R8 ;  /* 0x0000000119177824 */ /* 0x040fe200078e0208 */
[----:B------:R-:W-:-:S04]  /*1350*/  ISETP.GE.AND P3, PT, R25, R22, PT ;  /* 0x000000161900720c */ /* 0x000fc80003f66270 */
[C---:B------:R-:W-:Y:S02]  /*1360*/  IADD3 R9, PT, PT, R23.reuse, R8, RZ ;  /* 0x0000000817097210 */ /* 0x040fe40007ffe0ff */
[----:B------:R-:W-:Y:S02]  /*1370*/  ISETP.GE.AND P4, PT, R23, R22, PT ;  /* 0x000000161700720c */ /* 0x000fe40003f86270 */
[C---:B------:R-:W-:Y:S01]  /*1380*/  IADD3 R21, PT, PT, R9.reuse, R8, RZ ;  /* 0x0000000809157210 */ /* 0x040fe20007ffe0ff */
[----:B------:R-:W0:Y:S01]  /*1390*/  @!P2 LDC.64 R18, c[0x0][0x380] ;  /* 0x0000e000ff12ab82 */ /* 0x000e220000000a00 */
[----:B------:R-:W-:-:S03]  /*13a0*/  ISETP.GE.AND P5, PT, R9, R22, PT ;  /* 0x000000160900720c */ /* 0x000fc60003fa6270 */
[----:B------:R-:W-:-:S04]  /*13b0*/  IMAD.IADD R5, R21, 0x1, R8 ;  /* 0x0000000115057824 */ /* 0x000fc800078e0208 */
[----:B------:R-:W1:Y:S08]  /*13c0*/  @!P3 LDC.64 R16, c[0x0][0x380] ;  /* 0x0000e000ff10bb82 */ /* 0x000e700000000a00 */
[----:B------:R-:W4:Y:S01]  /*13d0*/  @!P4 LDC.64 R14, c[0x0][0x380] ;  /* 0x0000e000ff0ecb82 */ /* 0x000f220000000a00 */
[C---:B------:R-:W-:Y:S02]  /*13e0*/  @!P2 IMAD R27, R22.reuse, UR6, R27 ;  /* 0x00000006161bac24 */ /* 0x040fe4000f8e021b */
[----:B------:R-:W-:-:S02]  /*13f0*/  @!P3 IMAD R25, R22, UR6, R25 ;  /* 0x000000061619bc24 */ /* 0x000fc4000f8e0219 */
[----:B0-----:R-:W-:-:S04]  /*1400*/  @!P2 IMAD.WIDE R18, R27, 0x4, R18 ;  /* 0x000000041b12a825 */ /* 0x001fc800078e0212 */
[----:B------:R-:W-:Y:S02]  /*1410*/  @!P4 IMAD R23, R22, UR6, R23 ;  /* 0x000000061617cc24 */ /* 0x000fe4000f8e0217 */
[----:B------:R-:W5:Y:S01]  /*1420*/  @!P2 LDG.E R19, desc[UR8][R18.64] ;  /* 0x000000081213a981 */ /* 0x000f62000c1e1900 */
[----:B-1----:R-:W-:-:S04]  /*1430*/  @!P3 IMAD.WIDE R16, R25, 0x4, R16 ;  /* 0x000000041910b825 */ /* 0x002fc800078e0210 */
[----:B------:R-:W-:Y:S02]  /*1440*/  @!P5 IMAD R9, R22, UR6, R9 ;  /* 0x000000061609dc24 */ /* 0x000fe4000f8e0209 */
[----:B------:R-:W5:Y:S01]  /*1450*/  @!P3 LDG.E R17, desc[UR8][R16.64] ;  /* 0x000000081011b981 */ /* 0x000f62000c1e1900 */
[----:B----4-:R-:W-:-:S06]  /*1460*/  @!P4 IMAD.WIDE R14, R23, 0x4, R14 ;  /* 0x00000004170ec825 */ /* 0x010fcc00078e020e */
[----:B------:R-:W4:Y:S01]  /*1470*/  @!P4 LDG.E R15, desc[UR8][R14.64] ;  /* 0x000000080e0fc981 */ /* 0x000f22000c1e1900 */
[----:B--2---:R-:W-:Y:S02]  /*1480*/  @!P6 FMNMX R4, R4, R7, !PT ;  /* 0x000000070404e209 */ /* 0x004fe40007800000 */
[-C--:B------:R-:W-:Y:S01]  /*1490*/  ISETP.GE.AND P6, PT, R21, R22.reuse, PT ;  /* 0x000000161500720c */ /* 0x080fe20003fc6270 */
[----:B------:R-:W0:Y:S01]  /*14a0*/  @!P5 LDC.64 R6, c[0x0][0x380] ;  /* 0x0000e000ff06db82 */ /* 0x000e220000000a00 */
[----:B---3--:R-:W-:Y:S02]  /*14b0*/  @!P1 FMNMX R4, R4, R11, !PT ;  /* 0x0000000b04049209 */ /* 0x008fe40007800000 */
[----:B------:R-:W-:-:S09]  /*14c0*/  ISETP.GE.AND P1, PT, R5, R22, PT ;  /* 0x000000160500720c */ /* 0x000fd20003f26270 */
[----:B------:R-:W1:Y:S08]  /*14d0*/  @!P6 LDC.64 R10, c[0x0][0x380] ;  /* 0x0000e000ff0aeb82 */ /* 0x000e700000000a00 */
[----:B------:R-:W2:Y:S01]  /*14e0*/  @!P1 LDC.64 R12, c[0x0][0x380] ;  /* 0x0000e000ff0c9b82 */ /* 0x000ea20000000a00 */
[----:B------:R-:W-:Y:S02]  /*14f0*/  @!P6 IMAD R21, R22, UR6, R21 ;  /* 0x000000061615ec24 */ /* 0x000fe4000f8e0215 */
[----:B0-----:R-:W-:-:S04]  /*1500*/  @!P5 IMAD.WIDE R6, R9, 0x4, R6 ;  /* 0x000000040906d825 */ /* 0x001fc800078e0206 */
[----:B------:R-:W-:Y:S02]  /*1510*/  @!P1 IMAD R5, R22, UR6, R5 ;  /* 0x0000000616059c24 */ /* 0x000fe4000f8e0205 */
[----:B------:R-:W3:Y:S01]  /*1520*/  @!P5 LDG.E R7, desc[UR8][R6.64] ;  /* 0x000000080607d981 */ /* 0x000ee2000c1e1900 */
[----:B-1----:R-:W-:-:S06]  /*1530*/  @!P6 IMAD.WIDE R10, R21, 0x4, R10 ;  /* 0x00000004150ae825 */ /* 0x002fcc00078e020a */
[----:B------:R-:W3:Y:S01]  /*1540*/  @!P6 LDG.E R11, desc[UR8][R10.64] ;  /* 0x000000080a0be981 */ /* 0x000ee2000c1e1900 */
[----:B--2---:R-:W-:-:S06]  /*1550*/  @!P1 IMAD.WIDE R12, R5, 0x4, R12 ;  /* 0x00000004050c9825 */ /* 0x004fcc00078e020c */
[----:B------:R-:W2:Y:S01]  /*1560*/  @!P1 LDG.E R13, desc[UR8][R12.64] ;  /* 0x000000080c0d9981 */ /* 0x000ea2000c1e1900 */
[----:B-----5:R-:W-:-:S04]  /*1570*/  @!P2 FMNMX R4, R4, R19, !PT ;  /* 0x000000130404a209 */ /* 0x020fc80007800000 */
[----:B------:R-:W-:-:S04]  /*1580*/  @!P3 FMNMX R4, R4, R17, !PT ;  /* 0x000000110404b209 */ /* 0x000fc80007800000 */
[----:B----4-:R-:W-:Y:S02]  /*1590*/  @!P4 FMNMX R4, R4, R15, !PT ;  /* 0x0000000f0404c209 */ /* 0x010fe40007800000 */
[----:B------:R-:W-:Y:S02]  /*15a0*/  IADD3 R3, PT, PT, R3, 0x8, RZ ;  /* 0x0000000803037810 */ /* 0x000fe40007ffe0ff */
[----:B---3--:R-:W-:-:S04]  /*15b0*/  @!P5 FMNMX R4, R4, R7, !PT ;  /* 0x000000070404d209 */ /* 0x008fc80007800000 */
[----:B------:R-:W-:-:S04]  /*15c0*/  @!P6 FMNMX R4, R4, R11, !PT ;  /* 0x0000000b0404e209 */ /* 0x000fc80007800000 */
[----:B--2---:R-:W-:-:S07]  /*15d0*/  @!P1 FMNMX R4, R4, R13, !PT ;  /* 0x0000000d04049209 */ /* 0x004fce0007800000 */
.L_x_159:
[----:B------:R-:W-:Y:S05]  /*15e0*/  @!P0 BRA `(.L_x_156) ;  /* 0x0000000400d88947 */ /* 0x000fea0003800000 */
[----:B------:R-:W-:Y:S02]  /*15f0*/  ISETP.GE.U32.AND P0, PT, R20, 0x4, PT ;  /* 0x000000041400780c */ /* 0x000fe40003f06070 */
[----:B------:R-:W-:-:S04]  /*1600*/  LOP3.LUT R5, R0, 0x3, RZ, 0xc0, !PT ;  /* 0x0000000300057812 */ /* 0x000fc800078ec0ff */
[----:B------:R-:W-:-:S07]  /*1610*/  ISETP.NE.AND P4, PT, R5, RZ, PT ;  /* 0x000000ff0500720c */ /* 0x000fce0003f85270 */
[----:B------:R-:W-:Y:S06]  /*1620*/  @!P0 BRA `(.L_x_160) ;  /* 0x0000000000748947 */ /* 0x000fec0003800000 */
[----:B0-----:R-:W-:-:S05]  /*1630*/  IMAD R9, R3, R8, R2 ;  /* 0x0000000803097224 */ /* 0x001fca00078e0202 */
[C---:B------:R-:W-:Y:S02]  /*1640*/  IADD3 R17, PT, PT, R9.reuse, R8, RZ ;  /* 0x0000000809117210 */ /* 0x040fe40007ffe0ff */
[-C--:B------:R-:W-:Y:S02]  /*1650*/  ISETP.GE.AND P0, PT, R9, R22.reuse, PT ;  /* 0x000000160900720c */ /* 0x080fe40003f06270 */
[C---:B------:R-:W-:Y:S01]  /*1660*/  ISETP.GE.AND P1, PT, R17.reuse, R22, PT ;  /* 0x000000161100720c */ /* 0x040fe20003f26270 */
[----:B------:R-:W-:-:S05]  /*1670*/  IMAD.IADD R19, R17, 0x1, R8 ;  /* 0x0000000111137824 */ /* 0x000fca00078e0208 */
[C---:B------:R-:W-:Y:S02]  /*1680*/  ISETP.GE.AND P2, PT, R19.reuse, R22, PT ;  /* 0x000000161300720c */ /* 0x040fe40003f46270 */
[----:B------:R-:W-:-:S03]  /*1690*/  IADD3 R21, PT, PT, R19, R8, RZ ;  /* 0x0000000813157210 */ /* 0x000fc60007ffe0ff */
[----:B------:R-:W0:Y:S01]  /*16a0*/  @!P0 LDC.64 R14, c[0x0][0x380] ;  /* 0x0000e000ff0e8b82 */ /* 0x000e220000000a00 */
[----:B------:R-:W-:Y:S01]  /*16b0*/  ISETP.GE.AND P3, PT, R21, R22, PT ;  /* 0x000000161500720c */ /* 0x000fe20003f66270 */
[----:B------:R-:W-:-:S06]  /*16c0*/  @!P0 IMAD R9, R22, UR6, R9 ;  /* 0x0000000616098c24 */ /* 0x000fcc000f8e0209 */
[----:B------:R-:W1:Y:S08]  /*16d0*/  @!P1 LDC.64 R12, c[0x0][0x380] ;  /* 0x0000e000ff0c9b82 */ /* 0x000e700000000a00 */
[----:B------:R-:W2:Y:S08]  /*16e0*/  @!P2 LDC.64 R10, c[0x0][0x380] ;  /* 0x0000e000ff0aab82 */ /* 0x000eb00000000a00 */
[----:B------:R-:W3:Y:S01]  /*16f0*/  @!P3 LDC.64 R6, c[0x0][0x380] ;  /* 0x0000e000ff06bb82 */ /* 0x000ee20000000a00 */
[----:B0-----:R-:W-:-:S04]  /*1700*/  @!P0 IMAD.WIDE R14, R9, 0x4, R14 ;  /* 0x00000004090e8825 */ /* 0x001fc800078e020e */
[C---:B------:R-:W-:Y:S02]  /*1710*/  @!P1 IMAD R9, R22.reuse, UR6, R17 ;  /* 0x0000000616099c24 */ /* 0x040fe4000f8e0211 */
[----:B------:R-:W-:Y:S01]  /*1720*/  @!P2 IMAD R17, R22, UR6, R19 ;  /* 0x000000061611ac24 */ /* 0x000fe2000f8e0213 */
[----:B------:R-:W4:Y:S01]  /*1730*/  @!P0 LDG.E R15, desc[UR8][R14.64] ;  /* 0x000000080e0f8981 */ /* 0x000f22000c1e1900 */
[----:B-1----:R-:W-:-:S04]  /*1740*/  @!P1 IMAD.WIDE R12, R9, 0x4, R12 ;  /* 0x00000004090c9825 */ /* 0x002fc800078e020c */
[----:B------:R-:W-:Y:S02]  /*1750*/  @!P3 IMAD R9, R22, UR6, R21 ;  /* 0x000000061609bc24 */ /* 0x000fe4000f8e0215 */
[----:B------:R-:W5:Y:S01]  /*1760*/  @!P1 LDG.E R13, desc[UR8][R12.64] ;  /* 0x000000080c0d9981 */ /* 0x000f62000c1e1900 */
[----:B--2---:R-:W-:-:S06]  /*1770*/  @!P2 IMAD.WIDE R10, R17, 0x4, R10 ;  /* 0x00000004110aa825 */ /* 0x004fcc00078e020a */
[----:B------:R-:W2:Y:S01]  /*1780*/  @!P2 LDG.E R11, desc[UR8][R10.64] ;  /* 0x000000080a0ba981 */ /* 0x000ea2000c1e1900 */
[----:B---3--:R-:W-:-:S06]  /*1790*/  @!P3 IMAD.WIDE R6, R9, 0x4, R6 ;  /* 0x000000040906b825 */ /* 0x008fcc00078e0206 */
[----:B------:R-:W3:Y:S01]  /*17a0*/  @!P3 LDG.E R7, desc[UR8][R6.64] ;  /* 0x000000080607b981 */ /* 0x000ee2000c1e1900 */
[----:B------:R-:W-:Y:S02]  /*17b0*/  IADD3 R3, PT, PT, R3, 0x4, RZ ;  /* 0x0000000403037810 */ /* 0x000fe40007ffe0ff */
[----:B----4-:R-:W-:-:S04]  /*17c0*/  @!P0 FMNMX R4, R4, R15, !PT ;  /* 0x0000000f04048209 */ /* 0x010fc80007800000 */
[----:B-----5:R-:W-:-:S04]  /*17d0*/  @!P1 FMNMX R4, R4, R13, !PT ;  /* 0x0000000d04049209 */ /* 0x020fc80007800000 */
[----:B--2---:R-:W-:-:S04]  /*17e0*/  @!P2 FMNMX R4, R4, R11, !PT ;  /* 0x0000000b0404a209 */ /* 0x004fc80007800000 */
[----:B---3--:R-:W-:-:S07]  /*17f0*/  @!P3 FMNMX R4, R4, R7, !PT ;  /* 0x000000070404b209 */ /* 0x008fce0007800000 */
.L_x_160:
[----:B------:R-:W-:Y:S05]  /*1800*/  @!P4 BRA `(.L_x_156) ;  /* 0x000000040050c947 */ /* 0x000fea0003800000 */
[----:B0-----:R-:W-:-:S04]  /*1810*/  IMAD R7, R8, R3, R2 ;  /* 0x0000000308077224 */ /* 0x001fc800078e0202 */
[----:B------:R-:W-:Y:S01]  /*1820*/  IMAD R9, R22, UR6, R7 ;  /* 0x0000000616097c24 */ /* 0x000fe2000f8e0207 */
[----:B------:R-:W-:-:S13]  /*1830*/  ISETP.GE.AND P0, PT, R7, R22, PT ;  /* 0x000000160700720c */ /* 0x000fda0003f06270 */
[----:B------:R-:W0:Y:S02]  /*1840*/  @!P0 LDC.64 R2, c[0x0][0x380] ;  /* 0x0000e000ff028b82 */ /* 0x000e240000000a00 */
[----:B0-----:R-:W-:-:S06]  /*1850*/  @!P0 IMAD.WIDE R2, R9, 0x4, R2 ;  /* 0x0000000409028825 */ /* 0x001fcc00078e0202 */
[----:B------:R0:W2:Y:S02]  /*1860*/  @!P0 LDG.E R3, desc[UR8][R2.64] ;  /* 0x0000000802038981 */ /* 0x0000a4000c1e1900 */
[----:B0-----:R-:W-:-:S04]  /*1870*/  IADD3 R2, PT, PT, -R5, 0x1, RZ ;  /* 0x0000000105027810 */ /* 0x001fc80007ffe1ff */
[----:B------:R-:W-:Y:S02]  /*1880*/  ISETP.NE.AND P1, PT, R2, RZ, PT ;  /* 0x000000ff0200720c */ /* 0x000fe40003f25270 */
[----:B--2---:R-:W-:-:S11]  /*1890*/  @!P0 FMNMX R4, R4, R3, !PT ;  /* 0x0000000304048209 */ /* 0x004fd60007800000 */
[----:B------:R-:W-:Y:S05]  /*18a0*/  @!P1 BRA `(.L_x_156) ;  /* 0x0000000400289947 */ /* 0x000fea0003800000 */
[----:B------:R-:W-:Y:S01]  /*18b0*/  ISETP.GE.AND P0, PT, R2, RZ, PT ;  /* 0x000000ff0200720c */ /* 0x000fe20003f06270 */
[----:B------:R-:W-:Y:S01]  /*18c0*/  IMAD.IADD R5, R9, 0x1, R8 ;  /* 0x0000000109057824 */ /* 0x000fe200078e0208 */
[----:B------:R-:W-:-:S11]  /*18d0*/  IADD3 R3, PT, PT, R7, R8, RZ ;  /* 0x0000000807037210 */ /* 0x000fd60007ffe0ff */
[----:B------:R-:W-:Y:S05]  /*18e0*/  @P0 BRA `(.L_x_161) ;  /* 0x0000000000ec0947 */ /* 0x000fea0003800000 */
[----:B------:R-:W-:Y:S02]  /*18f0*/  IADD3 R6, PT, PT, -R2, RZ, RZ ;  /* 0x000000ff02067210 */ /* 0x000fe40007ffe1ff */
[----:B------:R-:W-:Y:S02]  /*1900*/  PLOP3.LUT P0, PT, PT, PT, PT, 0x80, 0x8 ;  /* 0x000000000008781c */ /* 0x000fe40003f0f070 */
[----:B------:R-:W-:-:S13]  /*1910*/  ISETP.GT.AND P1, PT, R6, 0x3, PT ;  /* 0x000000030600780c */ /* 0x000fda0003f24270 */
[----:B------:R-:W-:Y:S05]  /*1920*/  @!P1 BRA `(.L_x_162) ;  /* 0x0000000000849947 */ /* 0x000fea0003800000 */
[----:B------:R-:W0:Y:S01]  /*1930*/  LDC R22, c[0x0][0x394] ;  /* 0x0000e500ff167b82 */ /* 0x000e220000000800 */
[----:B------:R-:W-:-:S13]  /*1940*/  PLOP3.LUT P0, PT, PT, PT, PT, 0x8, 0x80 ;  /* 0x000000000080781c */ /* 0x000fda0003f0e170 */
.L_x_163:
[----:B0-----:R-:W-:Y:S01]  /*1950*/  ISETP.GE.AND P1, PT, R3, R22, PT ;  /* 0x000000160300720c */ /* 0x001fe20003f26270 */
[C---:B------:R-:W-:Y:S02]  /*1960*/  IMAD.IADD R7, R8.reuse, 0x1, R3 ;  /* 0x0000000108077824 */ /* 0x040fe400078e0203 */
[----:B------:R-:W-:-:S03]  /*1970*/  IMAD.IADD R9, R8, 0x1, R5 ;  /* 0x0000000108097824 */ /* 0x000fc600078e0205 */
[C---:B------:R-:W-:Y:S02]  /*1980*/  IADD3 R3, PT, PT, R8.reuse, R7, RZ ;  /* 0x0000000708037210 */ /* 0x040fe40007ffe0ff */
[-C--:B------:R-:W-:Y:S02]  /*1990*/  ISETP.GE.AND P2, PT, R7, R22.reuse, PT ;  /* 0x000000160700720c */ /* 0x080fe40003f46270 */
[-C--:B------:R-:W-:Y:S02]  /*19a0*/  ISETP.GE.AND P3, PT, R3, R22.reuse, PT ;  /* 0x000000160300720c */ /* 0x080fe40003f66270 */
[----:B------:R-:W-:Y:S01]  /*19b0*/  IADD3 R3, PT, PT, R8, R3, RZ ;  /* 0x0000000308037210 */ /* 0x000fe20007ffe0ff */
[----:B------:R-:W0:Y:S03]  /*19c0*/  @!P1 LDC.64 R14, c[0x0][0x380] ;  /* 0x0000e000ff0e9b82 */ /* 0x000e260000000a00 */
[----:B------:R-:W-:-:S05]  /*19d0*/  ISETP.GE.AND P4, PT, R3, R22, PT ;  /* 0x000000160300720c */ /* 0x000fca0003f86270 */
[----:B------:R-:W1:Y:S08]  /*19e0*/  @!P2 LDC.64 R12, c[0x0][0x380] ;  /* 0x0000e000ff0cab82 */ /* 0x000e700000000a00 */
[----:B------:R-:W2:Y:S08]  /*19f0*/  @!P3 LDC.64 R10, c[0x0][0x380] ;  /* 0x0000e000ff0abb82 */ /* 0x000eb00000000a00 */
[----:B------:R-:W3:Y:S01]  /*1a00*/  @!P4 LDC.64 R6, c[0x0][0x380] ;  /* 0x0000e000ff06cb82 */ /* 0x000ee20000000a00 */
[----:B0-----:R-:W-:Y:S01]  /*1a10*/  @!P1 IMAD.WIDE R14, R5, 0x4, R14 ;  /* 0x00000004050e9825 */ /* 0x001fe200078e020e */
[----:B------:R-:W-:-:S05]  /*1a20*/  IADD3 R5, PT, PT, R8, R9, RZ ;  /* 0x0000000908057210 */ /* 0x000fca0007ffe0ff */
[----:B------:R-:W4:Y:S01]  /*1a30*/  @!P1 LDG.E R15, desc[UR8][R14.64] ;  /* 0x000000080e0f9981 */ /* 0x000f22000c1e1900 */
[----:B-1----:R-:W-:Y:S01]  /*1a40*/  @!P2 IMAD.WIDE R12, R9, 0x4, R12 ;  /* 0x00000004090ca825 */ /* 0x002fe200078e020c */
[----:B------:R-:W-:-:S05]  /*1a50*/  IADD3 R9, PT, PT, R8, R5, RZ ;  /* 0x0000000508097210 */ /* 0x000fca0007ffe0ff */
[----:B------:R-:W5:Y:S01]  /*1a60*/  @!P2 LDG.E R13, desc[UR8][R12.64] ;  /* 0x000000080c0da981 */ /* 0x000f62000c1e1900 */
[----:B--2---:R-:W-:-:S06]  /*1a70*/  @!P3 IMAD.WIDE R10, R5, 0x4, R10 ;  /* 0x00000004050ab825 */ /* 0x004fcc00078e020a */
[----:B------:R-:W2:Y:S01]  /*1a80*/  @!P3 LDG.E R11, desc[UR8][R10.64] ;  /* 0x000000080a0bb981 */ /* 0x000ea2000c1e1900 */
[----:B---3--:R-:W-:-:S06]  /*1a90*/  @!P4 IMAD.WIDE R6, R9, 0x4, R6 ;  /* 0x000000040906c825 */ /* 0x008fcc00078e0206 */
[----:B------:R-:W3:Y:S01]  /*1aa0*/  @!P4 LDG.E R7, desc[UR8][R6.64] ;  /* 0x000000080607c981 */ /* 0x000ee2000c1e1900 */
[----:B------:R-:W-:Y:S01]  /*1ab0*/  VIADD R2, R2, 0x4 ;  /* 0x0000000402027836 */ /* 0x000fe20000000000 */
[C---:B------:R-:W-:Y:S02]  /*1ac0*/  IADD3 R3, PT, PT, R8.reuse, R3, RZ ;  /* 0x0000000308037210 */ /* 0x040fe40007ffe0ff */
[----:B------:R-:W-:Y:S02]  /*1ad0*/  IADD3 R5, PT, PT, R8, R9, RZ ;  /* 0x0000000908057210 */ /* 0x000fe40007ffe0ff */
[----:B----4-:R-:W-:Y:S02]  /*1ae0*/  @!P1 FMNMX R4, R4, R15, !PT ;  /* 0x0000000f04049209 */ /* 0x010fe40007800000 */
[----:B------:R-:W-:Y:S02]  /*1af0*/  ISETP.GE.AND P1, PT, R2, -0x3, PT ;  /* 0xfffffffd0200780c */ /* 0x000fe40003f26270 */
[----:B-----5:R-:W-:-:S04]  /*1b00*/  @!P2 FMNMX R4, R4, R13, !PT ;  /* 0x0000000d0404a209 */ /* 0x020fc80007800000 */
[----:B--2---:R-:W-:-:S04]  /*1b10*/  @!P3 FMNMX R4, R4, R11, !PT ;  /* 0x0000000b0404b209 */ /* 0x004fc80007800000 */
[----:B---3--:R-:W-:-:S03]  /*1b20*/  @!P4 FMNMX R4, R4, R7, !PT ;  /* 0x000000070404c209 */ /* 0x008fc60007800000 */
[----:B------:R-:W-:Y:S05]  /*1b30*/  @!P1 BRA `(.L_x_163) ;  /* 0xfffffffc00849947 */ /* 0x000fea000383ffff */
.L_x_162:
[----:B------:R-:W-:-:S05]  /*1b40*/  IMAD.MOV R6, RZ, RZ, -R2 ;  /* 0x000000ffff067224 */ /* 0x000fca00078e0a02 */
[----:B------:R-:W-:-:S13]  /*1b50*/  ISETP.GT.AND P1, PT, R6, 0x1, PT ;  /* 0x000000010600780c */ /* 0x000fda0003f24270 */
[----:B------:R-:W-:Y:S05]  /*1b60*/  @!P1 BRA `(.L_x_164) ;  /* 0x0000000000449947 */ /* 0x000fea0003800000 */
[-C--:B------:R-:W-:Y:S02]  /*1b70*/  ISETP.GE.AND P0, PT, R3, R22.reuse, PT ;  /* 0x000000160300720c */ /* 0x080fe40003f06270 */
[C---:B------:R-:W-:Y:S02]  /*1b80*/  IADD3 R3, PT, PT, R8.reuse, R3, RZ ;  /* 0x0000000308037210 */ /* 0x040fe40007ffe0ff */
[----:B------:R-:W-:Y:S02]  /*1b90*/  IADD3 R9, PT, PT, R8, R5, RZ ;  /* 0x0000000508097210 */ /* 0x000fe40007ffe0ff */
[----:B------:R-:W-:-:S07]  /*1ba0*/  ISETP.GE.AND P1, PT, R3, R22, PT ;  /* 0x000000160300720c */ /* 0x000fce0003f26270 */
[----:B------:R-:W0:Y:S08]  /*1bb0*/  @!P0 LDC.64 R6, c[0x0][0x380] ;  /* 0x0000e000ff068b82 */ /* 0x000e300000000a00 */
[----:B------:R-:W1:Y:S01]  /*1bc0*/  @!P1 LDC.64 R10, c[0x0][0x380] ;  /* 0x0000e000ff0a9b82 */ /* 0x000e620000000a00 */
[----:B0-----:R-:W-:-:S06]  /*1bd0*/  @!P0 IMAD.WIDE R6, R5, 0x4, R6 ;  /* 0x0000000405068825 */ /* 0x001fcc00078e0206 */
[----:B------:R-:W2:Y:S01]  /*1be0*/  @!P0 LDG.E R7, desc[UR8][R6.64] ;  /* 0x0000000806078981 */ /* 0x000ea2000c1e1900 */
[----:B-1----:R-:W-:-:S06]  /*1bf0*/  @!P1 IMAD.WIDE R10, R9, 0x4, R10 ;  /* 0x00000004090a9825 */ /* 0x002fcc00078e020a */
[----:B------:R-:W3:Y:S01]  /*1c00*/  @!P1 LDG.E R11, desc[UR8][R10.64] ;  /* 0x000000080a0b9981 */ /* 0x000ee2000c1e1900 */
[----:B------:R-:W-:Y:S01]  /*1c10*/  VIADD R2, R2, 0x1 ;  /* 0x0000000102027836 */ /* 0x000fe20000000000 */
[C---:B------:R-:W-:Y:S01]  /*1c20*/  IADD3 R3, PT, PT, R8.reuse, R3, RZ ;  /* 0x0000000308037210 */ /* 0x040fe20007ffe0ff */
[----:B------:R-:W-:-:S03]  /*1c30*/  IMAD.IADD R5, R8, 0x1, R9 ;  /* 0x0000000108057824 */ /* 0x000fc600078e0209 */
[----:B------:R-:W-:Y:S02]  /*1c40*/  IADD3 R2, PT, PT, R2, 0x1, RZ ;  /* 0x0000000102027810 */ /* 0x000fe40007ffe0ff */
[----:B--2---:R-:W-:Y:S02]  /*1c50*/  @!P0 FMNMX R4, R4, R7, !PT ;  /* 0x0000000704048209 */ /* 0x004fe40007800000 */
[----:B------:R-:W-:Y:S02]  /*1c60*/  PLOP3.LUT P0, PT, PT, PT, PT, 0x8, 0x80 ;  /* 0x000000000080781c */ /* 0x000fe40003f0e170 */
[----:B---3--:R-:W-:-:S11]  /*1c70*/  @!P1 FMNMX R4, R4, R11, !PT ;  /* 0x0000000b04049209 */ /* 0x008fd60007800000 */
.L_x_164:
[----:B------:R-:W-:-:S13]  /*1c80*/  ISETP.EQ.AND P1, PT, R2, RZ, PT ;  /* 0x000000ff0200720c */ /* 0x000fda0003f22270 */
[----:B------:R-:W-:Y:S05]  /*1c90*/  @!P0 BRA P1, `(.L_x_156) ;  /* 0x00000000002c8947 */ /* 0x000fea0000800000 */
.L_x_161:
[----:B------:R-:W0:Y:S02]  /*1ca0*/  LDC R22, c[0x0][0x394] ;  /* 0x0000e500ff167b82 */ /* 0x000e240000000800 */
.L_x_165:
[----:B0-----:R-:W-:-:S13]  /*1cb0*/  ISETP.GE.AND P0, PT, R3, R22, PT ;  /* 0x000000160300720c */ /* 0x001fda0003f06270 */
[----:B------:R-:W0:Y:S02]  /*1cc0*/  @!P0 LDC.64 R6, c[0x0][0x380] ;  /* 0x0000e000ff068b82 */ /* 0x000e240000000a00 */
[----:B0-----:R-:W-:-:S06]  /*1cd0*/  @!P0 IMAD.WIDE R6, R5, 0x4, R6 ;  /* 0x0000000405068825 */ /* 0x001fcc00078e0206 */
[----:B------:R-:W2:Y:S01]  /*1ce0*/  @!P0 LDG.E R7, desc[UR8][R6.64] ;  /* 0x0000000806078981 */ /* 0x000ea2000c1e1900 */
[----:B------:R-:W-:Y:S01]  /*1cf0*/  IADD3 R2, PT, PT, R2, 0x1, RZ ;  /* 0x0000000102027810 */ /* 0x000fe20007ffe0ff */
[C---:B------:R-:W-:Y:S01]  /*1d00*/  IMAD.IADD R5, R8.reuse, 0x1, R5 ;  /* 0x0000000108057824 */ /* 0x040fe200078e0205 */
[----:B------:R-:W-:Y:S02]  /*1d10*/  IADD3 R3, PT, PT, R8, R3, RZ ;  /* 0x0000000308037210 */ /* 0x000fe40007ffe0ff */
[----:B------:R-:W-:Y:S02]  /*1d20*/  ISETP.NE.AND P1, PT, R2, RZ, PT ;  /* 0x000000ff0200720c */ /* 0x000fe40003f25270 */
[----:B--2---:R-:W-:-:S11]  /*1d30*/  @!P0 FMNMX R4, R4, R7, !PT ;  /* 0x0000000704048209 */ /* 0x004fd60007800000 */
[----:B------:R-:W-:Y:S05]  /*1d40*/  @P1 BRA `(.L_x_165) ;  /* 0xfffffffc00d81947 */ /* 0x000fea000383ffff */
.L_x_156:
[----:B------:R-:W1:Y:S01]  /*1d50*/  SHFL.DOWN PT, R3, R4, 0x10, 0x1f ;  /* 0x0a001f0004037f89 */ /* 0x000e6200000e0000 */
[----:B------:R-:W2:Y:S01]  /*1d60*/  S2R R7, SR_TID.X ;  /* 0x0000000000077919 */ /* 0x000ea20000002100 */
[----:B-1----:R-:W-:-:S05]  /*1d70*/  FMNMX R3, R3, R4, !PT ;  /* 0x0000000403037209 */ /* 0x002fca0007800000 */
[----:B0-----:R-:W0:Y:S02]  /*1d80*/  SHFL.DOWN PT, R2, R3, 0x8, 0x1f ;  /* 0x09001f0003027f89 */ /* 0x001e2400000e0000 */
[----:B0-----:R-:W-:-:S05]  /*1d90*/  FMNMX R5, R3, R2, !PT ;  /* 0x0000000203057209 */ /* 0x001fca0007800000 */
[----:B------:R-:W0:Y:S02]  /*1da0*/  SHFL.DOWN PT, R2, R5, 0x4, 0x1f ;  /* 0x08801f0005027f89 */ /* 0x000e2400000e0000 */
[----:B0-----:R-:W-:Y:S02]  /*1db0*/  FMNMX R6, R5, R2, !PT ;  /* 0x0000000205067209 */ /* 0x001fe40007800000 */
[----:B--2---:R-:W-:-:S03]  /*1dc0*/  LOP3.LUT P0, R2, R7, 0x1f, RZ, 0xc0, !PT ;  /* 0x0000001f07027812 */ /* 0x004fc6000780c0ff */
[----:B------:R-:W0:Y:S10]  /*1dd0*/  SHFL.DOWN PT, R9, R6, 0x2, 0x1f ;  /* 0x08401f0006097f89 */ /* 0x000e3400000e0000 */
[----:B------:R-:W1:Y:S01]  /*1de0*/  @!P0 S2R R11, SR_CgaCtaId ;  /* 0x00000000000b8919 */ /* 0x000e620000008800 */
[----:B------:R-:W-:-:S02]  /*1df0*/  @!P0 MOV R10, 0x400 ;  /* 0x00000400000a8802 */ /* 0x000fc40000000f00 */
[----:B------:R-:W-:-:S04]  /*1e00*/  @!P0 SHF.R.U32.HI R3, RZ, 0x3, R7 ;  /* 0x00000003ff038819 */ /* 0x000fc80000011607 */
[----:B------:R-:W-:Y:S02]  /*1e10*/  @!P0 LOP3.LUT R3, R3, 0x7c, RZ, 0xc0, !PT ;  /* 0x0000007c03038812 */ /* 0x000fe400078ec0ff */
[----:B0-----:R-:W-:-:S05]  /*1e20*/  FMNMX R9, R6, R9, !PT ;  /* 0x0000000906097209 */ /* 0x001fca0007800000 */
[----:B------:R-:W0:Y:S01]  /*1e30*/  SHFL.DOWN PT, R4, R9, 0x1, 0x1f ;  /* 0x08201f0009047f89 */ /* 0x000e2200000e0000 */
[----:B-1----:R-:W-:-:S04]  /*1e40*/  @!P0 LEA R10, R11, R10, 0x18 ;  /* 0x0000000a0b0a8211 */ /* 0x002fc800078ec0ff */
[----:B------:R-:W-:Y:S02]  /*1e50*/  @!P0 IADD3 R3, PT, PT, R3, R10, RZ ;  /* 0x0000000a03038210 */ /* 0x000fe40007ffe0ff */
[----:B0-----:R-:W-:-:S05]  /*1e60*/  FMNMX R4, R9, R4, !PT ;  /* 0x0000000409047209 */ /* 0x001fca0007800000 */
[----:B------:R0:W-:Y:S01]  /*1e70*/  @!P0 STS [R3], R4 ;  /* 0x0000000403008388 */ /* 0x0001e20000000800 */
[----:B------:R-:W-:Y:S01]  /*1e80*/  BAR.SYNC.DEFER_BLOCKING 0x0 ;  /* 0x0000000000007b1d */ /* 0x000fe20000010000 */
[----:B------:R-:W-:-:S13]  /*1e90*/  ISETP.GT.U32.AND P0, PT, R7, 0x1f, PT ;  /* 0x0000001f0700780c */ /* 0x000fda0003f04070 */
[----:B0-----:R-:W-:Y:S05]  /*1ea0*/  @P0 BRA `(.L_x_166) ;  /* 0x0000000000680947 */ /* 0x001fea0003800000 */
[----:B------:R-:W-:Y:S01]  /*1eb0*/  IADD3 R3, PT, PT, R8, 0x1f, RZ ;  /* 0x0000001f08037810 */ /* 0x000fe20007ffe0ff */
[----:B------:R-:W-:-:S03]  /*1ec0*/  UMOV UR4, 0xffffffff ;  /* 0xffffffff00047882 */ /* 0x000fc60000000000 */
[----:B------:R-:W-:-:S04]  /*1ed0*/  SHF.R.U32.HI R3, RZ, 0x5, R3 ;  /* 0x00000005ff037819 */ /* 0x000fc80000011603 */
[----:B------:R-:W-:-:S13]  /*1ee0*/  ISETP.GE.U32.AND P0, PT, R2, R3, PT ;  /* 0x000000030200720c */ /* 0x000fda0003f06070 */
[----:B------:R-:W0:Y:S01]  /*1ef0*/  @!P0 S2R R4, SR_CgaCtaId ;  /* 0x0000000000048919 */ /* 0x000e220000008800 */
[----:B------:R-:W-:-:S04]  /*1f00*/  @!P0 MOV R3, 0x400 ;  /* 0x0000040000038802 */ /* 0x000fc80000000f00 */
[----:B0-----:R-:W-:Y:S01]  /*1f10*/  @!P0 LEA R5, R4, R3, 0x18 ;  /* 0x0000000304058211 */ /* 0x001fe200078ec0ff */
[----:B------:R-:W-:-:S03]  /*1f20*/  IMAD.MOV.U32 R3, RZ, RZ, -0x800001 ;  /* 0xff7fffffff037424 */ /* 0x000fc600078e00ff */
[----:B------:R-:W-:-:S05]  /*1f30*/  @!P0 LEA R4, R2, R5, 0x2 ;  /* 0x0000000502048211 */ /* 0x000fca00078e10ff */
[----:B------:R0:W1:Y:S01]  /*1f40*/  @!P0 LDS R3, [R4] ;  /* 0x0000000004038984 */ /* 0x0000620000000800 */
[----:B------:R-:W-:Y:S01]  /*1f50*/  ISETP.NE.AND P0, PT, R2, RZ, PT ;  /* 0x000000ff0200720c */ /* 0x000fe20003f05270 */
[----:B------:R-:W-:-:S12]  /*1f60*/  BRA.DIV UR4, `(.L_x_167) ;  /* 0x0000002e04d47947 */ /* 0x000fd8000b800000 */
        /* <DEDUP_REMOVED lines=9> */
.L_x_205:
[----:B------:R-:W2:Y:S01]  /*2000*/  @!P0 S2R R4, SR_CgaCtaId ;  /* 0x0000000000048919 */ /* 0x000ea20000008800 */
[----:B------:R-:W-:Y:S02]  /*2010*/  @!P0 MOV R3, 0x400 ;  /* 0x0000040000038802 */ /* 0x000fe40000000f00 */
[----:B-1----:R-:W-:Y:S02]  /*2020*/  FMNMX R10, R9, R10, !PT ;  /* 0x0000000a090a7209 */ /* 0x002fe40007800000 */
[----:B--2---:R-:W-:-:S05]  /*2030*/  @!P0 LEA R3, R4, R3, 0x18 ;  /* 0x0000000304038211 */ /* 0x004fca00078ec0ff */
[----:B------:R1:W-:Y:S02]  /*2040*/  @!P0 STS [R3], R10 ;  /* 0x0000000a03008388 */ /* 0x0003e40000000800 */
.L_x_166:
[----:B------:R-:W-:Y:S05]  /*2050*/  WARPSYNC.ALL ;  /* 0x0000000000007948 */ /* 0x000fea0003800000 */
[----:B------:R-:W-:Y:S01]  /*2060*/  ISETP.GE.AND P0, PT, R0, 0x1, PT ;  /* 0x000000010000780c */ /* 0x000fe20003f06270 */
[----:B------:R-:W2:Y:S08]  /*2070*/  S2UR UR5, SR_CgaCtaId ;  /* 0x00000000000579c3 */ /* 0x000eb00000008800 */
[----:B------:R-:W-:Y:S01]  /*2080*/  BAR.SYNC.DEFER_BLOCKING 0x0 ;  /* 0x0000000000007b1d */ /* 0x000fe20000010000 */
[----:B------:R-:W-:-:S05]  /*2090*/  HFMA2 R19, -RZ, RZ, 0, 0 ;  /* 0x00000000ff137431 */ /* 0x000fca00000001ff */
[----:B------:R-:W-:Y:S02]  /*20a0*/  UMOV UR4, 0x400 ;  /* 0x0000040000047882 */ /* 0x000fe40000000000 */
[----:B--2---:R-:W-:-:S09]  /*20b0*/  ULEA UR4, UR5, UR4, 0x18 ;  /* 0x0000000405047291 */ /* 0x004fd2000f8ec0ff */
[----:B------:R-:W2:Y:S01]  /*20c0*/  LDS R6, [UR4] ;  /* 0x00000004ff067984 */ /* 0x000ea20008000800 */
[----:B------:R-:W-:Y:S05]  /*20d0*/  @!P0 BRA `(.L_x_168) ;  /* 0x0000001c006c8947 */ /* 0x000fea0003800000 */
[C---:B------:R-:W-:Y:S01]  /*20e0*/  ISETP.GE.U32.AND P0, PT, R0.reuse, 0x8, PT ;  /* 0x000000080000780c */ /* 0x040fe20003f06070 */
[----:B------:R-:W-:Y:S01]  /*20f0*/  IMAD.MOV.U32 R19, RZ, RZ, RZ ;  /* 0x000000ffff137224 */ /* 0x000fe200078e00ff */
[----:B------:R-:W-:Y:S02]  /*2100*/  LOP3.LUT R4, R0, 0x7, RZ, 0xc0, !PT ;  /* 0x0000000700047812 */ /* 0x000fe400078ec0ff */
[----:B------:R-:W-:-:S09]  /*2110*/  MOV R5, RZ ;  /* 0x000000ff00057202 */ /* 0x000fd20000000f00 */
[----:B------:R-:W-:Y:S05]  /*2120*/  @!P0 BRA `(.L_x_169) ;  /* 0x0000001400008947 */ /* 0x000fea0003800000 */
[----:B------:R-:W-:Y:S01]  /*2130*/  ISETP.GE.AND P0, PT, R7, R22, PT ;  /* 0x000000160700720c */ /* 0x000fe20003f06270 */
[----:B-1----:R-:W-:-:S12]  /*2140*/  IMAD R3, R22, UR6, R7 ;  /* 0x0000000616037c24 */ /* 0x002fd8000f8e0207 */
[----:B------:R-:W1:Y:S02]  /*2150*/  @!P0 LDC.64 R10, c[0x0][0x380] ;  /* 0x0000e000ff0a8b82 */ /* 0x000e640000000a00 */
[----:B-1----:R-:W-:-:S05]  /*2160*/  @!P0 IMAD.WIDE R10, R3, 0x4, R10 ;  /* 0x00000004030a8825 */ /* 0x002fca00078e020a */
[----:B------:R1:W2:Y:S01]  /*2170*/  @!P0 LDG.E R5, desc[UR8][R10.64] ;  /* 0x000000080a058981 */ /* 0x0002a2000c1e1900 */
[----:B0-----:R-:W-:Y:S01]  /*2180*/  IADD3 R9, PT, PT, R8, R7, RZ ;  /* 0x0000000708097210 */ /* 0x001fe20007ffe0ff */
[----:B------:R-:W-:-:S03]  /*2190*/  IMAD.IADD R20, R3, 0x1, R8 ;  /* 0x0000000103147824 */ /* 0x000fc600078e0208 */
[----:B------:R-:W-:-:S13]  /*21a0*/  ISETP.GE.AND P1, PT, R9, R22, PT ;  /* 0x000000160900720c */ /* 0x000fda0003f26270 */
[----:B------:R-:W0:Y:S02]  /*21b0*/  @!P1 LDC.64 R12, c[0x0][0x380] ;  /* 0x0000e000ff0c9b82 */ /* 0x000e240000000a00 */
[----:B0-----:R-:W-:Y:S01]  /*21c0*/  @!P1 IMAD.WIDE R16, R20, 0x4, R12 ;  /* 0x0000000414109825 */ /* 0x001fe200078e020c */
[----:B------:R-:W-:-:S04]  /*21d0*/  IADD3 R13, PT, PT, R9, R8, RZ ;  /* 0x00000008090d7210 */ /* 0x000fc80007ffe0ff */
[C---:B------:R-:W-:Y:S01]  /*21e0*/  ISETP.GE.AND P2, PT, R13.reuse, R22, PT ;  /* 0x000000160d00720c */ /* 0x040fe20003f46270 */
[----:B------:R0:W3:Y:S01]  /*21f0*/  @!P1 LDG.E R25, desc[UR8][R16.64] ;  /* 0x0000000810199981 */ /* 0x0000e2000c1e1900 */
[----:B------:R-:W-:Y:S01]  /*2200*/  LEA R9, R8, R3, 0x1 ;  /* 0x0000000308097211 */ /* 0x000fe200078e08ff */
[----:B-1----:R-:W-:-:S10]  /*2210*/  IMAD.IADD R11, R13, 0x1, R8 ;  /* 0x000000010d0b7824 */ /* 0x002fd400078e0208 */
[----:B------:R-:W1:Y:S01]  /*2220*/  @!P2 LDC.64 R18, c[0x0][0x380] ;  /* 0x0000e000ff12ab82 */ /* 0x000e620000000a00 */
[----:B------:R-:W-:-:S13]  /*2230*/  ISETP.GE.AND P3, PT, R11, R22, PT ;  /* 0x000000160b00720c */ /* 0x000fda0003f66270 */
[----:B------:R-:W4:Y:S01]  /*2240*/  @!P3 LDC.64 R12, c[0x0][0x380] ;  /* 0x0000e000ff0cbb82 */ /* 0x000f220000000a00 */
[----:B-1----:R-:W-:-:S05]  /*2250*/  @!P2 IMAD.WIDE R18, R9, 0x4, R18 ;  /* 0x000000040912a825 */ /* 0x002fca00078e0212 */
[----:B------:R1:W5:Y:S01]  /*2260*/  @!P2 LDG.E R21, desc[UR8][R18.64] ;  /* 0x000000081215a981 */ /* 0x000362000c1e1900 */
[----:B------:R-:W-:Y:S01]  /*2270*/  IMAD R10, R8, 0x3, R3 ;  /* 0x00000003080a7824 */ /* 0x000fe200078e0203 */
[----:B0-----:R-:W-:-:S03]  /*2280*/  IADD3 R17, PT, PT, R11, R8, RZ ;  /* 0x000000080b117210 */ /* 0x001fc60007ffe0ff */
[----:B----4-:R-:W-:Y:S01]  /*2290*/  @!P3 IMAD.WIDE R14, R10, 0x4, R12 ;  /* 0x000000040a0eb825 */ /* 0x010fe200078e020c */
[----:B------:R-:W-:-:S04]  /*22a0*/  ISETP.GE.AND P4, PT, R17, R22, PT ;  /* 0x000000161100720c */ /* 0x000fc80003f86270 */
[----:B------:R0:W4:Y:S01]  /*22b0*/  @!P3 LDG.E R24, desc[UR8][R14.64] ;  /* 0x000000080e18b981 */ /* 0x000122000c1e1900 */
[----:B------:R-:W-:Y:S01]  /*22c0*/  @!P0 MOV R16, 0x3bbb989d ;  /* 0x3bbb989d00108802 */ /* 0x000fe20000000f00 */
[----:B------:R-:W-:Y:S01]  /*22d0*/  @!P0 IMAD.MOV.U32 R11, RZ, RZ, 0x437c0000 ;  /* 0x437c0000ff0b8424 */ /* 0x000fe200078e00ff */
[----:B------:R-:W-:-:S06]  /*22e0*/  IADD3 R17, PT, PT, R17, R8, RZ ;  /* 0x0000000811117210 */ /* 0x000fcc0007ffe0ff */
[----:B------:R-:W0:Y:S01]  /*22f0*/  @!P4 LDC.64 R12, c[0x0][0x380] ;  /* 0x0000e000ff0ccb82 */ /* 0x000e220000000a00 */
[C---:B------:R-:W-:Y:S01]  /*2300*/  ISETP.GE.AND P5, PT, R17.reuse, R22, PT ;  /* 0x000000161100720c */ /* 0x040fe20003fa6270 */
[----:B------:R-:W-:-:S05]  /*2310*/  IMAD.IADD R17, R17, 0x1, R8 ;  /* 0x0000000111117824 */ /* 0x000fca00078e0208 */
[C---:B------:R-:W-:Y:S01]  /*2320*/  ISETP.GE.AND P6, PT, R17.reuse, R22, PT ;  /* 0x000000161100720c */ /* 0x040fe20003fc6270 */
[----:B------:R-:W-:Y:S02]  /*2330*/  IMAD.IADD R17, R17, 0x1, R8 ;  /* 0x0000000111117824 */ /* 0x000fe400078e0208 */
[----:B--2---:R-:W-:-:S04]  /*2340*/  @!P0 FADD R5, -R6, R5 ;  /* 0x0000000506058221 */ /* 0x004fc80000000100 */
[----:B------:R-:W-:-:S04]  /*2350*/  @!P0 FFMA.SAT R16, R5, R16, 0.5 ;  /* 0x3f00000005108423 */ /* 0x000fc80000002010 */
[----:B------:R-:W-:Y:S01]  /*2360*/  @!P0 FFMA.RM R16, R16, R11, 12582913 ;  /* 0x4b40000110108423 */ /* 0x000fe2000000400b */
[----:B------:R-:W-:-:S03]  /*2370*/  LEA R11, R8, R3, 0x2 ;  /* 0x00000003080b7211 */ /* 0x000fc600078e10ff */
[----:B-1----:R-:W-:Y:S02]  /*2380*/  @!P0 FADD R18, R16, -12583039 ;  /* 0xcb40007f10128421 */ /* 0x002fe40000000000 */
[----:B0-----:R-:W-:-:S04]  /*2390*/  @!P4 IMAD.WIDE R12, R11, 0x4, R12 ;  /* 0x000000040b0cc825 */ /* 0x001fc800078e020c */
[C---:B------:R-:W-:Y:S01]  /*23a0*/  @!P0 FFMA R18, R5.reuse, 1.4426950216293334961, -R18 ;  /* 0x3fb8aa3b05128823 */ /* 0x040fe20000000812 */
[----:B------:R0:W2:Y:S03]  /*23b0*/  @!P4 LDG.E R23, desc[UR8][R12.64] ;  /* 0x000000080c17c981 */ /* 0x0000a6000c1e1900 */
[----:B------:R-:W-:Y:S01]  /*23c0*/  @!P0 FFMA R26, R5, 1.925963033500011079e-08, R18 ;  /* 0x32a57060051a8823 */ /* 0x000fe20000000012 */
[----:B------:R-:W-:Y:S01]  /*23d0*/  HFMA2 R5, -RZ, RZ, 0, 0 ;  /* 0x00000000ff057431 */ /* 0x000fe200000001ff */
[----:B------:R-:W-:Y:S01]  /*23e0*/  @!P0 SHF.L.U32 R16, R16, 0x17, RZ ;  /* 0x0000001710108819 */ /* 0x000fe200000006ff */
[----:B------:R-:W1:Y:S01]  /*23f0*/  @!P5 LDC.64 R18, c[0x0][0x380] ;  /* 0x0000e000ff12db82 */ /* 0x000e620000000a00 */
[----:B------:R-:W0:Y:S03]  /*2400*/  @!P0 MUFU.EX2 R15, R26 ;  /* 0x0000001a000f8308 */ /* 0x000e260000000800 */
[----:B0-----:R-:W-:Y:S01]  /*2410*/  @!P0 FMUL R5, R16, R15 ;  /* 0x0000000f10058220 */ /* 0x001fe20000400000 */
[----:B------:R-:W-:-:S03]  /*2420*/  ISETP.GE.AND P0, PT, R17, R22, PT ;  /* 0x000000161100720c */ /* 0x000fc60003f06270 */
[----:B------:R-:W0:Y:S01]  /*2430*/  @!P6 LDC.64 R16, c[0x0][0x380] ;  /* 0x0000e000ff10eb82 */ /* 0x000e220000000a00 */
[----:B------:R-:W-:-:S04]  /*2440*/  IMAD R12, R8, 0x5, R3 ;  /* 0x00000005080c7824 */ /* 0x000fc800078e0203 */
[----:B-1----:R-:W-:-:S05]  /*2450*/  @!P5 IMAD.WIDE R18, R12, 0x4, R18 ;  /* 0x000000040c12d825 */ /* 0x002fca00078e0212 */
[----:B------:R-:W1:Y:S01]  /*2460*/  @!P0 LDC.64 R14, c[0x0][0x380] ;  /* 0x0000e000ff0e8b82 */ /* 0x000e620000000a00 */
[----:B------:R-:W-:Y:S01]  /*2470*/  IMAD R13, R8, 0x6, R3 ;  /* 0x00000006080d7824 */ /* 0x000fe200078e0203 */
[----:B------:R-:W2:Y:S03]  /*2480*/  @!P5 LDG.E R19, desc[UR8][R18.64] ;  /* 0x000000081213d981 */ /* 0x000ea6000c1e1900 */
[----:B0-----:R-:W-:-:S06]  /*2490*/  @!P6 IMAD.WIDE R16, R13, 0x4, R16 ;  /* 0x000000040d10e825 */ /* 0x001fcc00078e0210 */
[----:B------:R0:W2:Y:S02]  /*24a0*/  @!P6 LDG.E R17, desc[UR8][R16.64] ;  /* 0x000000081011e981 */ /* 0x0000a4000c1e1900 */
[----:B0-----:R-:W-:-:S04]  /*24b0*/  IMAD R16, R8, 0x7, R3 ;  /* 0x0000000708107824 */ /* 0x001fc800078e0203 */
[----:B-1----:R-:W-:-:S06]  /*24c0*/  @!P0 IMAD.WIDE R14, R16, 0x4, R14 ;  /* 0x00000004100e8825 */ /* 0x002fcc00078e020e */
[----:B------:R0:W2:Y:S01]  /*24d0*/  @!P0 LDG.E R15, desc[UR8][R14.64] ;  /* 0x000000080e0f8981 */ /* 0x0000a2000c1e1900 */
[----:B------:R-:W-:Y:S01]  /*24e0*/  @!P1 MOV R26, 0x3bbb989d ;  /* 0x3bbb989d001a9802 */ /* 0x000fe20000000f00 */
[----:B---3--:R-:W-:Y:S01]  /*24f0*/  @!P1 FADD R25, -R6, R25 ;  /* 0x0000001906199221 */ /* 0x008fe20000000100 */
[----:B------:R-:W-:-:S03]  /*2500*/  @!P1 MOV R27, 0x437c0000 ;  /* 0x437c0000001b9802 */ /* 0x000fc60000000f00 */
[----:B------:R-:W-:-:S04]  /*2510*/  @!P1 FFMA.SAT R26, R25, R26, 0.5 ;  /* 0x3f000000191a9423 */ /* 0x000fc8000000201a */
[----:B------:R-:W-:-:S04]  /*2520*/  @!P1 FFMA.RM R26, R26, R27, 12582913 ;  /* 0x4b4000011a1a9423 */ /* 0x000fc8000000401b */
[----:B------:R-:W-:-:S04]  /*2530*/  @!P1 FADD R18, R26, -12583039 ;  /* 0xcb40007f1a129421 */ /* 0x000fc80000000000 */
[----:B------:R-:W-:-:S04]  /*2540*/  @!P1 FFMA R18, R25, 1.4426950216293334961, -R18 ;  /* 0x3fb8aa3b19129823 */ /* 0x000fc80000000812 */
[----:B------:R-:W-:-:S04]  /*2550*/  @!P1 FFMA R18, R25, 1.925963033500011079e-08, R18 ;  /* 0x32a5706019129823 */ /* 0x000fc80000000012 */
[----:B------:R-:W1:Y:S01]  /*2560*/  @!P1 MUFU.EX2 R27, R18 ;  /* 0x00000012001b9308 */ /* 0x000e620000000800 */
[----:B------:R-:W-:Y:S02]  /*2570*/  HFMA2 R25, -RZ, RZ, 0, 0 ;  /* 0x00000000ff197431 */ /* 0x000fe400000001ff */
[----:B------:R-:W-:Y:S01]  /*2580*/  @!P1 IMAD.SHL.U32 R26, R26, 0x800000, RZ ;  /* 0x008000001a1a9824 */ /* 0x000fe200078e00ff */
[----:B0-----:R-:W-:Y:S01]  /*2590*/  @!P2 MOV R14, 0x3bbb989d ;  /* 0x3bbb989d000ea802 */ /* 0x001fe20000000f00 */
[----:B-----5:R-:W-:-:S04]  /*25a0*/  @!P2 FADD R21, -R6, R21 ;  /* 0x000000150615a221 */ /* 0x020fc80000000100 */
[----:B------:R-:W-:Y:S01]  /*25b0*/  @!P2 FFMA.SAT R14, R21, R14, 0.5 ;  /* 0x3f000000150ea423 */ /* 0x000fe2000000200e */
[----:B-1----:R-:W-:Y:S01]  /*25c0*/  @!P1 FMUL R25, R26, R27 ;  /* 0x0000001b1a199220 */ /* 0x002fe20000400000 */
[----:B------:R-:W-:-:S04]  /*25d0*/  @!P2 IMAD.MOV.U32 R27, RZ, RZ, 0x437c0000 ;  /* 0x437c0000ff1ba424 */ /* 0x000fc800078e00ff */
[----:B------:R-:W-:-:S04]  /*25e0*/  @!P2 FFMA.RM R14, R14, R27, 12582913 ;  /* 0x4b4000010e0ea423 */ /* 0x000fc8000000401b */
[----:B------:R-:W-:-:S04]  /*25f0*/  @!P2 FADD R26, R14, -12583039 ;  /* 0xcb40007f0e1aa421 */ /* 0x000fc80000000000 */
[----:B------:R-:W-:-:S04]  /*2600*/  @!P2 FFMA R26, R21, 1.4426950216293334961, -R26 ;  /* 0x3fb8aa3b151aa823 */ /* 0x000fc8000000081a */
[----:B------:R-:W-:-:S04]  /*2610*/  @!P2 FFMA R26, R21, 1.925963033500011079e-08, R26 ;  /* 0x32a57060151aa823 */ /* 0x000fc8000000001a */
[----:B------:R-:W0:Y:S01]  /*2620*/  @!P2 MUFU.EX2 R27, R26 ;  /* 0x0000001a001ba308 */ /* 0x000e220000000800 */
[----:B------:R-:W-:Y:S01]  /*2630*/  HFMA2 R21, -RZ, RZ, 0, 0 ;  /* 0x00000000ff157431 */ /* 0x000fe200000001ff */
[----:B------:R-:W-:Y:S01]  /*2640*/  @!P2 SHF.L.U32 R14, R14, 0x17, RZ ;  /* 0x000000170e0ea819 */ /* 0x000fe200000006ff */
[----:B----4-:R-:W-:Y:S01]  /*2650*/  @!P3 FADD R24, -R6, R24 ;  /* 0x000000180618b221 */ /* 0x010fe20000000100 */
[----:B------:R-:W-:-:S03]  /*2660*/  @!P3 MOV R29, 0x437c0000 ;  /* 0x437c0000001db802 */ /* 0x000fc60000000f00 */
[----:B0-----:R-:W-:Y:S01]  /*2670*/  @!P2 FMUL R21, R14, R27 ;  /* 0x0000001b0e15a220 */ /* 0x001fe20000400000 */
[----:B------:R-:W-:-:S04]  /*2680*/  @!P3 IMAD.MOV.U32 R27, RZ, RZ, 0x3bbb989d ;  /* 0x3bbb989dff1bb424 */ /* 0x000fc800078e00ff */
[----:B------:R-:W-:-:S04]  /*2690*/  @!P3 FFMA.SAT R14, R24, R27, 0.5 ;  /* 0x3f000000180eb423 */ /* 0x000fc8000000201b */
[----:B------:R-:W-:-:S04]  /*26a0*/  @!P3 FFMA.RM R14, R14, R29, 12582913 ;  /* 0x4b4000010e0eb423 */ /* 0x000fc8000000401d */
[----:B------:R-:W-:-:S04]  /*26b0*/  @!P3 FADD R27, R14, -12583039 ;  /* 0xcb40007f0e1bb421 */ /* 0x000fc80000000000 */
[----:B------:R-:W-:-:S04]  /*26c0*/  @!P3 FFMA R27, R24, 1.4426950216293334961, -R27 ;  /* 0x3fb8aa3b181bb823 */ /* 0x000fc8000000081b */
[----:B------:R-:W-:-:S06]  /*26d0*/  @!P3 FFMA R27, R24, 1.925963033500011079e-08, R27 ;  /* 0x32a57060181bb823 */ /* 0x000fcc000000001b */
[----:B------:R-:W0:Y:S01]  /*26e0*/  @!P3 MUFU.EX2 R27, R27 ;  /* 0x0000001b001bb308 */ /* 0x000e220000000800 */
[----:B------:R-:W-:Y:S01]  /*26f0*/  @!P3 SHF.L.U32 R18, R14, 0x17, RZ ;  /* 0x000000170e12b819 */ /* 0x000fe200000006ff */
[----:B------:R-:W-:Y:S01]  /*2700*/  IMAD.MOV.U32 R14, RZ, RZ, RZ ;  /* 0x000000ffff0e7224 */ /* 0x000fe200078e00ff */
[----:B------:R-:W-:-:S03]  /*2710*/  @!P4 MOV R29, 0x437c0000 ;  /* 0x437c0000001dc802 */ /* 0x000fc60000000f00 */
[----:B0-----:R-:W-:Y:S01]  /*2720*/  @!P3 FMUL R14, R18, R27 ;  /* 0x0000001b120eb220 */ /* 0x001fe20000400000 */
[----:B------:R-:W-:Y:S01]  /*2730*/  @!P4 MOV R18, 0x3bbb989d ;  /* 0x3bbb989d0012c802 */ /* 0x000fe20000000f00 */
[----:B------:R-:W-:Y:S01]  /*2740*/  FADD R26, RZ, R5 ;  /* 0x00000005ff1a7221 */ /* 0x000fe20000000000 */
[----:B------:R-:W-:-:S03]  /*2750*/  @!P5 MOV R28, 0x3bbb989d ;  /* 0x3bbb989d001cd802 */ /* 0x000fc60000000f00 */
[----:B------:R-:W-:Y:S01]  /*2760*/  FADD R26, R26, R25 ;  /* 0x000000191a1a7221 */ /* 0x000fe20000000000 */
[----:B------:R-:W-:-:S03]  /*2770*/  @!P5 IMAD.MOV.U32 R25, RZ, RZ, 0x437c0000 ;  /* 0x437c0000ff19d424 */ /* 0x000fc600078e00ff */
[----:B------:R-:W-:Y:S01]  /*2780*/  FADD R21, R26, R21 ;  /* 0x000000151a157221 */ /* 0x000fe20000000000 */
[----:B------:R-:W-:-:S03]  /*2790*/  @!P6 MOV R26, 0x437c0000 ;  /* 0x437c0000001ae802 */ /* 0x000fc60000000f00 */
[----:B------:R-:W-:Y:S01]  /*27a0*/  FADD R27, R21, R14 ;  /* 0x0000000e151b7221 */ /* 0x000fe20000000000 */
[----:B------:R-:W-:Y:S02]  /*27b0*/  HFMA2 R21, -RZ, RZ, 0, 0 ;  /* 0x00000000ff157431 */ /* 0x000fe400000001ff */
[----:B--2---:R-:W-:-:S04]  /*27c0*/  @!P4 FADD R23, -R6, R23 ;  /* 0x000000170617c221 */ /* 0x004fc80000000100 */
[----:B------:R-:W-:-:S04]  /*27d0*/  @!P4 FFMA.SAT R18, R23, R18, 0.5 ;  /* 0x3f0000001712c423 */ /* 0x000fc80000002012 */
[----:B------:R-:W-:-:S04]  /*27e0*/  @!P4 FFMA.RM R18, R18, R29, 12582913 ;  /* 0x4b4000011212c423 */ /* 0x000fc8000000401d */
[----:B------:R-:W-:-:S04]  /*27f0*/  @!P4 FADD R24, R18, -12583039 ;  /* 0xcb40007f1218c421 */ /* 0x000fc80000000000 */
[----:B------:R-:W-:-:S04]  /*2800*/  @!P4 FFMA R24, R23, 1.4426950216293334961, -R24 ;  /* 0x3fb8aa3b1718c823 */ /* 0x000fc80000000818 */
[----:B------:R-:W-:-:S06]  /*2810*/  @!P4 FFMA R24, R23, 1.925963033500011079e-08, R24 ;  /* 0x32a570601718c823 */ /* 0x000fcc0000000018 */
[----:B------:R-:W0:Y:S01]  /*2820*/  @!P4 MUFU.EX2 R24, R24 ;  /* 0x000000180018c308 */ /* 0x000e220000000800 */
[----:B------:R-:W-:Y:S02]  /*2830*/  @!P4 IMAD.SHL.U32 R23, R18, 0x800000, RZ ;  /* 0x008000001217c824 */ /* 0x000fe400078e00ff */
[----:B------:R-:W-:Y:S02]  /*2840*/  HFMA2 R18, -RZ, RZ, 0, 0 ;  /* 0x00000000ff127431 */ /* 0x000fe400000001ff */
[----:B0-----:R-:W-:Y:S01]  /*2850*/  @!P4 FMUL R18, R23, R24 ;  /* 0x000000181712c220 */ /* 0x001fe20000400000 */
[----:B------:R-:W-:-:S04]  /*2860*/  @!P5 FADD R23, -R6, R19 ;  /* 0x000000130617d221 */ /* 0x000fc80000000100 */
[----:B------:R-:W-:Y:S01]  /*2870*/  @!P5 FFMA.SAT R5, R23, R28, 0.5 ;  /* 0x3f0000001705d423 */ /* 0x000fe2000000201c */
[----:B------:R-:W-:-:S03]  /*2880*/  @!P6 MOV R28, 0x3bbb989d ;  /* 0x3bbb989d001ce802 */ /* 0x000fc60000000f00 */
[----:B------:R-:W-:Y:S01]  /*2890*/  @!P5 FFMA.RM R5, R5, R25, 12582913 ;  /* 0x4b4000010505d423 */ /* 0x000fe20000004019 */
[----:B------:R-:W-:-:S03]  /*28a0*/  @!P6 FADD R19, -R6, R17 ;  /* 0x000000110613e221 */ /* 0x000fc60000000100 */
[----:B------:R-:W-:Y:S01]  /*28b0*/  @!P5 FADD R24, R5, -12583039 ;  /* 0xcb40007f0518d421 */ /* 0x000fe20000000000 */
[----:B------:R-:W-:Y:S01]  /*28c0*/  @!P6 FFMA.SAT R17, R19, R28, 0.5 ;  /* 0x3f0000001311e423 */ /* 0x000fe2000000201c */
[----:B------:R-:W-:-:S03]  /*28d0*/  @!P0 IMAD.MOV.U32 R25, RZ, RZ, 0x3bbb989d ;  /* 0x3bbb989dff198424 */ /* 0x000fc600078e00ff */
[----:B------:R-:W-:Y:S01]  /*28e0*/  @!P6 FFMA.RM R17, R17, R26, 12582913 ;  /* 0x4b4000011111e423 */ /* 0x000fe2000000401a */
[----:B------:R-:W-:Y:S01]  /*28f0*/  @!P5 FFMA R26, R23, 1.4426950216293334961, -R24 ;  /* 0x3fb8aa3b171ad823 */ /* 0x000fe20000000818 */
[----:B------:R-:W-:-:S03]  /*2900*/  @!P0 MOV R28, 0x437c0000 ;  /* 0x437c0000001c8802 */ /* 0x000fc60000000f00 */
[----:B------:R-:W-:Y:S01]  /*2910*/  @!P5 FFMA R23, R23, 1.925963033500011079e-08, R26 ;  /* 0x32a570601717d823 */ /* 0x000fe2000000001a */
[----:B------:R-:W-:-:S04]  /*2920*/  @!P0 FADD R24, -R6, R15 ;  /* 0x0000000f06188221 */ /* 0x000fc80000000100 */
[----:B------:R-:W-:Y:S01]  /*2930*/  @!P0 FFMA.SAT R15, R24, R25, 0.5 ;  /* 0x3f000000180f8423 */ /* 0x000fe20000002019 */
[----:B------:R-:W0:Y:S01]  /*2940*/  @!P5 MUFU.EX2 R23, R23 ;  /* 0x000000170017d308 */ /* 0x000e220000000800 */
[----:B------:R-:W-:Y:S02]  /*2950*/  @!P6 FADD R26, R17, -12583039 ;  /* 0xcb40007f111ae421 */ /* 0x000fe40000000000 */
[----:B------:R-:W-:Y:S02]  /*2960*/  @!P0 FFMA.RM R15, R15, R28, 12582913 ;  /* 0x4b4000010f0f8423 */ /* 0x000fe4000000401c */
[----:B------:R-:W-:Y:S02]  /*2970*/  @!P6 FFMA R26, R19, 1.4426950216293334961, -R26 ;  /* 0x3fb8aa3b131ae823 */ /* 0x000fe4000000081a */
[----:B------:R-:W-:Y:S02]  /*2980*/  @!P0 FADD R25, R15, -12583039 ;  /* 0xcb40007f0f198421 */ /* 0x000fe40000000000 */
[----:B------:R-:W-:-:S02]  /*2990*/  @!P6 FFMA R19, R19, 1.925963033500011079e-08, R26 ;  /* 0x32a570601313e823 */ /* 0x000fc4000000001a */
[----:B------:R-:W-:-:S04]  /*29a0*/  @!P0 FFMA R25, R24, 1.4426950216293334961, -R25 ;  /* 0x3fb8aa3b18198823 */ /* 0x000fc80000000819 */
[----:B------:R-:W-:Y:S01]  /*29b0*/  @!P0 FFMA R14, R24, 1.925963033500011079e-08, R25 ;  /* 0x32a57060180e8823 */ /* 0x000fe20000000019 */
[----:B------:R-:W-:Y:S01]  /*29c0*/  @!P5 IMAD.SHL.U32 R24, R5, 0x800000, RZ ;  /* 0x008000000518d824 */ /* 0x000fe200078e00ff */
[----:B------:R-:W1:Y:S01]  /*29d0*/  @!P6 MUFU.EX2 R19, R19 ;  /* 0x000000130013e308 */ /* 0x000e620000000800 */
[----:B------:R-:W-:Y:S01]  /*29e0*/  FADD R26, R27, R18 ;  /* 0x000000121b1a7221 */ /* 0x000fe20000000000 */
[----:B------:R-:W-:Y:S01]  /*29f0*/  LOP3.LUT R5, R0, 0x7ffffff8, RZ, 0xc0, !PT ;  /* 0x7ffffff800057812 */ /* 0x000fe200078ec0ff */
[----:B0-----:R-:W-:Y:S01]  /*2a00*/  @!P5 FMUL R21, R24, R23 ;  /* 0x000000171815d220 */ /* 0x001fe20000400000 */
[----:B------:R-:W-:-:S03]  /*2a10*/  @!P6 SHF.L.U32 R24, R17, 0x17, RZ ;  /* 0x000000171118e819 */ /* 0x000fc600000006ff */
[----:B------:R-:W-:Y:S01]  /*2a20*/  FADD R17, R26, R21 ;  /* 0x000000151a117221 */ /* 0x000fe20000000000 */
[----:B------:R-:W0:Y:S01]  /*2a30*/  @!P0 MUFU.EX2 R14, R14 ;  /* 0x0000000e000e8308 */ /* 0x000e220000000800 */
[----:B------:R-:W-:-:S04]  /*2a40*/  IADD3 R21, PT, PT, -R5, 0x8, RZ ;  /* 0x0000000805157810 */ /* 0x000fc80007ffe1ff */
[----:B------:R-:W-:Y:S02]  /*2a50*/  ISETP.NE.AND P1, PT, R21, RZ, PT ;  /* 0x000000ff1500720c */ /* 0x000fe40003f25270 */
[----:B------:R-:W-:Y:S02]  /*2a60*/  MOV R18, RZ ;  /* 0x000000ff00127202 */ /* 0x000fe40000000f00 */
[----:B------:R-:W-:Y:S01]  /*2a70*/  @!P0 SHF.L.U32 R15, R15, 0x17, RZ ;  /* 0x000000170f0f8819 */ /* 0x000fe200000006ff */
[----:B-1----:R-:W-:Y:S01]  /*2a80*/  @!P6 FMUL R18, R24, R19 ;  /* 0x000000131812e220 */ /* 0x002fe20000400000 */
[----:B------:R-:W-:-:S03]  /*2a90*/  IMAD.MOV.U32 R19, RZ, RZ, RZ ;  /* 0x000000ffff137224 */ /* 0x000fc600078e00ff */
[----:B------:R-:W-:Y:S01]  /*2aa0*/  FADD R18, R17, R18 ;  /* 0x0000001211127221 */ /* 0x000fe20000000000 */
[----:B0-----:R-:W-:-:S04]  /*2ab0*/  @!P0 FMUL R19, R15, R14 ;  /* 0x0000000e0f138220 */ /* 0x001fc80000400000 */
[----:B------:R-:W-:Y:S01]  /*2ac0*/  FADD R19, R18, R19 ;  /* 0x0000001312137221 */ /* 0x000fe20000000000 */
[----:B------:R-:W-:Y:S06]  /*2ad0*/  @!P1 BRA `(.L_x_169) ;  /* 0x0000000800949947 */ /* 0x000fec0003800000 */
[----:B------:R-:W0:Y:S01]  /*2ae0*/  LDC R22, c[0x0][0x394] ;  /* 0x0000e500ff167b82 */ /* 0x000e220000000800 */
[C---:B------:R-:W-:Y:S01]  /*2af0*/  LEA R18, R8.reuse, R20, 0x3 ;  /* 0x0000001408127211 */ /* 0x040fe200078e18ff */
[C---:B------:R-:W-:Y:S01]  /*2b00*/  IMAD R9, R8.reuse, 0x8, R9 ;  /* 0x0000000808097824 */ /* 0x040fe200078e0209 */
[C---:B------:R-:W-:Y:S01]  /*2b10*/  LEA R10, R8.reuse, R10, 0x3 ;  /* 0x0000000a080a7211 */ /* 0x040fe200078e18ff */
[C---:B------:R-:W-:Y:S01]  /*2b20*/  IMAD R12, R8.reuse, 0x8, R12 ;  /* 0x00000008080c7824 */ /* 0x040fe200078e020c */
[C---:B------:R-:W-:Y:S01]  /*2b30*/  LEA R11, R8.reuse, R11, 0x3 ;  /* 0x0000000b080b7211 */ /* 0x040fe200078e18ff */
[C---:B------:R-:W-:Y:S01]  /*2b40*/  IMAD R3, R8.reuse, 0x8, R3 ;  /* 0x0000000808037824 */ /* 0x040fe200078e0203 */
[C---:B------:R-:W-:Y:S02]  /*2b50*/  LEA R13, R8.reuse, R13, 0x3 ;  /* 0x0000000d080d7211 */ /* 0x040fe400078e18ff */
[C---:B------:R-:W-:Y:S02]  /*2b60*/  LEA R16, R8.reuse, R16, 0x3 ;  /* 0x0000001008107211 */ /* 0x040fe400078e18ff */
[----:B------:R-:W-:-:S07]  /*2b70*/  LEA R20, R8, R7, 0x3 ;  /* 0x0000000708147211 */ /* 0x000fce00078e18ff */
.L_x_170:
[----:B0-----:R-:W-:Y:S02]  /*2b80*/  ISETP.GE.AND P0, PT, R20, R22, PT ;  /* 0x000000161400720c */ /* 0x001fe40003f06270 */
[----:B------:R-:W-:-:S11]  /*2b90*/  IADD3 R25, PT, PT, R8, R20, RZ ;  /* 0x0000001408197210 */ /* 0x000fd60007ffe0ff */
[----:B------:R-:W0:Y:S01]  /*2ba0*/  @!P0 LDC.64 R14, c[0x0][0x380] ;  /* 0x0000e000ff0e8b82 */ /* 0x000e220000000a00 */
[----:B------:R-:W-:Y:S01]  /*2bb0*/  ISETP.GE.AND P1, PT, R25, R22, PT ;  /* 0x000000161900720c */ /* 0x000fe20003f26270 */
[----:B0-----:R-:W-:-:S05]  /*2bc0*/  @!P0 IMAD.WIDE R14, R3, 0x4, R14 ;  /* 0x00000004030e8825 */ /* 0x001fca00078e020e */
[----:B------:R0:W2:Y:S07]  /*2bd0*/  @!P0 LDG.E R23, desc[UR8][R14.64] ;  /* 0x000000080e178981 */ /* 0x0000ae000c1e1900 */
[----:B0-----:R-:W0:Y:S02]  /*2be0*/  @!P1 LDC.64 R14, c[0x0][0x380] ;  /* 0x0000e000ff0e9b82 */ /* 0x001e240000000a00 */
[----:B0-----:R-:W-:-:S05]  /*2bf0*/  @!P1 IMAD.WIDE R14, R18, 0x4, R14 ;  /* 0x00000004120e9825 */ /* 0x001fca00078e020e */
[----:B------:R0:W3:Y:S01]  /*2c00*/  @!P1 LDG.E R17, desc[UR8][R14.64] ;  /* 0x000000080e119981 */ /* 0x0000e2000c1e1900 */
[----:B------:R-:W-:Y:S01]  /*2c10*/  @!P0 IMAD.MOV.U32 R24, RZ, RZ, 0x3bbb989d ;  /* 0x3bbb989dff188424 */ /* 0x000fe200078e00ff */
[----:B------:R-:W-:Y:S01]  /*2c20*/  @!P0 MOV R27, 0x437c0000 ;  /* 0x437c0000001b8802 */ /* 0x000fe20000000f00 */
[----:B------:R-:W-:Y:S01]  /*2c30*/  IMAD.IADD R25, R8, 0x1, R25 ;  /* 0x0000000108197824 */ /* 0x000fe200078e0219 */
[----:B0-----:R-:W-:Y:S02]  /*2c40*/  @!P1 MOV R14, 0x3bbb989d ;  /* 0x3bbb989d000e9802 */ /* 0x001fe40000000f00 */
[----:B------:R-:W-:Y:S01]  /*2c50*/  @!P1 MOV R15, 0x437c0000 ;  /* 0x437c0000000f9802 */ /* 0x000fe20000000f00 */
[----:B--2---:R-:W-:-:S04]  /*2c60*/  @!P0 FADD R23, -R6, R23 ;  /* 0x0000001706178221 */ /* 0x004fc80000000100 */
[----:B------:R-:W-:-:S04]  /*2c70*/  @!P0 FFMA.SAT R24, R23, R24, 0.5 ;  /* 0x3f00000017188423 */ /* 0x000fc80000002018 */
[----:B------:R-:W-:-:S04]  /*2c80*/  @!P0 FFMA.RM R24, R24, R27, 12582913 ;  /* 0x4b40000118188423 */ /* 0x000fc8000000401b */
[----:B------:R-:W-:-:S04]  /*2c90*/  @!P0 FADD R26, R24, -12583039 ;  /* 0xcb40007f181a8421 */ /* 0x000fc80000000000 */
[----:B------:R-:W-:-:S04]  /*2ca0*/  @!P0 FFMA R26, R23, 1.4426950216293334961, -R26 ;  /* 0x3fb8aa3b171a8823 */ /* 0x000fc8000000081a */
[----:B------:R-:W-:Y:S01]  /*2cb0*/  @!P0 FFMA R23, R23, 1.925963033500011079e-08, R26 ;  /* 0x32a5706017178823 */ /* 0x000fe2000000001a */
[----:B------:R-:W-:Y:S01]  /*2cc0*/  @!P0 SHF.L.U32 R26, R24, 0x17, RZ ;  /* 0x00000017181a8819 */ /* 0x000fe200000006ff */
[----:B------:R-:W-:-:S04]  /*2cd0*/  IMAD.MOV.U32 R24, RZ, RZ, RZ ;  /* 0x000000ffff187224 */ /* 0x000fc800078e00ff */
[----:B------:R-:W0:Y:S01]  /*2ce0*/  @!P0 MUFU.EX2 R23, R23 ;  /* 0x0000001700178308 */ /* 0x000e220000000800 */
[----:B---3--:R-:W-:-:S04]  /*2cf0*/  @!P1 FADD R17, -R6, R17 ;  /* 0x0000001106119221 */ /* 0x008fc80000000100 */
[----:B------:R-:W-:Y:S01]  /*2d00*/  @!P1 FFMA.SAT R14, R17, R14, 0.5 ;  /* 0x3f000000110e9423 */ /* 0x000fe2000000200e */
[----:B0-----:R-:W-:Y:S01]  /*2d10*/  @!P0 FMUL R24, R26, R23 ;  /* 0x000000171a188220 */ /* 0x001fe20000400000 */
[----:B------:R-:W-:Y:S02]  /*2d20*/  ISETP.GE.AND P0, PT, R25, R22, PT ;  /* 0x000000161900720c */ /* 0x000fe40003f06270 */
[----:B------:R-:W-:-:S04]  /*2d30*/  @!P1 FFMA.RM R14, R14, R15, 12582913 ;  /* 0x4b4000010e0e9423 */ /* 0x000fc8000000400f */
[C---:B------:R-:W-:Y:S01]  /*2d40*/  @!P1 FADD R26, R14.reuse, -12583039 ;  /* 0xcb40007f0e1a9421 */ /* 0x040fe20000000000 */
[----:B------:R-:W-:-:S03]  /*2d50*/  @!P1 SHF.L.U32 R14, R14, 0x17, RZ ;  /* 0x000000170e0e9819 */ /* 0x000fc600000006ff */
[----:B------:R-:W-:-:S04]  /*2d60*/  @!P1 FFMA R26, R17, 1.4426950216293334961, -R26 ;  /* 0x3fb8aa3b111a9823 */ /* 0x000fc8000000081a */
[----:B------:R-:W-:Y:S01]  /*2d70*/  @!P1 FFMA R23, R17, 1.925963033500011079e-08, R26 ;  /* 0x32a5706011179823 */ /* 0x000fe2000000001a */
[----:B------:R-:W-:-:S05]  /*2d80*/  HFMA2 R17, -RZ, RZ, 0, 0 ;  /* 0x00000000ff117431 */ /* 0x000fca00000001ff */
[----:B------:R-:W0:Y:S02]  /*2d90*/  @!P1 MUFU.EX2 R23, R23 ;  /* 0x0000001700179308 */ /* 0x000e240000000800 */
[----:B0-----:R-:W-:Y:S02]  /*2da0*/  @!P1 FMUL R17, R14, R23 ;  /* 0x000000170e119220 */ /* 0x001fe40000400000 */
[----:B------:R-:W0:Y:S02]  /*2db0*/  @!P0 LDC.64 R14, c[0x0][0x380] ;  /* 0x0000e000ff0e8b82 */ /* 0x000e240000000a00 */
[----:B0-----:R-:W-:-:S06]  /*2dc0*/  @!P0 IMAD.WIDE R14, R9, 0x4, R14 ;  /* 0x00000004090e8825 */ /* 0x001fcc00078e020e */
[----:B------:R-:W2:Y:S01]  /*2dd0*/  @!P0 LDG.E R15, desc[UR8][R14.64] ;  /* 0x000000080e0f8981 */ /* 0x000ea2000c1e1900 */
[----:B------:R-:W-:Y:S01]  /*2de0*/  @!P0 IMAD.MOV.U32 R27, RZ, RZ, 0x3bbb989d ;  /* 0x3bbb989dff1b8424 */ /* 0x000fe200078e00ff */
[----:B------:R-:W-:Y:S02]  /*2df0*/  @!P0 MOV R28, 0x437c0000 ;  /* 0x437c0000001c8802 */ /* 0x000fe40000000f00 */
[----:B------:R-:W-:-:S04]  /*2e00*/  IADD3 R25, PT, PT, R8, R25, RZ ;  /* 0x0000001908197210 */ /* 0x000fc80007ffe0ff */
[----:B------:R-:W-:Y:S01]  /*2e10*/  ISETP.GE.AND P1, PT, R25, R22, PT ;  /* 0x000000161900720c */ /* 0x000fe20003f26270 */
[----:B--2---:R-:W-:-:S04]  /*2e20*/  @!P0 FADD R26, -R6, R15 ;  /* 0x0000000f061a8221 */ /* 0x004fc80000000100 */
[----:B------:R-:W-:-:S04]  /*2e30*/  @!P0 FFMA.SAT R23, R26, R27, 0.5 ;  /* 0x3f0000001a178423 */ /* 0x000fc8000000201b */
[----:B------:R-:W-:-:S04]  /*2e40*/  @!P0 FFMA.RM R23, R23, R28, 12582913 ;  /* 0x4b40000117178423 */ /* 0x000fc8000000401c */
[C---:B------:R-:W-:Y:S01]  /*2e50*/  @!P0 FADD R27, R23.reuse, -12583039 ;  /* 0xcb40007f171b8421 */ /* 0x040fe20000000000 */
[----:B------:R-:W-:Y:S02]  /*2e60*/  @!P0 IMAD.SHL.U32 R14, R23, 0x800000, RZ ;  /* 0x00800000170e8824 */ /* 0x000fe400078e00ff */
[----:B------:R-:W-:Y:S02]  /*2e70*/  HFMA2 R23, -RZ, RZ, 0, 0 ;  /* 0x00000000ff177431 */ /* 0x000fe400000001ff */
[----:B------:R-:W-:-:S04]  /*2e80*/  @!P0 FFMA R27, R26, 1.4426950216293334961, -R27 ;  /* 0x3fb8aa3b1a1b8823 */ /* 0x000fc8000000081b */
[----:B------:R-:W-:-:S04]  /*2e90*/  @!P0 FFMA R26, R26, 1.925963033500011079e-08, R27 ;  /* 0x32a570601a1a8823 */ /* 0x000fc8000000001b */
[----:B------:R-:W0:Y:S02]  /*2ea0*/  @!P0 MUFU.EX2 R27, R26 ;  /* 0x0000001a001b8308 */ /* 0x000e240000000800 */
[----:B0-----:R-:W-:Y:S02]  /*2eb0*/  @!P0 FMUL R23, R14, R27 ;  /* 0x0000001b0e178220 */ /* 0x001fe40000400000 */
[----:B------:R-:W0:Y:S02]  /*2ec0*/  @!P1 LDC.64 R14, c[0x0][0x380] ;  /* 0x0000e000ff0e9b82 */ /* 0x000e240000000a00 */
[----:B0-----:R-:W-:-:S06]  /*2ed0*/  @!P1 IMAD.WIDE R14, R10, 0x4, R14 ;  /* 0x000000040a0e9825 */ /* 0x001fcc00078e020e */
[----:B------:R-:W2:Y:S01]  /*2ee0*/  @!P1 LDG.E R15, desc[UR8][R14.64] ;  /* 0x000000080e0f9981 */ /* 0x000ea2000c1e1900 */
[----:B------:R-:W-:Y:S01]  /*2ef0*/  @!P1 MOV R28, 0x3bbb989d ;  /* 0x3bbb989d001c9802 */ /* 0x000fe20000000f00 */
[----:B------:R-:W-:Y:S01]  /*2f00*/  FADD R26, R24, R19 ;  /* 0x00000013181a7221 */ /* 0x000fe20000000000 */
[----:B------:R-:W-:Y:S02]  /*2f10*/  @!P1 IMAD.MOV.U32 R19, RZ, RZ, 0x437c0000 ;  /* 0x437c0000ff139424 */ /* 0x000fe400078e00ff */
[----:B--2---:R-:W-:-:S04]  /*2f20*/  @!P1 FADD R27, -R6, R15 ;  /* 0x0000000f061b9221 */ /* 0x004fc80000000100 */
[----:B------:R-:W-:-:S04]  /*2f30*/  @!P1 FFMA.SAT R24, R27, R28, 0.5 ;  /* 0x3f0000001b189423 */ /* 0x000fc8000000201c */
[----:B------:R-:W-:Y:S01]  /*2f40*/  @!P1 FFMA.RM R24, R24, R19, 12582913 ;  /* 0x4b40000118189423 */ /* 0x000fe20000004013 */
[----:B------:R-:W-:-:S03]  /*2f50*/  IADD3 R19, PT, PT, R8, R25, RZ ;  /* 0x0000001908137210 */ /* 0x000fc60007ffe0ff */
[C---:B------:R-:W-:Y:S01]  /*2f60*/  @!P1 FADD R28, R24.reuse, -12583039 ;  /* 0xcb40007f181c9421 */ /* 0x040fe20000000000 */
[----:B------:R-:W-:Y:S02]  /*2f70*/  ISETP.GE.AND P0, PT, R19, R22, PT ;  /* 0x000000161300720c */ /* 0x000fe40003f06270 */
[----:B------:R-:W-:Y:S01]  /*2f80*/  @!P1 SHF.L.U32 R14, R24, 0x17, RZ ;  /* 0x00000017180e9819 */ /* 0x000fe200000006ff */
[----:B------:R-:W-:Y:S01]  /*2f90*/  @!P1 FFMA R28, R27, 1.4426950216293334961, -R28 ;  /* 0x3fb8aa3b1b1c9823 */ /* 0x000fe2000000081c */
[----:B------:R-:W-:-:S03]  /*2fa0*/  IMAD.MOV.U32 R24, RZ, RZ, RZ ;  /* 0x000000ffff187224 */ /* 0x000fc600078e00ff */
[----:B------:R-:W-:-:S04]  /*2fb0*/  @!P1 FFMA R28, R27, 1.925963033500011079e-08, R28 ;  /* 0x32a570601b1c9823 */ /* 0x000fc8000000001c */
[----:B------:R-:W0:Y:S02]  /*2fc0*/  @!P1 MUFU.EX2 R27, R28 ;  /* 0x0000001c001b9308 */ /* 0x000e240000000800 */
[----:B0-----:R-:W-:Y:S02]  /*2fd0*/  @!P1 FMUL R24, R14, R27 ;  /* 0x0000001b0e189220 */ /* 0x001fe40000400000 */
[----:B------:R-:W0:Y:S02]  /*2fe0*/  @!P0 LDC.64 R14, c[0x0][0x380] ;  /* 0x0000e000ff0e8b82 */ /* 0x000e240000000a00 */
[----:B0-----:R-:W-:-:S06]  /*2ff0*/  @!P0 IMAD.WIDE R14, R11, 0x4, R14 ;  /* 0x000000040b0e8825 */ /* 0x001fcc00078e020e */
[----:B------:R-:W2:Y:S01]  /*3000*/  @!P0 LDG.E R15, desc[UR8][R14.64] ;  /* 0x000000080e0f8981 */ /* 0x000ea2000c1e1900 */
[----:B------:R-:W-:Y:S01]  /*3010*/  FADD R26, R26, R17 ;  /* 0x000000111a1a7221 */ /* 0x000fe20000000000 */
[----:B------:R-:W-:Y:S01]  /*3020*/  IMAD.IADD R17, R8, 0x1, R19 ;  /* 0x0000000108117824 */ /* 0x000fe200078e0213 */
[----:B------:R-:W-:Y:S01]  /*3030*/  @!P0 MOV R27, 0x3bbb989d ;  /* 0x3bbb989d001b8802 */ /* 0x000fe20000000f00 */
[----:B------:R-:W-:Y:S01]  /*3040*/  HFMA2 R19, -RZ, RZ, 0, 0 ;  /* 0x00000000ff137431 */ /* 0x000fe200000001ff */
[----:B------:R-:W-:Y:S02]  /*3050*/  @!P0 MOV R28, 0x437c0000 ;  /* 0x437c0000001c8802 */ /* 0x000fe40000000f00 */
[----:B------:R-:W-:Y:S01]  /*3060*/  ISETP.GE.AND P1, PT, R17, R22, PT ;  /* 0x000000161100720c */ /* 0x000fe20003f26270 */
[----:B--2---:R-:W-:-:S12]  /*3070*/  @!P0 FADD R25, -R6, R15 ;  /* 0x0000000f06198221 */ /* 0x004fd80000000100 */
[----:B------:R-:W0:Y:S01]  /*3080*/  @!P1 LDC.64 R14, c[0x0][0x380] ;  /* 0x0000e000ff0e9b82 */ /* 0x000e220000000a00 */
[----:B------:R-:W-:-:S04]  /*3090*/  @!P0 FFMA.SAT R27, R25, R27, 0.5 ;  /* 0x3f000000191b8423 */ /* 0x000fc8000000201b */
[----:B------:R-:W-:-:S04]  /*30a0*/  @!P0 FFMA.RM R27, R27, R28, 12582913 ;  /* 0x4b4000011b1b8423 */ /* 0x000fc8000000401c */
[C---:B------:R-:W-:Y:S01]  /*30b0*/  @!P0 FADD R28, R27.reuse, -12583039 ;  /* 0xcb40007f1b1c8421 */ /* 0x040fe20000000000 */
[----:B------:R-:W-:-:S03]  /*30c0*/  @!P0 SHF.L.U32 R27, R27, 0x17, RZ ;  /* 0x000000171b1b8819 */ /* 0x000fc600000006ff */
[----:B------:R-:W-:-:S04]  /*30d0*/  @!P0 FFMA R28, R25, 1.4426950216293334961, -R28 ;  /* 0x3fb8aa3b191c8823 */ /* 0x000fc8000000081c */
[----:B------:R-:W-:Y:S01]  /*30e0*/  @!P0 FFMA R28, R25, 1.925963033500011079e-08, R28 ;  /* 0x32a57060191c8823 */ /* 0x000fe2000000001c */
[----:B0-----:R-:W-:-:S05]  /*30f0*/  @!P1 IMAD.WIDE R14, R12, 0x4, R14 ;  /* 0x000000040c0e9825 */ /* 0x001fca00078e020e */
[----:B------:R-:W0:Y:S01]  /*3100*/  @!P0 MUFU.EX2 R28, R28 ;  /* 0x0000001c001c8308 */ /* 0x000e220000000800 */
[----:B------:R-:W2:Y:S01]  /*3110*/  @!P1 LDG.E R15, desc[UR8][R14.64] ;  /* 0x000000080e0f9981 */ /* 0x000ea2000c1e1900 */
[----:B------:R-:W-:Y:S01]  /*3120*/  FADD R23, R26, R23 ;  /* 0x000000171a177221 */ /* 0x000fe20000000000 */
[----:B0-----:R-:W-:Y:S01]  /*3130*/  @!P0 FMUL R19, R27, R28 ;  /* 0x0000001c1b138220 */ /* 0x001fe20000400000 */
[----:B------:R-:W-:Y:S02]  /*3140*/  @!P1 IMAD.MOV.U32 R27, RZ, RZ, 0x3bbb989d ;  /* 0x3bbb989dff1b9424 */ /* 0x000fe400078e00ff */
[----:B--2---:R-:W-:-:S04]  /*3150*/  @!P1 FADD R25, -R6, R15 ;  /* 0x0000000f06199221 */ /* 0x004fc80000000100 */
[----:B------:R-:W-:Y:S01]  /*3160*/  @!P1 FFMA.SAT R26, R25, R27, 0.5 ;  /* 0x3f000000191a9423 */ /* 0x000fe2000000201b */
[----:B------:R-:W-:-:S05]  /*3170*/  @!P1 MOV R27, 0x437c0000 ;  /* 0x437c0000001b9802 */ /* 0x000fca0000000f00 */
[----:B------:R-:W-:-:S04]  /*3180*/  @!P1 FFMA.RM R26, R26, R27, 12582913 ;  /* 0x4b4000011a1a9423 */ /* 0x000fc8000000401b */
[----:B------:R-:W-:-:S04]  /*3190*/  @!P1 FADD R28, R26, -12583039 ;  /* 0xcb40007f1a1c9421 */ /* 0x000fc80000000000 */
[----:B------:R-:W-:-:S04]  /*31a0*/  @!P1 FFMA R28, R25, 1.4426950216293334961, -R28 ;  /* 0x3fb8aa3b191c9823 */ /* 0x000fc8000000081c */
[----:B------:R-:W-:Y:S01]  /*31b0*/  @!P1 FFMA R28, R25, 1.925963033500011079e-08, R28 ;  /* 0x32a57060191c9823 */ /* 0x000fe2000000001c */
[----:B------:R-:W-:-:S04]  /*31c0*/  IADD3 R25, PT, PT, R8, R17, RZ ;  /* 0x0000001108197210 */ /* 0x000fc80007ffe0ff */
[----:B------:R-:W-:-:S13]  /*31d0*/  ISETP.GE.AND P0, PT, R25, R22, PT ;  /* 0x000000161900720c */ /* 0x000fda0003f06270 */
[----:B------:R-:W0:Y:S02]  /*31e0*/  @!P0 LDC.64 R14, c[0x0][0x380] ;  /* 0x0000e000ff0e8b82 */ /* 0x000e240000000a00 */
[----:B0-----:R-:W-:-:S06]  /*31f0*/  @!P0 IMAD.WIDE R14, R13, 0x4, R14 ;  /* 0x000000040d0e8825 */ /* 0x001fcc00078e020e */
[----:B------:R-:W2:Y:S01]  /*3200*/  @!P0 LDG.E R15, desc[UR8][R14.64] ;  /* 0x000000080e0f8981 */ /* 0x000ea2000c1e1900 */
[----:B------:R-:W0:Y:S01]  /*3210*/  @!P1 MUFU.EX2 R27, R28 ;  /* 0x0000001c001b9308 */ /* 0x000e220000000800 */
[----:B------:R-:W-:Y:S02]  /*3220*/  HFMA2 R17, -RZ, RZ, 0, 0 ;  /* 0x00000000ff117431 */ /* 0x000fe400000001ff */
[----:B------:R-:W-:-:S04]  /*3230*/  @!P1 IMAD.SHL.U32 R26, R26, 0x800000, RZ ;  /* 0x008000001a1a9824 */ /* 0x000fc800078e00ff */
[----:B0-----:R-:W-:Y:S01]  /*3240*/  @!P1 FMUL R17, R26, R27 ;  /* 0x0000001b1a119220 */ /* 0x001fe20000400000 */
[----:B------:R-:W-:Y:S01]  /*3250*/  IADD3 R27, PT, PT, R8, R25, RZ ;  /* 0x00000019081b7210 */ /* 0x000fe20007ffe0ff */
[----:B------:R-:W-:-:S03]  /*3260*/  @!P0 IMAD.MOV.U32 R26, RZ, RZ, 0x3bbb989d ;  /* 0x3bbb989dff1a8424 */ /* 0x000fc600078e00ff */
[----:B------:R-:W-:Y:S02]  /*3270*/  ISETP.GE.AND P1, PT, R27, R22, PT ;  /* 0x000000161b00720c */ /* 0x000fe40003f26270 */
[----:B------:R-:W-:Y:S01]  /*3280*/  @!P0 MOV R27, 0x437c0000 ;  /* 0x437c0000001b8802 */ /* 0x000fe20000000f00 */
[----:B--2---:R-:W-:-:S04]  /*3290*/  @!P0 FADD R25, -R6, R15 ;  /* 0x0000000f06198221 */ /* 0x004fc80000000100 */
[----:B------:R-:W-:-:S04]  /*32a0*/  @!P0 FFMA.SAT R26, R25, R26, 0.5 ;  /* 0x3f000000191a8423 */ /* 0x000fc8000000201a */
[----:B------:R-:W-:-:S04]  /*32b0*/  @!P0 FFMA.RM R26, R26, R27, 12582913 ;  /* 0x4b4000011a1a8423 */ /* 0x000fc8000000401b */
[----:B------:R-:W-:-:S04]  /*32c0*/  @!P0 FADD R28, R26, -12583039 ;  /* 0xcb40007f1a1c8421 */ /* 0x000fc80000000000 */
[----:B------:R-:W-:-:S04]  /*32d0*/  @!P0 FFMA R28, R25, 1.4426950216293334961, -R28 ;  /* 0x3fb8aa3b191c8823 */ /* 0x000fc8000000081c */
[----:B------:R-:W-:-:S04]  /*32e0*/  @!P0 FFMA R28, R25, 1.925963033500011079e-08, R28 ;  /* 0x32a57060191c8823 */ /* 0x000fc8000000001c */
[----:B------:R-:W0:Y:S01]  /*32f0*/  @!P0 MUFU.EX2 R15, R28 ;  /* 0x0000001c000f8308 */ /* 0x000e220000000800 */
[----:B------:R-:W-:Y:S01]  /*3300*/  @!P0 SHF.L.U32 R26, R26, 0x17, RZ ;  /* 0x000000171a1a8819 */ /* 0x000fe200000006ff */
[----:B------:R-:W-:-:S04]  /*3310*/  IMAD.MOV.U32 R25, RZ, RZ, RZ ;  /* 0x000000ffff197224 */ /* 0x000fc800078e00ff */
[----:B0-----:R-:W-:Y:S02]  /*3320*/  @!P0 FMUL R25, R26, R15 ;  /* 0x0000000f1a198220 */ /* 0x001fe40000400000 */
[----:B------:R-:W0:Y:S02]  /*3330*/  @!P1 LDC.64 R14, c[0x0][0x380] ;  /* 0x0000e000ff0e9b82 */ /* 0x000e240000000a00 */
[----:B0-----:R-:W-:-:S06]  /*3340*/  @!P1 IMAD.WIDE R14, R16, 0x4, R14 ;  /* 0x00000004100e9825 */ /* 0x001fcc00078e020e */
[----:B------:R-:W2:Y:S01]  /*3350*/  @!P1 LDG.E R15, desc[UR8][R14.64] ;  /* 0x000000080e0f9981 */ /* 0x000ea2000c1e1900 */
[----:B------:R-:W-:Y:S01]  /*3360*/  @!P1 MOV R27, 0x3bbb989d ;  /* 0x3bbb989d001b9802 */ /* 0x000fe20000000f00 */
[----:B------:R-:W-:Y:S01]  /*3370*/  FADD R24, R23, R24 ;  /* 0x0000001817187221 */ /* 0x000fe20000000000 */
[----:B------:R-:W-:Y:S02]  /*3380*/  @!P1 MOV R28, 0x437c0000 ;  /* 0x437c0000001c9802 */ /* 0x000fe40000000f00 */
[----:B------:R-:W-:Y:S01]  /*3390*/  IADD3 R21, PT, PT, R21, 0x8, RZ ;  /* 0x0000000815157810 */ /* 0x000fe20007ffe0ff */
[----:B------:R-:W-:-:S03]  /*33a0*/  FADD R24, R24, R19 ;  /* 0x0000001318187221 */ /* 0x000fc60000000000 */
[----:B------:R-:W-:Y:S01]  /*33b0*/  ISETP.NE.AND P0, PT, R21, RZ, PT ;  /* 0x000000ff1500720c */ /* 0x000fe20003f05270 */
[----:B------:R-:W-:Y:S02]  /*33c0*/  HFMA2 R19, -RZ, RZ, 0, 0 ;  /* 0x00000000ff137431 */ /* 0x000fe400000001ff */
[----:B------:R-:W-:-:S04]  /*33d0*/  FADD R24, R24, R17 ;  /* 0x0000001118187221 */ /* 0x000fc80000000000 */
[----:B------:R-:W-:Y:S01]  /*33e0*/  FADD R24, R24, R25 ;  /* 0x0000001918187221 */ /* 0x000fe20000000000 */
[C---:B------:R-:W-:Y:S01]  /*33f0*/  IMAD R20, R8.reuse, 0x8, R20 ;  /* 0x0000000808147824 */ /* 0x040fe200078e0214 */
[C---:B------:R-:W-:Y:S01]  /*3400*/  LEA R3, R8.reuse, R3, 0x3 ;  /* 0x0000000308037211 */ /* 0x040fe200078e18ff */
[C---:B------:R-:W-:Y:S01]  /*3410*/  IMAD R9, R8.reuse, 0x8, R9 ;  /* 0x0000000808097824 */ /* 0x040fe200078e0209 */
[C---:B------:R-:W-:Y:S01]  /*3420*/  LEA R18, R8.reuse, R18, 0x3 ;  /* 0x0000001208127211 */ /* 0x040fe200078e18ff */
[C---:B------:R-:W-:Y:S01]  /*3430*/  IMAD R12, R8.reuse, 0x8, R12 ;  /* 0x00000008080c7824 */ /* 0x040fe200078e020c */
[C---:B------:R-:W-:Y:S02]  /*3440*/  LEA R10, R8.reuse, R10, 0x3 ;  /* 0x0000000a080a7211 */ /* 0x040fe400078e18ff */
[C---:B------:R-:W-:Y:S02]  /*3450*/  LEA R11, R8.reuse, R11, 0x3 ;  /* 0x0000000b080b7211 */ /* 0x040fe400078e18ff */
[----:B------:R-:W-:-:S02]  /*3460*/  LEA R13, R8, R13, 0x3 ;  /* 0x0000000d080d7211 */ /* 0x000fc400078e18ff */
[----:B------:R-:W-:Y:S01]  /*3470*/  LEA R16, R8, R16, 0x3 ;  /* 0x0000001008107211 */ /* 0x000fe200078e18ff */
[----:B--2---:R-:W-:-:S04]  /*3480*/  @!P1 FADD R26, -R6, R15 ;  /* 0x0000000f061a9221 */ /* 0x004fc80000000100 */
[----:B------:R-:W-:-:S04]  /*3490*/  @!P1 FFMA.SAT R23, R26, R27, 0.5 ;  /* 0x3f0000001a179423 */ /* 0x000fc8000000201b */
[----:B------:R-:W-:-:S04]  /*34a0*/  @!P1 FFMA.RM R23, R23, R28, 12582913 ;  /* 0x4b40000117179423 */ /* 0x000fc8000000401c */
[----:B------:R-:W-:-:S04]  /*34b0*/  @!P1 FADD R27, R23, -12583039 ;  /* 0xcb40007f171b9421 */ /* 0x000fc80000000000 */
[----:B------:R-:W-:-:S04]  /*34c0*/  @!P1 FFMA R27, R26, 1.4426950216293334961, -R27 ;  /* 0x3fb8aa3b1a1b9823 */ /* 0x000fc8000000081b */
[----:B------:R-:W-:-:S04]  /*34d0*/  @!P1 FFMA R27, R26, 1.925963033500011079e-08, R27 ;  /* 0x32a570601a1b9823 */ /* 0x000fc8000000001b */
[----:B------:R-:W0:Y:S01]  /*34e0*/  @!P1 MUFU.EX2 R26, R27 ;  /* 0x0000001b001a9308 */ /* 0x000e220000000800 */
[----:B------:R-:W-:-:S04]  /*34f0*/  @!P1 IMAD.SHL.U32 R23, R23, 0x800000, RZ ;  /* 0x0080000017179824 */ /* 0x000fc800078e00ff */
[----:B0-----:R-:W-:-:S04]  /*3500*/  @!P1 FMUL R19, R23, R26 ;  /* 0x0000001a17139220 */ /* 0x001fc80000400000 */
[----:B------:R-:W-:Y:S01]  /*3510*/  FADD R19, R24, R19 ;  /* 0x0000001318137221 */ /* 0x000fe20000000000 */
[----:B------:R-:W-:Y:S06]  /*3520*/  @P0 BRA `(.L_x_170) ;  /* 0xfffffff400940947 */ /* 0x000fec000383ffff */
.L_x_169:
[----:B------:R-:W-:-:S13]  /*3530*/  ISETP.NE.AND P0, PT, R4, RZ, PT ;  /* 0x000000ff0400720c */ /* 0x000fda0003f05270 */
[----:B------:R-:W-:Y:S05]  /*3540*/  @!P0 BRA `(.L_x_168) ;  /* 0x0000000800508947 */ /* 0x000fea0003800000 */
[----:B------:R-:W-:Y:S02]  /*3550*/  ISETP.GE.U32.AND P0, PT, R4, 0x4, PT ;  /* 0x000000040400780c */ /* 0x000fe40003f06070 */
[----:B------:R-:W-:-:S04]  /*3560*/  LOP3.LUT R16, R0, 0x3, RZ, 0xc0, !PT ;  /* 0x0000000300107812 */ /* 0x000fc800078ec0ff */
[----:B------:R-:W-:-:S07]  /*3570*/  ISETP.NE.AND P4, PT, R16, RZ, PT ;  /* 0x000000ff1000720c */ /* 0x000fce0003f85270 */
[----:B------:R-:W-:Y:S06]  /*3580*/  @!P0 BRA `(.L_x_171) ;  /* 0x0000000400348947 */ /* 0x000fec0003800000 */
[----:B------:R-:W-:-:S04]  /*3590*/  IMAD R21, R5, R8, R7 ;  /* 0x0000000805157224 */ /* 0x000fc800078e0207 */
[C---:B0-----:R-:W-:Y:S01]  /*35a0*/  IMAD.IADD R9, R21.reuse, 0x1, R8 ;  /* 0x0000000115097824 */ /* 0x041fe200078e0208 */
[----:B------:R-:W-:-:S04]  /*35b0*/  ISETP.GE.AND P0, PT, R21, R22, PT ;  /* 0x000000161500720c */ /* 0x000fc80003f06270 */
[C---:B------:R-:W-:Y:S02]  /*35c0*/  IADD3 R17, PT, PT, R9.reuse, R8, RZ ;  /* 0x0000000809117210 */ /* 0x040fe40007ffe0ff */
[-C--:B------:R-:W-:Y:S02]  /*35d0*/  ISETP.GE.AND P1, PT, R9, R22.reuse, PT ;  /* 0x000000160900720c */ /* 0x080fe40003f26270 */
[C---:B------:R-:W-:Y:S02]  /*35e0*/  ISETP.GE.AND P2, PT, R17.reuse, R22, PT ;  /* 0x000000161100720c */ /* 0x040fe40003f46270 */
[----:B-1----:R-:W-:-:S03]  /*35f0*/  IADD3 R3, PT, PT, R17, R8, RZ ;  /* 0x0000000811037210 */ /* 0x002fc60007ffe0ff */
[----:B------:R-:W0:Y:S01]  /*3600*/  @!P0 LDC.64 R12, c[0x0][0x380] ;  /* 0x0000e000ff0c8b82 */ /* 0x000e220000000a00 */
[----:B------:R-:W-:Y:S01]  /*3610*/  ISETP.GE.AND P3, PT, R3, R22, PT ;  /* 0x000000160300720c */ /* 0x000fe20003f66270 */
[----:B------:R-:W-:-:S06]  /*3620*/  @!P0 IMAD R21, R22, UR6, R21 ;  /* 0x0000000616158c24 */ /* 0x000fcc000f8e0215 */
[----:B------:R-:W1:Y:S08]  /*3630*/  @!P1 LDC.64 R14, c[0x0][0x380] ;  /* 0x0000e000ff0e9b82 */ /* 0x000e700000000a00 */
[----:B------:R-:W3:Y:S01]  /*3640*/  @!P2 LDC.64 R10, c[0x0][0x380] ;  /* 0x0000e000ff0aab82 */ /* 0x000ee20000000a00 */
[----:B------:R-:W-:Y:S02]  /*3650*/  @!P1 IMAD R9, R22, UR6, R9 ;  /* 0x0000000616099c24 */ /* 0x000fe4000f8e0209 */
[----:B0-----:R-:W-:-:S05]  /*3660*/  @!P0 IMAD.WIDE R20, R21, 0x4, R12 ;  /* 0x0000000415148825 */ /* 0x001fca00078e020c */
[----:B------:R-:W0:Y:S01]  /*3670*/  @!P3 LDC.64 R12, c[0x0][0x380] ;  /* 0x0000e000ff0cbb82 */ /* 0x000e220000000a00 */
[----:B------:R4:W2:Y:S01]  /*3680*/  @!P0 LDG.E R21, desc[UR8][R20.64] ;  /* 0x0000000814158981 */ /* 0x0008a2000c1e1900 */
[----:B------:R-:W-:Y:S02]  /*3690*/  @!P2 IMAD R17, R22, UR6, R17 ;  /* 0x000000061611ac24 */ /* 0x000fe4000f8e0211 */
[----:B-1----:R-:W-:-:S06]  /*36a0*/  @!P1 IMAD.WIDE R14, R9, 0x4, R14 ;  /* 0x00000004090e9825 */ /* 0x002fcc00078e020e */
[----:B------:R-:W5:Y:S01]  /*36b0*/  @!P1 LDG.E R15, desc[UR8][R14.64] ;  /* 0x000000080e0f9981 */ /* 0x000f62000c1e1900 */
[----:B---3--:R-:W-:-:S04]  /*36c0*/  @!P2 IMAD.WIDE R10, R17, 0x4, R10 ;  /* 0x00000004110aa825 */ /* 0x008fc800078e020a */
[----:B------:R-:W-:Y:S02]  /*36d0*/  @!P3 IMAD R25, R22, UR6, R3 ;  /* 0x000000061619bc24 */ /* 0x000fe4000f8e0203 */
[----:B------:R-:W3:Y:S02]  /*36e0*/  @!P2 LDG.E R11, desc[UR8][R10.64] ;  /* 0x000000080a0ba981 */ /* 0x000ee4000c1e1900 */
[----:B0-----:R-:W-:-:S05]  /*36f0*/  @!P3 IMAD.WIDE R24, R25, 0x4, R12 ;  /* 0x000000041918b825 */ /* 0x001fca00078e020c */
[----:B------:R-:W3:Y:S01]  /*3700*/  @!P3 LDG.E R13, desc[UR8][R24.64] ;  /* 0x00000008180db981 */ /* 0x000ee2000c1e1900 */
[----:B------:R-:W-:Y:S01]  /*3710*/  @!P0 IMAD.MOV.U32 R4, RZ, RZ, 0x3bbb989d ;  /* 0x3bbb989dff048424 */ /* 0x000fe200078e00ff */
[----:B------:R-:W-:Y:S02]  /*3720*/  @!P0 MOV R12, 0x437c0000 ;  /* 0x437c0000000c8802 */ /* 0x000fe40000000f00 */
[----:B------:R-:W-:Y:S01]  /*3730*/  @!P1 MOV R9, 0x3bbb989d ;  /* 0x3bbb989d00099802 */ /* 0x000fe20000000f00 */
[----:B------:R-:W-:Y:S01]  /*3740*/  @!P1 IMAD.MOV.U32 R18, RZ, RZ, 0x437c0000 ;  /* 0x437c0000ff129424 */ /* 0x000fe200078e00ff */
[----:B----4-:R-:W-:Y:S02]  /*3750*/  @!P2 MOV R20, 0x437c0000 ;  /* 0x437c00000014a802 */ /* 0x010fe40000000f00 */
[----:B------:R-:W-:Y:S01]  /*3760*/  IADD3 R5, PT, PT, R5, 0x4, RZ ;  /* 0x0000000405057810 */ /* 0x000fe20007ffe0ff */
[----:B--2---:R-:W-:-:S04]  /*3770*/  @!P0 FADD R21, -R6, R21 ;  /* 0x0000001506158221 */ /* 0x004fc80000000100 */
[----:B------:R-:W-:-:S04]  /*3780*/  @!P0 FFMA.SAT R3, R21, R4, 0.5 ;  /* 0x3f00000015038423 */ /* 0x000fc80000002004 */
[----:B------:R-:W-:Y:S01]  /*3790*/  @!P0 FFMA.RM R3, R3, R12, 12582913 ;  /* 0x4b40000103038423 */ /* 0x000fe2000000400c */
[----:B-----5:R-:W-:Y:S01]  /*37a0*/  @!P1 FADD R12, -R6, R15 ;  /* 0x0000000f060c9221 */ /* 0x020fe20000000100 */
[----:B------:R-:W-:Y:S02]  /*37b0*/  @!P2 MOV R15, 0x3bbb989d ;  /* 0x3bbb989d000fa802 */ /* 0x000fe40000000f00 */
[----:B------:R-:W-:Y:S01]  /*37c0*/  @!P0 FADD R4, R3, -12583039 ;  /* 0xcb40007f03048421 */ /* 0x000fe20000000000 */
[----:B------:R-:W-:Y:S01]  /*37d0*/  @!P1 FFMA.SAT R9, R12, R9, 0.5 ;  /* 0x3f0000000c099423 */ /* 0x000fe20000002009 */
[----:B---3--:R-:W-:Y:S02]  /*37e0*/  @!P2 FADD R10, -R6, R11 ;  /* 0x0000000b060aa221 */ /* 0x008fe40000000100 */
[----:B------:R-:W-:Y:S01]  /*37f0*/  @!P0 FFMA R14, R21, 1.4426950216293334961, -R4 ;  /* 0x3fb8aa3b150e8823 */ /* 0x000fe20000000804 */
[----:B------:R-:W-:Y:S01]  /*3800*/  @!P1 FFMA.RM R4, R9, R18, 12582913 ;  /* 0x4b40000109049423 */ /* 0x000fe20000004012 */
[----:B------:R-:W-:Y:S01]  /*3810*/  @!P2 FFMA.SAT R11, R10, R15, 0.5 ;  /* 0x3f0000000a0ba423 */ /* 0x000fe2000000200f */
[----:B------:R-:W-:-:S02]  /*3820*/  @!P3 IMAD.MOV.U32 R18, RZ, RZ, 0x3bbb989d ;  /* 0x3bbb989dff12b424 */ /* 0x000fc400078e00ff */
[----:B------:R-:W-:Y:S01]  /*3830*/  @!P1 FADD R15, R4, -12583039 ;  /* 0xcb40007f040f9421 */ /* 0x000fe20000000000 */
[----:B------:R-:W-:Y:S01]  /*3840*/  @!P2 FFMA.RM R9, R11, R20, 12582913 ;  /* 0x4b4000010b09a423 */ /* 0x000fe20000004014 */
[----:B------:R-:W-:Y:S01]  /*3850*/  @!P3 FADD R11, -R6, R13 ;  /* 0x0000000d060bb221 */ /* 0x000fe20000000100 */
[----:B------:R-:W-:Y:S01]  /*3860*/  @!P0 FFMA R14, R21, 1.925963033500011079e-08, R14 ;  /* 0x32a57060150e8823 */ /* 0x000fe2000000000e */
[----:B------:R-:W-:Y:S01]  /*3870*/  @!P3 MOV R21, 0x437c0000 ;  /* 0x437c00000015b802 */ /* 0x000fe20000000f00 */
[C---:B------:R-:W-:Y:S01]  /*3880*/  @!P1 FFMA R15, R12.reuse, 1.4426950216293334961, -R15 ;  /* 0x3fb8aa3b0c0f9823 */ /* 0x040fe2000000080f */
[----:B------:R-:W-:Y:S01]  /*3890*/  @!P3 FFMA.SAT R18, R11, R18, 0.5 ;  /* 0x3f0000000b12b423 */ /* 0x000fe20000002012 */
[----:B------:R-:W-:Y:S02]  /*38a0*/  @!P2 FADD R17, R9, -12583039 ;  /* 0xcb40007f0911a421 */ /* 0x000fe40000000000 */
[----:B------:R-:W-:Y:S01]  /*38b0*/  @!P1 FFMA R15, R12, 1.925963033500011079e-08, R15 ;  /* 0x32a570600c0f9823 */ /* 0x000fe2000000000f */
[----:B------:R-:W-:Y:S01]  /*38c0*/  @!P3 FFMA.RM R12, R18, R21, 12582913 ;  /* 0x4b400001120cb423 */ /* 0x000fe20000004015 */
[----:B------:R-:W0:Y:S01]  /*38d0*/  @!P0 MUFU.EX2 R13, R14 ;  /* 0x0000000e000d8308 */ /* 0x000e220000000800 */
[----:B------:R-:W-:-:S02]  /*38e0*/  @!P2 FFMA R17, R10, 1.4426950216293334961, -R17 ;  /* 0x3fb8aa3b0a11a823 */ /* 0x000fc40000000811 */
[----:B------:R-:W-:Y:S02]  /*38f0*/  @!P3 FADD R20, R12, -12583039 ;  /* 0xcb40007f0c14b421 */ /* 0x000fe40000000000 */
[----:B------:R-:W-:-:S03]  /*3900*/  @!P2 FFMA R17, R10, 1.925963033500011079e-08, R17 ;  /* 0x32a570600a11a823 */ /* 0x000fc60000000011 */
[----:B------:R-:W1:Y:S01]  /*3910*/  @!P1 MUFU.EX2 R15, R15 ;  /* 0x0000000f000f9308 */ /* 0x000e620000000800 */
[----:B------:R-:W-:Y:S01]  /*3920*/  @!P3 FFMA R20, R11, 1.4426950216293334961, -R20 ;  /* 0x3fb8aa3b0b14b823 */ /* 0x000fe20000000814 */
[----:B------:R-:W-:-:S03]  /*3930*/  HFMA2 R10, -RZ, RZ, 0, 0 ;  /* 0x00000000ff0a7431 */ /* 0x000fc600000001ff */
[----:B------:R-:W-:-:S03]  /*3940*/  @!P3 FFMA R20, R11, 1.925963033500011079e-08, R20 ;  /* 0x32a570600b14b823 */ /* 0x000fc60000000014 */
[----:B------:R-:W2:Y:S01]  /*3950*/  @!P2 MUFU.EX2 R14, R17 ;  /* 0x00000011000ea308 */ /* 0x000ea20000000800 */
[----:B------:R-:W-:Y:S01]  /*3960*/  @!P0 IMAD.SHL.U32 R18, R3, 0x800000, RZ ;  /* 0x0080000003128824 */ /* 0x000fe200078e00ff */
[----:B------:R-:W-:-:S06]  /*3970*/  @!P1 SHF.L.U32 R4, R4, 0x17, RZ ;  /* 0x0000001704049819 */ /* 0x000fcc00000006ff */
[----:B------:R-:W3:Y:S01]  /*3980*/  @!P3 MUFU.EX2 R11, R20 ;  /* 0x00000014000bb308 */ /* 0x000ee20000000800 */
[----:B0-----:R-:W-:Y:S01]  /*3990*/  @!P0 FMUL R10, R18, R13 ;  /* 0x0000000d120a8220 */ /* 0x001fe20000400000 */
[----:B------:R-:W-:Y:S01]  /*39a0*/  MOV R3, RZ ;  /* 0x000000ff00037202 */ /* 0x000fe20000000f00 */
[----:B-1----:R-:W-:Y:S01]  /*39b0*/  @!P1 FMUL R3, R4, R15 ;  /* 0x0000000f04039220 */ /* 0x002fe20000400000 */
[----:B------:R-:W-:Y:S02]  /*39c0*/  HFMA2 R4, -RZ, RZ, 0, 0 ;  /* 0x00000000ff047431 */ /* 0x000fe400000001ff */
[----:B------:R-:W-:Y:S01]  /*39d0*/  FADD R10, R19, R10 ;  /* 0x0000000a130a7221 */ /* 0x000fe20000000000 */
[----:B------:R-:W-:Y:S01]  /*39e0*/  @!P2 IMAD.SHL.U32 R9, R9, 0x800000, RZ ;  /* 0x008000000909a824 */ /* 0x000fe200078e00ff */
[----:B------:R-:W-:Y:S02]  /*39f0*/  @!P3 SHF.L.U32 R12, R12, 0x17, RZ ;  /* 0x000000170c0cb819 */ /* 0x000fe400000006ff */
[----:B------:R-:W-:Y:S01]  /*3a00*/  FADD R3, R10, R3 ;  /* 0x000000030a037221 */ /* 0x000fe20000000000 */
[----:B--2---:R-:W-:Y:S01]  /*3a10*/  @!P2 FMUL R4, R9, R14 ;  /* 0x0000000e0904a220 */ /* 0x004fe20000400000 */
[----:B------:R-:W-:-:S03]  /*3a20*/  MOV R19, RZ ;  /* 0x000000ff00137202 */ /* 0x000fc60000000f00 */
[----:B------:R-:W-:Y:S01]  /*3a30*/  FADD R4, R3, R4 ;  /* 0x0000000403047221 */ /* 0x000fe20000000000 */
[----:B---3--:R-:W-:-:S04]  /*3a40*/  @!P3 FMUL R19, R12, R11 ;  /* 0x0000000b0c13b220 */ /* 0x008fc80000400000 */
[----:B------:R-:W-:-:S07]  /*3a50*/  FADD R19, R4, R19 ;  /* 0x0000001304137221 */ /* 0x000fce0000000000 */
.L_x_171:
[----:B------:R-:W-:Y:S05]  /*3a60*/  @!P4 BRA `(.L_x_168) ;  /* 0x000000040008c947 */ /* 0x000fea0003800000 */
[----:B------:R-:W-:Y:S02]  /*3a70*/  ISETP.NE.AND P0, PT, R16, 0x1, PT ;  /* 0x000000011000780c */ /* 0x000fe40003f05270 */
[----:B-1----:R-:W-:-:S04]  /*3a80*/  LOP3.LUT R3, R0, 0x1, RZ, 0xc0, !PT ;  /* 0x0000000100037812 */ /* 0x002fc800078ec0ff */
[----:B------:R-:W-:-:S07]  /*3a90*/  ISETP.NE.U32.AND P2, PT, R3, 0x1, PT ;  /* 0x000000010300780c */ /* 0x000fce0003f45070 */
[----:B------:R-:W-:Y:S06]  /*3aa0*/  @!P0 BRA `(.L_x_172) ;  /* 0x00000000009c8947 */ /* 0x000fec0003800000 */
[----:B------:R-:W-:-:S04]  /*3ab0*/  IMAD R3, R5, R8, R7 ;  /* 0x0000000805037224 */ /* 0x000fc800078e0207 */
[C---:B0-----:R-:W-:Y:S01]  /*3ac0*/  IMAD.IADD R9, R3.reuse, 0x1, R8 ;  /* 0x0000000103097824 */ /* 0x041fe200078e0208 */
        /* <DEDUP_REMOVED lines=10> */
[----:B------:R-:W-:Y:S01]  /*3b70*/  @!P0 MOV R4, 0x3bbb989d ;  /* 0x3bbb989d00048802 */ /* 0x000fe20000000f00 */
[----:B------:R-:W-:Y:S01]  /*3b80*/  @!P1 IMAD.MOV.U32 R17, RZ, RZ, 0x437c0000 ;  /* 0x437c0000ff119424 */ /* 0x000fe200078e00ff */
[----:B------:R-:W-:Y:S02]  /*3b90*/  @!P0 MOV R9, 0x437c0000 ;  /* 0x437c000000098802 */ /* 0x000fe40000000f00 */
[----:B------:R-:W-:Y:S02]  /*3ba0*/  @!P1 MOV R15, 0x3bbb989d ;  /* 0x3bbb989d000f9802 */ /* 0x000fe40000000f00 */
[----:B------:R-:W-:Y:S01]  /*3bb0*/  IADD3 R5, PT, PT, R5, 0x2, RZ ;  /* 0x0000000205057810 */ /* 0x000fe20007ffe0ff */
[----:B--2---:R-:W-:-:S04]  /*3bc0*/  @!P0 FADD R3, -R6, R13 ;  /* 0x0000000d06038221 */ /* 0x004fc80000000100 */
[----:B------:R-:W-:Y:S01]  /*3bd0*/  @!P0 FFMA.SAT R4, R3, R4, 0.5 ;  /* 0x3f00000003048423 */ /* 0x000fe20000002004 */
[----:B---3--:R-:W-:-:S03]  /*3be0*/  @!P1 FADD R14, -R6, R11 ;  /* 0x0000000b060e9221 */ /* 0x008fc60000000100 */
[----:B------:R-:W-:Y:S01]  /*3bf0*/  @!P0 FFMA.RM R9, R4, R9, 12582913 ;  /* 0x4b40000104098423 */ /* 0x000fe20000004009 */
[----:B------:R-:W-:-:S03]  /*3c00*/  @!P1 FFMA.SAT R12, R14, R15, 0.5 ;  /* 0x3f0000000e0c9423 */ /* 0x000fc6000000200f */
[C---:B------:R-:W-:Y:S01]  /*3c10*/  @!P0 FADD R4, R9.reuse, -12583039 ;  /* 0xcb40007f09048421 */ /* 0x040fe20000000000 */
[----:B------:R-:W-:Y:S01]  /*3c20*/  @!P0 SHF.L.U32 R9, R9, 0x17, RZ ;  /* 0x0000001709098819 */ /* 0x000fe200000006ff */
[----:B------:R-:W-:Y:S02]  /*3c30*/  @!P1 FFMA.RM R12, R12, R17, 12582913 ;  /* 0x4b4000010c0c9423 */ /* 0x000fe40000004011 */
[C---:B------:R-:W-:Y:S02]  /*3c40*/  @!P0 FFMA R4, R3.reuse, 1.4426950216293334961, -R4 ;  /* 0x3fb8aa3b03048823 */ /* 0x040fe40000000804 */
[C---:B------:R-:W-:Y:S02]  /*3c50*/  @!P1 FADD R11, R12.reuse, -12583039 ;  /* 0xcb40007f0c0b9421 */ /* 0x040fe40000000000 */
[----:B------:R-:W-:Y:S01]  /*3c60*/  @!P0 FFMA R3, R3, 1.925963033500011079e-08, R4 ;  /* 0x32a5706003038823 */ /* 0x000fe20000000004 */
[----:B------:R-:W-:Y:S02]  /*3c70*/  HFMA2 R4, -RZ, RZ, 0, 0 ;  /* 0x00000000ff047431 */ /* 0x000fe400000001ff */
[----:B------:R-:W-:-:S02]  /*3c80*/  @!P1 IMAD.SHL.U32 R12, R12, 0x800000, RZ ;  /* 0x008000000c0c9824 */ /* 0x000fc400078e00ff */
[C---:B------:R-:W-:Y:S01]  /*3c90*/  @!P1 FFMA R11, R14.reuse, 1.4426950216293334961, -R11 ;  /* 0x3fb8aa3b0e0b9823 */ /* 0x040fe2000000080b */
[----:B------:R-:W0:Y:S03]  /*3ca0*/  @!P0 MUFU.EX2 R10, R3 ;  /* 0x00000003000a8308 */ /* 0x000e260000000800 */
[----:B------:R-:W-:Y:S01]  /*3cb0*/  @!P1 FFMA R14, R14, 1.925963033500011079e-08, R11 ;  /* 0x32a570600e0e9823 */ /* 0x000fe2000000000b */
[----:B------:R-:W-:-:S04]  /*3cc0*/  MOV R11, RZ ;  /* 0x000000ff000b7202 */ /* 0x000fc80000000f00 */
[----:B------:R-:W1:Y:S01]  /*3cd0*/  @!P1 MUFU.EX2 R13, R14 ;  /* 0x0000000e000d9308 */ /* 0x000e620000000800 */
[----:B0-----:R-:W-:-:S04]  /*3ce0*/  @!P0 FMUL R4, R9, R10 ;  /* 0x0000000a09048220 */ /* 0x001fc80000400000 */
[----:B------:R-:W-:Y:S01]  /*3cf0*/  FADD R4, R19, R4 ;  /* 0x0000000413047221 */ /* 0x000fe20000000000 */
[----:B-1----:R-:W-:-:S04]  /*3d00*/  @!P1 FMUL R11, R12, R13 ;  /* 0x0000000d0c0b9220 */ /* 0x002fc80000400000 */
[----:B------:R-:W-:-:S07]  /*3d10*/  FADD R19, R4, R11 ;  /* 0x0000000b04137221 */ /* 0x000fce0000000000 */
.L_x_172:
[----:B------:R-:W-:Y:S05]  /*3d20*/  @P2 BRA `(.L_x_168) ;  /* 0x0000000000582947 */ /* 0x000fea0003800000 */
[----:B------:R-:W-:Y:S01]  /*3d30*/  IMAD R3, R8, R5, R7 ;  /* 0x0000000508037224 */ /* 0x000fe200078e0207 */
[----:B------:R-:W-:Y:S01]  /*3d40*/  BSSY.RECONVERGENT B0, `(.L_x_173) ;  /* 0x0000013000007945 */ /* 0x000fe20003800200 */
[----:B------:R-:W-:-:S03]  /*3d50*/  HFMA2 R4, -RZ, RZ, 0, 0 ;  /* 0x00000000ff047431 */ /* 0x000fc600000001ff */
[----:B------:R-:W-:-:S13]  /*3d60*/  ISETP.GE.AND P0, PT, R3, R22, PT ;  /* 0x000000160300720c */ /* 0x000fda0003f06270 */
[----:B------:R-:W-:Y:S05]  /*3d70*/  @P0 BRA `(.L_x_174) ;  /* 0x00000000003c0947 */ /* 0x000fea0003800000 */
[----:B------:R-:W1:Y:S01]  /*3d80*/  LDC.64 R4, c[0x0][0x380] ;  /* 0x0000e000ff047b82 */ /* 0x000e620000000a00 */
[----:B------:R-:W-:-:S04]  /*3d90*/  IMAD R3, R22, UR6, R3 ;  /* 0x0000000616037c24 */ /* 0x000fc8000f8e0203 */
[----:B-1----:R-:W-:-:S06]  /*3da0*/  IMAD.WIDE R4, R3, 0x4, R4 ;  /* 0x0000000403047825 */ /* 0x002fcc00078e0204 */
[----:B------:R-:W2:Y:S01]  /*3db0*/  LDG.E R5, desc[UR8][R4.64] ;  /* 0x0000000804057981 */ /* 0x000ea2000c1e1900 */
[----:B------:R-:W-:Y:S01]  /*3dc0*/  MOV R10, 0x3bbb989d ;  /* 0x3bbb989d000a7802 */ /* 0x000fe20000000f00 */
[----:B------:R-:W-:Y:S02]  /*3dd0*/  IMAD.MOV.U32 R12, RZ, RZ, 0x437c0000 ;  /* 0x437c0000ff0c7424 */ /* 0x000fe400078e00ff */
[----:B--2---:R-:W-:-:S04]  /*3de0*/  FADD R3, -R6, R5 ;  /* 0x0000000506037221 */ /* 0x004fc80000000100 */
[----:B0-----:R-:W-:-:S04]  /*3df0*/  FFMA.SAT R9, R3, R10, 0.5 ;  /* 0x3f00000003097423 */ /* 0x001fc8000000200a */
[----:B------:R-:W-:-:S04]  /*3e00*/  FFMA.RM R9, R9, R12, 12582913 ;  /* 0x4b40000109097423 */ /* 0x000fc8000000400c */
[C---:B------:R-:W-:Y:S01]  /*3e10*/  FADD R10, R9.reuse, -12583039 ;  /* 0xcb40007f090a7421 */ /* 0x040fe20000000000 */
[----:B------:R-:W-:-:S03]  /*3e20*/  SHF.L.U32 R9, R9, 0x17, RZ ;  /* 0x0000001709097819 */ /* 0x000fc600000006ff */
[----:B------:R-:W-:-:S04]  /*3e30*/  FFMA R10, R3, 1.4426950216293334961, -R10 ;  /* 0x3fb8aa3b030a7823 */ /* 0x000fc8000000080a */
[----:B------:R-:W-:-:S06]  /*3e40*/  FFMA R10, R3, 1.925963033500011079e-08, R10 ;  /* 0x32a57060030a7823 */ /* 0x000fcc000000000a */
[----:B------:R-:W0:Y:S02]  /*3e50*/  MUFU.EX2 R10, R10 ;  /* 0x0000000a000a7308 */ /* 0x000e240000000800 */
[----:B0-----:R-:W-:-:S07]  /*3e60*/  FMUL R4, R9, R10 ;  /* 0x0000000a09047220 */ /* 0x001fce0000400000 */
.L_x_174:
[----:B------:R-:W-:Y:S05]  /*3e70*/  BSYNC.RECONVERGENT B0 ;  /* 0x0000000000007941 */ /* 0x000fea0003800200 */
.L_x_173:
[----:B------:R-:W-:-:S07]  /*3e80*/  FADD R19, R19, R4 ;  /* 0x0000000413137221 */ /* 0x000fce0000000000 */
.L_x_168:
[----:B------:R-:W3:Y:S01]  /*3e90*/  SHFL.DOWN PT, R4, R19, 0x10, 0x1f ;  /* 0x0a001f0013047f89 */ /* 0x000ee200000e0000 */
[----:B------:R-:W-:Y:S02]  /*3ea0*/  ISETP.NE.AND P0, PT, R2, RZ, PT ;  /* 0x000000ff0200720c */ /* 0x000fe40003f05270 */
[----:B------:R-:W-:-:S11]  /*3eb0*/  ISETP.GT.U32.AND P1, PT, R7, 0x1f, PT ;  /* 0x0000001f0700780c */ /* 0x000fd60003f24070 */
[----:B------:R-:W4:Y:S01]  /*3ec0*/  @!P0 S2R R13, SR_CgaCtaId ;  /* 0x00000000000d8919 */ /* 0x000f220000008800 */
[----:B------:R-:W-:Y:S02]  /*3ed0*/  @!P0 MOV R11, 0x400 ;  /* 0x00000400000b8802 */ /* 0x000fe40000000f00 */
[----:B0-----:R-:W-:-:S04]  /*3ee0*/  @!P0 SHF.R.U32.HI R9, RZ, 0x3, R7 ;  /* 0x00000003ff098819 */ /* 0x001fc80000011607 */
[----:B------:R-:W-:Y:S01]  /*3ef0*/  @!P0 LOP3.LUT R9, R9, 0x7c, RZ, 0xc0, !PT ;  /* 0x0000007c09098812 */ /* 0x000fe200078ec0ff */
[----:B---3--:R-:W-:-:S05]  /*3f00*/  FADD R4, R4, R19 ;  /* 0x0000001304047221 */ /* 0x008fca0000000000 */
[----:B-1----:R-:W0:Y:S02]  /*3f10*/  SHFL.DOWN PT, R3, R4, 0x8, 0x1f ;  /* 0x09001f0004037f89 */ /* 0x002e2400000e0000 */
[----:B0-----:R-:W-:Y:S01]  /*3f20*/  FADD R3, R4, R3 ;  /* 0x0000000304037221 */ /* 0x001fe20000000000 */
[----:B------:R-:W-:-:S04]  /*3f30*/  @!P0 IADD3 R4, PT, PT, R11, 0x80, RZ ;  /* 0x000000800b048810 */ /* 0x000fc80007ffe0ff */
[----:B------:R-:W0:Y:S01]  /*3f40*/  SHFL.DOWN PT, R10, R3, 0x4, 0x1f ;  /* 0x08801f00030a7f89 */ /* 0x000e2200000e0000 */
[----:B----4-:R-:W-:-:S04]  /*3f50*/  @!P0 LEA R4, R13, R4, 0x18 ;  /* 0x000000040d048211 */ /* 0x010fc800078ec0ff */
[----:B------:R-:W-:Y:S01]  /*3f60*/  @!P0 IADD3 R4, PT, PT, R9, R4, RZ ;  /* 0x0000000409048210 */ /* 0x000fe20007ffe0ff */
[----:B0-----:R-:W-:-:S05]  /*3f70*/  FADD R10, R3, R10 ;  /* 0x0000000a030a7221 */ /* 0x001fca0000000000 */
[----:B------:R-:W0:Y:S02]  /*3f80*/  SHFL.DOWN PT, R5, R10, 0x2, 0x1f ;  /* 0x08401f000a057f89 */ /* 0x000e2400000e0000 */
[----:B0-----:R-:W-:-:S05]  /*3f90*/  FADD R5, R10, R5 ;  /* 0x000000050a057221 */ /* 0x001fca0000000000 */
[----:B------:R-:W0:Y:S02]  /*3fa0*/  SHFL.DOWN PT, R12, R5, 0x1, 0x1f ;  /* 0x08201f00050c7f89 */ /* 0x000e2400000e0000 */
[----:B0-----:R-:W-:-:S05]  /*3fb0*/  FADD R3, R5, R12 ;  /* 0x0000000c05037221 */ /* 0x001fca0000000000 */
[----:B------:R0:W-:Y:S01]  /*3fc0*/  @!P0 STS [R4], R3 ;  /* 0x0000000304008388 */ /* 0x0001e20000000800 */
[----:B------:R-:W-:Y:S06]  /*3fd0*/  BAR.SYNC.DEFER_BLOCKING 0x0 ;  /* 0x0000000000007b1d */ /* 0x000fec0000010000 */
[----:B------:R-:W-:Y:S05]  /*3fe0*/  @P1 BRA `(.L_x_175) ;  /* 0x0000000000681947 */ /* 0x000fea0003800000 */
[----:B0-----:R-:W-:Y:S01]  /*3ff0*/  VIADD R3, R8, 0x1f ;  /* 0x0000001f08037836 */ /* 0x001fe20000000000 */
[----:B------:R-:W-:-:S04]  /*4000*/  UMOV UR4, 0xffffffff ;  /* 0xffffffff00047882 */ /* 0x000fc80000000000 */
[----:B------:R-:W-:-:S04]  /*4010*/  SHF.R.U32.HI R3, RZ, 0x5, R3 ;  /* 0x00000005ff037819 */ /* 0x000fc80000011603 */
[----:B------:R-:W-:-:S13]  /*4020*/  ISETP.GE.U32.AND P1, PT, R2, R3, PT ;  /* 0x000000030200720c */ /* 0x000fda0003f26070 */
[----:B------:R-:W0:Y:S01]  /*4030*/  @!P1 S2R R4, SR_CgaCtaId ;  /* 0x0000000000049919 */ /* 0x000e220000008800 */
[----:B------:R-:W-:-:S04]  /*4040*/  @!P1 MOV R3, 0x400 ;  /* 0x0000040000039802 */ /* 0x000fc80000000f00 */
[----:B------:R-:W-:-:S04]  /*4050*/  @!P1 IADD3 R3, PT, PT, R3, 0x80, RZ ;  /* 0x0000008003039810 */ /* 0x000fc80007ffe0ff */
[----:B0-----:R-:W-:Y:S02]  /*4060*/  @!P1 LEA R5, R4, R3, 0x18 ;  /* 0x0000000304059211 */ /* 0x001fe400078ec0ff */
[----:B------:R-:W-:Y:S02]  /*4070*/  MOV R3, RZ ;  /* 0x000000ff00037202 */ /* 0x000fe40000000f00 */
[----:B------:R-:W-:-:S05]  /*4080*/  @!P1 LEA R2, R2, R5, 0x2 ;  /* 0x0000000502029211 */ /* 0x000fca00078e10ff */
[----:B------:R0:W1:Y:S01]  /*4090*/  @!P1 LDS R3, [R2] ;  /* 0x0000000002039984 */ /* 0x0000620000000800 */
[----:B------:R-:W-:Y:S05]  /*40a0*/  BRA.DIV UR4, `(.L_x_176) ;  /* 0x0000001204107947 */ /* 0x000fea000b800000 */
[----:B01----:R-:W0:Y:S02]  /*40b0*/  SHFL.DOWN PT, R2, R3, 0x10, 0x1f ;  /* 0x0a001f0003027f89 */ /* 0x003e2400000e0000 */
[----:B0-----:R-:W-:-:S05]  /*40c0*/  FADD R2, R2, R3 ;  /* 0x0000000302027221 */ /* 0x001fca0000000000 */
[----:B------:R-:W0:Y:S02]  /*40d0*/  SHFL.DOWN PT, R5, R2, 0x8, 0x1f ;  /* 0x09001f0002057f89 */ /* 0x000e2400000e0000 */
[----:B0-----:R-:W-:-:S05]  /*40e0*/  FADD R5, R2, R5 ;  /* 0x0000000502057221 */ /* 0x001fca0000000000 */
[----:B------:R-:W0:Y:S02]  /*40f0*/  SHFL.DOWN PT, R4, R5, 0x4, 0x1f ;  /* 0x08801f0005047f89 */ /* 0x000e2400000e0000 */
[----:B0-----:R-:W-:-:S05]  /*4100*/  FADD R4, R5, R4 ;  /* 0x0000000405047221 */ /* 0x001fca0000000000 */
[----:B------:R-:W0:Y:S02]  /*4110*/  SHFL.DOWN PT, R9, R4, 0x2, 0x1f ;  /* 0x08401f0004097f89 */ /* 0x000e2400000e0000 */
[----:B0-----:R-:W-:-:S05]  /*4120*/  FADD R9, R4, R9 ;  /* 0x0000000904097221 */ /* 0x001fca0000000000 */
[----:B------:R0:W1:Y:S02]  /*4130*/  SHFL.DOWN PT, R10, R9, 0x1, 0x1f ;  /* 0x08201f00090a7f89 */ /* 0x00006400000e0000 */
.L_x_211:
[----:B------:R-:W3:Y:S01]  /*4140*/  @!P0 S2R R3, SR_CgaCtaId ;  /* 0x0000000000038919 */ /* 0x000ee20000008800 */
[----:B------:R-:W-:Y:S01]  /*4150*/  @!P0 MOV R2, 0x400 ;  /* 0x0000040000028802 */ /* 0x000fe20000000f00 */
[----:B-1----:R-:W-:-:S03]  /*4160*/  FADD R10, R9, R10 ;  /* 0x0000000a090a7221 */ /* 0x002fc60000000000 */
[----:B---3--:R-:W-:-:S05]  /*4170*/  @!P0 LEA R3, R3, R2, 0x18 ;  /* 0x0000000203038211 */ /* 0x008fca00078ec0ff */
[----:B------:R1:W-:Y:S02]  /*4180*/  @!P0 STS [R3+0x80], R10 ;  /* 0x0000800a03008388 */ /* 0x0003e40000000800 */
.L_x_175:
[----:B------:R-:W-:Y:S05]  /*4190*/  WARPSYNC.ALL ;  /* 0x0000000000007948 */ /* 0x000fea0003800000 */
[----:B------:R-:W3:Y:S08]  /*41a0*/  S2UR UR5, SR_CgaCtaId ;  /* 0x00000000000579c3 */ /* 0x000ef00000008800 */
[----:B------:R-:W-:Y:S01]  /*41b0*/  BAR.SYNC.DEFER_BLOCKING 0x0 ;  /* 0x0000000000007b1d */ /* 0x000fe20000010000 */
[----:B------:R-:W-:-:S05]  /*41c0*/  ISETP.GE.AND P0, PT, R0, 0x1, PT ;  /* 0x000000010000780c */ /* 0x000fca0003f06270 */
[----:B------:R-:W-:Y:S02]  /*41d0*/  UMOV UR4, 0x400 ;  /* 0x0000040000047882 */ /* 0x000fe40000000000 */
[----:B---3--:R-:W-:-:S06]  /*41e0*/  ULEA UR4, UR5, UR4, 0x18 ;  /* 0x0000000405047291 */ /* 0x008fcc000f8ec0ff */
[----:B------:R-:W-:Y:S06]  /*41f0*/  @!P0 EXIT ;  /* 0x000000000000894d */ /* 0x000fec0003800000 */
[C---:B------:R-:W-:Y:S01]  /*4200*/  ISETP.GE.U32.AND P0, PT, R0.reuse, 0x4, PT ;  /* 0x000000040000780c */ /* 0x040fe20003f06070 */
[----:B------:R-:W3:Y:S01]  /*4210*/  LDS R2, [UR4+0x80] ;  /* 0x00008004ff027984 */ /* 0x000ee20008000800 */
[----:B------:R-:W-:Y:S01]  /*4220*/  LOP3.LUT R5, R0, 0x3, RZ, 0xc0, !PT ;  /* 0x0000000300057812 */ /* 0x000fe200078ec0ff */
[----:B0-----:R-:W-:-:S10]  /*4230*/  IMAD.MOV.U32 R4, RZ, RZ, RZ ;  /* 0x000000ffff047224 */ /* 0x001fd400078e00ff */
[----:B------:R-:W-:Y:S05]  /*4240*/  @!P0 BRA `(.L_x_177) ;  /* 0x0000000800608947 */ /* 0x000fea0003800000 */
[----:B------:R-:W0:Y:S01]  /*4250*/  LDC.64 R14, c[0x0][0x380] ;  /* 0x0000e000ff0e7b82 */ /* 0x000e220000000a00 */
[-C--:B------:R-:W-:Y:S01]  /*4260*/  IADD3 R17, PT, PT, R8, R7.reuse, RZ ;  /* 0x0000000708117210 */ /* 0x080fe20007ffe0ff */
[--C-:B------:R-:W-:Y:S01]  /*4270*/  IMAD R18, R22, UR6, R7.reuse ;  /* 0x0000000616127c24 */ /* 0x100fe2000f8e0207 */
[----:B------:R-:W-:Y:S01]  /*4280*/  LOP3.LUT R4, R0, 0x7ffffffc, RZ, 0xc0, !PT ;  /* 0x7ffffffc00047812 */ /* 0x000fe200078ec0ff */
[C---:B------:R-:W-:Y:S01]  /*4290*/  IMAD R20, R8.reuse, 0x3, R7 ;  /* 0x0000000308147824 */ /* 0x040fe200078e0207 */
[-C--:B------:R-:W-:Y:S01]  /*42a0*/  LEA R19, R8, R7.reuse, 0x1 ;  /* 0x0000000708137211 */ /* 0x080fe200078e08ff */
[----:B------:R-:W-:Y:S01]  /*42b0*/  IMAD R22, R22, UR6, R17 ;  /* 0x0000000616167c24 */ /* 0x000fe2000f8e0211 */
[----:B------:R-:W-:Y:S01]  /*42c0*/  MOV R21, R7 ;  /* 0x0000000700157202 */ /* 0x000fe20000000f00 */
[----:B------:R-:W4:Y:S01]  /*42d0*/  LDC.64 R12, c[0x0][0x388] ;  /* 0x0000e200ff0c7b82 */ /* 0x000f220000000a00 */
[--C-:B------:R-:W-:Y:S01]  /*42e0*/  IMAD R23, R8, 0x2, R18.reuse ;  /* 0x0000000208177824 */ /* 0x100fe200078e0212 */
[----:B------:R-:W-:Y:S01]  /*42f0*/  IADD3 R25, PT, PT, -R4, RZ, RZ ;  /* 0x000000ff04197210 */ /* 0x000fe20007ffe1ff */
[----:B------:R-:W-:Y:S01]  /*4300*/  IMAD R24, R8, 0x3, R18 ;  /* 0x0000000308187824 */ /* 0x000fe200078e0212 */
[----:B------:R-:W0:Y:S06]  /*4310*/  LDCU UR4, c[0x0][0x394] ;  /* 0x00007280ff0477ac */ /* 0x000e2c0008000800 */
.L_x_194:
[----:B0-----:R-:W-:Y:S01]  /*4320*/  ISETP.GE.AND P0, PT, R21, UR4, PT ;  /* 0x0000000415007c0c */ /* 0x001fe2000bf06270 */
[----:B------:R-:W-:-:S12]  /*4330*/  BSSY.RECONVERGENT B0, `(.L_x_178) ;  /* 0x000001e000007945 */ /* 0x000fd80003800200 */
[----:B------:R-:W-:Y:S05]  /*4340*/  @P0 BRA `(.L_x_179) ;  /* 0x0000000000700947 */ /* 0x000fea0003800000 */
[----:B-1----:R-:W-:-:S06]  /*4350*/  IMAD.WIDE R10, R18, 0x4, R14 ;  /* 0x00000004120a7825 */ /* 0x002fcc00078e020e */
[----:B------:R0:W2:Y:S01]  /*4360*/  LDG.E R11, desc[UR8][R10.64] ;  /* 0x000000080a0b7981 */ /* 0x0000a2000c1e1900 */
[----:B------:R-:W-:Y:S01]  /*4370*/  HFMA2 R3, -RZ, RZ, 0.96630859375, -0.0022525787353515625 ;  /* 0x3bbb989dff037431 */ /* 0x000fe200000001ff */
[----:B------:R-:W-:Y:S01]  /*4380*/  MOV R16, 0x437c0000 ;  /* 0x437c000000107802 */ /* 0x000fe20000000f00 */
[----:B---3--:R-:W0:Y:S01]  /*4390*/  MUFU.RCP R27, R2 ;  /* 0x00000002001b7308 */ /* 0x008e220000001000 */
[----:B------:R-:W-:Y:S01]  /*43a0*/  BSSY.RECONVERGENT B1, `(.L_x_180) ;  /* 0x0000014000017945 */ /* 0x000fe20003800200 */
[----:B0-----:R-:W-:-:S04]  /*43b0*/  FFMA R10, -R2, R27, 1 ;  /* 0x3f800000020a7423 */ /* 0x001fc8000000011b */
[----:B------:R-:W-:Y:S01]  /*43c0*/  FFMA R27, R27, R10, R27 ;  /* 0x0000000a1b1b7223 */ /* 0x000fe2000000001b */
        /* <DEDUP_REMOVED lines=15> */
[----:B----4-:R-:W-:Y:S05]  /*44c0*/  CALL.REL.NOINC `($__internal_3_$__cuda_sm3x_div_rn_noftz_f32_slowpath) ;  /* 0x0000000c00947944 */ /* 0x010fea0003c00000 */
[----:B------:R-:W-:-:S07]  /*44d0*/  MOV R3, R0 ;  /* 0x0000000000037202 */ /* 0x000fce0000000f00 */
.L_x_181:
[----:B------:R-:W-:Y:S05]  /*44e0*/  BSYNC.RECONVERGENT B1 ;  /* 0x0000000000017941 */ /* 0x000fea0003800200 */
.L_x_180:
[----:B----4-:R-:W-:-:S05]  /*44f0*/  IMAD.WIDE R10, R18, 0x4, R12 ;  /* 0x00000004120a7825 */ /* 0x010fca00078e020c */
[----:B------:R0:W-:Y:S02]  /*4500*/  STG.E desc[UR8][R10.64], R3 ;  /* 0x000000030a007986 */ /* 0x0001e4000c101908 */
.L_x_179:
[----:B------:R-:W-:Y:S05]  /*4510*/  BSYNC.RECONVERGENT B0 ;  /* 0x0000000000007941 */ /* 0x000fea0003800200 */
.L_x_178:
[----:B------:R-:W-:Y:S01]  /*4520*/  ISETP.GE.AND P0, PT, R17, UR4, PT ;  /* 0x0000000411007c0c */ /* 0x000fe2000bf06270 */
[----:B------:R-:W-:-:S12]  /*4530*/  BSSY.RECONVERGENT B0, `(.L_x_182) ;  /* 0x000001e000007945 */ /* 0x000fd80003800200 */
[----:B------:R-:W-:Y:S05]  /*4540*/  @P0 BRA `(.L_x_183) ;  /* 0x0000000000700947 */ /* 0x000fea0003800000 */
[----:B01----:R-:W-:-:S06]  /*4550*/  IMAD.WIDE R10, R22, 0x4, R14 ;  /* 0x00000004160a7825 */ /* 0x003fcc00078e020e */
[----:B------:R0:W2:Y:S01]  /*4560*/  LDG.E R11, desc[UR8][R10.64] ;  /* 0x000000080a0b7981 */ /* 0x0000a2000c1e1900 */
[----:B------:R-:W-:Y:S01]  /*4570*/  HFMA2 R3, -RZ, RZ, 0.96630859375, -0.0022525787353515625 ;  /* 0x3bbb989dff037431 */ /* 0x000fe200000001ff */
[----:B------:R-:W-:Y:S01]  /*4580*/  MOV R16, 0x437c0000 ;  /* 0x437c000000107802 */ /* 0x000fe20000000f00 */
[----:B---3--:R-:W0:Y:S01]  /*4590*/  MUFU.RCP R27, R2 ;  /* 0x00000002001b7308 */ /* 0x008e220000001000 */
[----:B------:R-:W-:Y:S01]  /*45a0*/  BSSY.RECONVERGENT B1, `(.L_x_184) ;  /* 0x0000014000017945 */ /* 0x000fe20003800200 */
[----:B0-----:R-:W-:Y:S01]  /*45b0*/  FFMA R10, -R2, R27, 1 ;  /* 0x3f800000020a7423 */ /* 0x001fe2000000011b */
[----:B--2---:R-:W-:-:S04]  /*45c0*/  FADD R0, -R6, R11 ;  /* 0x0000000b06007221 */ /* 0x004fc80000000100 */
[----:B------:R-:W-:-:S04]  /*45d0*/  FFMA.SAT R3, R0, R3, 0.5 ;  /* 0x3f00000000037423 */ /* 0x000fc80000002003 */
[----:B------:R-:W-:-:S04]  /*45e0*/  FFMA.RM R3, R3, R16, 12582913 ;  /* 0x4b40000103037423 */ /* 0x000fc80000004010 */
[C---:B------:R-:W-:Y:S01]  /*45f0*/  FADD R9, R3.reuse, -12583039 ;  /* 0xcb40007f03097421 */ /* 0x040fe20000000000 */
[----:B------:R-:W-:-:S03]  /*4600*/  IMAD.SHL.U32 R3, R3, 0x800000, RZ ;  /* 0x0080000003037824 */ /* 0x000fc600078e00ff */
        /* <DEDUP_REMOVED lines=11> */
[----:B------:R-:W-:-:S07]  /*46c0*/  MOV R9, 0x46e0 ;  /* 0x000046e000097802 */ /* 0x000fce0000000f00 */
[----:B----4-:R-:W-:Y:S05]  /*46d0*/  CALL.REL.NOINC `($__internal_3_$__cuda_sm3x_div_rn_noftz_f32_slowpath) ;  /* 0x0000000c00107944 */ /* 0x010fea0003c00000 */
.L_x_185:
[----:B------:R-:W-:Y:S05]  /*46e0*/  BSYNC.RECONVERGENT B1 ;  /* 0x0000000000017941 */ /* 0x000fea0003800200 */
.L_x_184:
[----:B----4-:R-:W-:-:S05]  /*46f0*/  IMAD.WIDE R10, R22, 0x4, R12 ;  /* 0x00000004160a7825 */ /* 0x010fca00078e020c */
[----:B------:R0:W-:Y:S02]  /*4700*/  STG.E desc[UR8][R10.64], R0 ;  /* 0x000000000a007986 */ /* 0x0001e4000c101908 */
.L_x_183:
[----:B------:R-:W-:Y:S05]  /*4710*/  BSYNC.RECONVERGENT B0 ;  /* 0x0000000000007941 */ /* 0x000fea0003800200 */
.L_x_182:
        /* <DEDUP_REMOVED lines=28> */
.L_x_189:
[----:B------:R-:W-:Y:S05]  /*48e0*/  BSYNC.RECONVERGENT B1 ;  /* 0x0000000000017941 */ /* 0x000fea0003800200 */
.L_x_188:
[----:B----4-:R-:W-:-:S05]  /*48f0*/  IMAD.WIDE R10, R23, 0x4, R12 ;  /* 0x00000004170a7825 */ /* 0x010fca00078e020c */
[----:B------:R0:W-:Y:S02]  /*4900*/  STG.E desc[UR8][R10.64], R0 ;  /* 0x000000000a007986 */ /* 0x0001e4000c101908 */
.L_x_187:
[----:B------:R-:W-:Y:S05]  /*4910*/  BSYNC.RECONVERGENT B0 ;  /* 0x0000000000007941 */ /* 0x000fea0003800200 */
.L_x_186:
        /* <DEDUP_REMOVED lines=28> */
.L_x_193:
[----:B------:R-:W-:Y:S05]  /*4ae0*/  BSYNC.RECONVERGENT B1 ;  /* 0x0000000000017941 */ /* 0x000fea0003800200 */
.L_x_192:
[----:B----4-:R-:W-:-:S05]  /*4af0*/  IMAD.WIDE R10, R24, 0x4, R12 ;  /* 0x00000004180a7825 */ /* 0x010fca00078e020c */
[----:B------:R0:W-:Y:S02]  /*4b00*/  STG.E desc[UR8][R10.64], R0 ;  /* 0x000000000a007986 */ /* 0x0001e4000c101908 */
.L_x_191:
[----:B------:R-:W-:Y:S05]  /*4b10*/  BSYNC.RECONVERGENT B0 ;  /* 0x0000000000007941 */ /* 0x000fea0003800200 */
.L_x_190:
[----:B------:R-:W-:Y:S01]  /*4b20*/  IADD3 R25, PT, PT, R25, 0x4, RZ ;  /* 0x0000000419197810 */ /* 0x000fe20007ffe0ff */
[C---:B------:R-:W-:Y:S01]  /*4b30*/  IMAD R22, R8.reuse, 0x4, R22 ;  /* 0x0000000408167824 */ /* 0x040fe200078e0216 */
[C---:B------:R-:W-:Y:S01]  /*4b40*/  LEA R17, R8.reuse, R17, 0x2 ;  /* 0x0000001108117211 */ /* 0x040fe200078e10ff */
[C---:B------:R-:W-:Y:S01]  /*4b50*/  IMAD R24, R8.reuse, 0x4, R24 ;  /* 0x0000000408187824 */ /* 0x040fe200078e0218 */
[----:B------:R-:W-:Y:S02]  /*4b60*/  ISETP.NE.AND P0, PT, R25, RZ, PT ;  /* 0x000000ff1900720c */ /* 0x000fe40003f05270 */
[C---:B------:R-:W-:Y:S02]  /*4b70*/  LEA R19, R8.reuse, R19, 0x2 ;  /* 0x0000001308137211 */ /* 0x040fe400078e10ff */
[C---:B------:R-:W-:Y:S02]  /*4b80*/  LEA R23, R8.reuse, R23, 0x2 ;  /* 0x0000001708177211 */ /* 0x040fe400078e10ff */
[----:B------:R-:W-:-:S02]  /*4b90*/  LEA R20, R8, R20, 0x2 ;  /* 0x0000001408147211 */ /* 0x000fc400078e10ff */
[C---:B------:R-:W-:Y:S02]  /*4ba0*/  LEA R18, R8.reuse, R18, 0x2 ;  /* 0x0000001208127211 */ /* 0x040fe400078e10ff */
[----:B------:R-:W-:-:S03]  /*4bb0*/  LEA R21, R8, R21, 0x2 ;  /* 0x0000001508157211 */ /* 0x000fc600078e10ff */
[----:B------:R-:W-:Y:S05]  /*4bc0*/  @P0 BRA `(.L_x_194) ;  /* 0xfffffff400d40947 */ /* 0x000fea000383ffff */
.L_x_177:
[----:B------:R-:W-:-:S13]  /*4bd0*/  ISETP.NE.AND P0, PT, R5, RZ, PT ;  /* 0x000000ff0500720c */ /* 0x000fda0003f05270 */
[----:B------:R-:W-:Y:S05]  /*4be0*/  @!P0 EXIT ;  /* 0x000000000000894d */ /* 0x000fea0003800000 */
[----:B01----:R-:W0:Y:S01]  /*4bf0*/  LDC R3, c[0x0][0x394] ;  /* 0x0000e500ff037b82 */ /* 0x003e220000000800 */
[----:B------:R-:W-:Y:S01]  /*4c00*/  IMAD R4, R8, R4, R7 ;  /* 0x0000000408047224 */ /* 0x000fe200078e0207 */
[----:B------:R-:W-:Y:S01]  /*4c10*/  IADD3 R5, PT, PT, -R5, RZ, RZ ;  /* 0x000000ff05057210 */ /* 0x000fe20007ffe1ff */
[----:B------:R-:W1:Y:S05]  /*4c20*/  LDCU UR4, c[0x0][0x394] ;  /* 0x00007280ff0477ac */ /* 0x000e6a0008000800 */
[----:B------:R-:W1:Y:S08]  /*4c30*/  LDC.64 R14, c[0x0][0x380] ;  /* 0x0000e000ff0e7b82 */ /* 0x000e700000000a00 */
[----:B----4-:R-:W4:Y:S01]  /*4c40*/  LDC.64 R12, c[0x0][0x388] ;  /* 0x0000e200ff0c7b82 */ /* 0x010f220000000a00 */
[----:B0-----:R-:W-:-:S07]  /*4c50*/  IMAD R7, R3, UR6, R4 ;  /* 0x0000000603077c24 */ /* 0x001fce000f8e0204 */
.L_x_199:
[----:B-1----:R-:W-:Y:S01]  /*4c60*/  ISETP.GE.AND P0, PT, R4, UR4, PT ;  /* 0x0000000404007c0c */ /* 0x002fe2000bf06270 */
[----:B------:R-:W-:Y:S01]  /*4c70*/  VIADD R5, R5, 0x1 ;  /* 0x0000000105057836 */ /* 0x000fe20000000000 */
[----:B------:R-:W-:Y:S04]  /*4c80*/  BSSY.RECONVERGENT B0, `(.L_x_195) ;  /* 0x000001f000007945 */ /* 0x000fe80003800200 */
[----:B------:R-:W-:-:S07]  /*4c90*/  ISETP.NE.AND P2, PT, R5, RZ, PT ;  /* 0x000000ff0500720c */ /* 0x000fce0003f45270 */
[----:B0-----:R-:W-:Y:S06]  /*4ca0*/  @P0 BRA `(.L_x_196) ;  /* 0x0000000000700947 */ /* 0x001fec0003800000 */
[----:B------:R-:W-:-:S06]  /*4cb0*/  IMAD.WIDE R10, R7, 0x4, R14 ;  /* 0x00000004070a7825 */ /* 0x000fcc00078e020e */
        /* <DEDUP_REMOVED lines=21> */
[----:B------:R-:W-:Y:S01]  /*4e10*/  IMAD.MOV.U32 R0, RZ, RZ, R11 ;  /* 0x000000ffff007224 */ /* 0x000fe200078e000b */
[----:B------:R-:W-:-:S07]  /*4e20*/  MOV R9, 0x4e40 ;  /* 0x00004e4000097802 */ /* 0x000fce0000000f00 */
[----:B----4-:R-:W-:Y:S05]  /*4e30*/  CALL.REL.NOINC `($__internal_3_$__cuda_sm3x_div_rn_noftz_f32_slowpath) ;  /* 0x0000000400387944 */ /* 0x010fea0003c00000 */
.L_x_198:
[----:B------:R-:W-:Y:S05]  /*4e40*/  BSYNC.RECONVERGENT B1 ;  /* 0x0000000000017941 */ /* 0x000fea0003800200 */
.L_x_197:
[----:B----4-:R-:W-:-:S05]  /*4e50*/  IMAD.WIDE R10, R7, 0x4, R12 ;  /* 0x00000004070a7825 */ /* 0x010fca00078e020c */
[----:B------:R0:W-:Y:S02]  /*4e60*/  STG.E desc[UR8][R10.64], R0 ;  /* 0x000000000a007986 */ /* 0x0001e4000c101908 */
.L_x_196:
[----:B------:R-:W-:Y:S05]  /*4e70*/  BSYNC.RECONVERGENT B0 ;  /* 0x0000000000007941 */ /* 0x000fea0003800200 */
.L_x_195:
[C---:B------:R-:W-:Y:S02]  /*4e80*/  IADD3 R7, PT, PT, R8.reuse, R7, RZ ;  /* 0x0000000708077210 */ /* 0x040fe40007ffe0ff */
[----:B------:R-:W-:Y:S01]  /*4e90*/  IADD3 R4, PT, PT, R8, R4, RZ ;  /* 0x0000000408047210 */ /* 0x000fe20007ffe0ff */
[----:B------:R-:W-:Y:S06]  /*4ea0*/  @P2 BRA `(.L_x_199) ;  /* 0xfffffffc006c2947 */ /* 0x000fec000383ffff */
[----:B------:R-:W-:Y:S05]  /*4eb0*/  EXIT ;  /* 0x000000000000794d */ /* 0x000fea0003800000 */
.L_x_167:
[----:B------:R-:W-:Y:S02]  /*4ec0*/  HFMA2 R12, -RZ, RZ, 0, 9.5367431640625e-07 ;  /* 0x00000010ff0c7431 */ /* 0x000fe400000001ff */
[----:B------:R-:W-:Y:S01]  /*4ed0*/  IMAD.MOV.U32 R14, RZ, RZ, 0x1f ;  /* 0x0000001fff0e7424 */ /* 0x000fe200078e00ff */
[----:B------:R-:W-:-:S07]  /*4ee0*/  MOV R11, 0xffffffff ;  /* 0xffffffff000b7802 */ /* 0x000fce0000000f00 */
[----:B01----:R-:W-:Y:S05]  /*4ef0*/  WARPSYNC.COLLECTIVE R11, `(.L_x_200) ;  /* 0x000000000b087348 */ /* 0x003fea0003c00000 */
[----:B-1----:R1:W2:Y:S02]  /*4f00*/  SHFL.DOWN P1, R10, R3, R12, R14 ;  /* 0x0800000c030a7389 */ /* 0x0022a4000002000e */
[----:B012---:R-:W-:Y:S05]  /*4f10*/  ENDCOLLECTIVE ;  /* 0x000000000000791b */ /* 0x007fea0003800000 */
.L_x_200:
[----:B------:R-:W-:Y:S01]  /*4f20*/  IMAD.MOV.U32 R12, RZ, RZ, 0x8 ;  /* 0x00000008ff0c7424 */ /* 0x000fe200078e00ff */
[----:B------:R-:W-:-:S04]  /*4f30*/  MOV R4, R10 ;  /* 0x0000000a00047202 */ /* 0x000fc80000000f00 */
[----:B------:R-:W-:-:S04]  /*4f40*/  FMNMX R4, R4, R3, !PT ;  /* 0x0000000304047209 */ /* 0x000fc80007800000 */
[----:B------:R-:W-:-:S07]  /*4f50*/  MOV R3, R4 ;  /* 0x0000000400037202 */ /* 0x000fce0000000f00 */
[----:B------:R-:W-:Y:S05]  /*4f60*/  WARPSYNC.COLLECTIVE R11, `(.L_x_201) ;  /* 0x000000000b087348 */ /* 0x000fea0003c00000 */
[----:B------:R0:W1:Y:S02]  /*4f70*/  SHFL.DOWN P1, R10, R3, R12, R14 ;  /* 0x0800000c030a7389 */ /* 0x000064000002000e */
[----:B01----:R-:W-:Y:S05]  /*4f80*/  ENDCOLLECTIVE ;  /* 0x000000000000791b */ /* 0x003fea0003800000 */
.L_x_201:
[----:B------:R-:W-:Y:S01]  /*4f90*/  HFMA2 R12, -RZ, RZ, 0, 2.384185791015625e-07 ;  /* 0x00000004ff0c7431 */ /* 0x000fe200000001ff */
[----:B------:R-:W-:-:S04]  /*4fa0*/  MOV R5, R10 ;  /* 0x0000000a00057202 */ /* 0x000fc80000000f00 */
[----:B------:R-:W-:-:S04]  /*4fb0*/  FMNMX R5, R4, R5, !PT ;  /* 0x0000000504057209 */ /* 0x000fc80007800000 */
[----:B------:R-:W-:-:S07]  /*4fc0*/  MOV R3, R5 ;  /* 0x0000000500037202 */ /* 0x000fce0000000f00 */
[----:B------:R-:W-:Y:S05]  /*4fd0*/  WARPSYNC.COLLECTIVE R11, `(.L_x_202) ;  /* 0x000000000b087348 */ /* 0x000fea0003c00000 */
[----:B------:R0:W1:Y:S02]  /*4fe0*/  SHFL.DOWN P1, R10, R3, R12, R14 ;  /* 0x0800000c030a7389 */ /* 0x000064000002000e */
[----:B01----:R-:W-:Y:S05]  /*4ff0*/  ENDCOLLECTIVE ;  /* 0x000000000000791b */ /* 0x003fea0003800000 */
.L_x_202:
[----:B------:R-:W-:Y:S02]  /*5000*/  HFMA2 R12, -RZ, RZ, 0, 1.1920928955078125e-07 ;  /* 0x00000002ff0c7431 */ /* 0x000fe400000001ff */
[----:B------:R-:W-:-:S05]  /*5010*/  IMAD.MOV.U32 R6, RZ, RZ, R10 ;  /* 0x000000ffff067224 */ /* 0x000fca00078e000a */
[----:B------:R-:W-:-:S04]  /*5020*/  FMNMX R6, R5, R6, !PT ;  /* 0x0000000605067209 */ /* 0x000fc80007800000 */
[----:B------:R-:W-:-:S07]  /*5030*/  MOV R3, R6 ;  /* 0x0000000600037202 */ /* 0x000fce0000000f00 */
[----:B------:R-:W-:Y:S05]  /*5040*/  WARPSYNC.COLLECTIVE R11, `(.L_x_203) ;  /* 0x000000000b087348 */ /* 0x000fea0003c00000 */
[----:B------:R0:W1:Y:S02]  /*5050*/  SHFL.DOWN P1, R10, R3, R12, R14 ;  /* 0x0800000c030a7389 */ /* 0x000064000002000e */
[----:B01----:R-:W-:Y:S05]  /*5060*/  ENDCOLLECTIVE ;  /* 0x000000000000791b */ /* 0x003fea0003800000 */
.L_x_203:
[----:B------:R-:W-:Y:S01]  /*5070*/  HFMA2 R12, -RZ, RZ, 0, 5.9604644775390625e-08 ;  /* 0x00000001ff0c7431 */ /* 0x000fe200000001ff */
[----:B------:R-:W-:-:S04]  /*5080*/  MOV R9, R10 ;  /* 0x0000000a00097202 */ /* 0x000fc80000000f00 */
[----:B------:R-:W-:-:S05]  /*5090*/  FMNMX R9, R6, R9, !PT ;  /* 0x0000000906097209 */ /* 0x000fca0007800000 */
[----:B------:R-:W-:-:S07]  /*50a0*/  IMAD.MOV.U32 R3, RZ, RZ, R9 ;  /* 0x000000ffff037224 */ /* 0x000fce00078e0009 */
[----:B------:R-:W-:Y:S05]  /*50b0*/  WARPSYNC.COLLECTIVE R11, `(.L_x_204) ;  /* 0x000000000b087348 */ /* 0x000fea0003c00000 */
[----:B------:R0:W1:Y:S02]  /*50c0*/  SHFL.DOWN P1, R10, R3, R12, R14 ;  /* 0x0800000c030a7389 */ /* 0x000064000002000e */
[----:B01----:R-:W-:Y:S05]  /*50d0*/  ENDCOLLECTIVE ;  /* 0x000000000000791b */ /* 0x003fea0003800000 */
.L_x_204:
[----:B------:R-:W-:Y:S05]  /*50e0*/  BRA `(.L_x_205) ;  /* 0xffffffcc00c47947 */ /* 0x000fea000383ffff */
.L_x_176:
[----:B------:R-:W-:Y:S01]  /*50f0*/  HFMA2 R14, -RZ, RZ, 0, 1.847743988037109375e-06 ;  /* 0x0000001fff0e7431 */ /* 0x000fe200000001ff */
[----:B------:R-:W-:Y:S01]  /*5100*/  MOV R12, 0x10 ;  /* 0x00000010000c7802 */ /* 0x000fe20000000f00 */
[----:B------:R-:W-:-:S07]  /*5110*/  IMAD.MOV.U32 R11, RZ, RZ, -0x1 ;  /* 0xffffffffff0b7424 */ /* 0x000fce00078e00ff */
[----:B012---:R-:W-:Y:S05]  /*5120*/  WARPSYNC.COLLECTIVE R11, `(.L_x_206) ;  /* 0x000000000b087348 */ /* 0x007fea0003c00000 */
[----:B-1----:R1:W3:Y:S02]  /*5130*/  SHFL.DOWN P1, R10, R3, R12, R14 ;  /* 0x0800000c030a7389 */ /* 0x0022e4000002000e */
[----:B0123--:R-:W-:Y:S05]  /*5140*/  ENDCOLLECTIVE ;  /* 0x000000000000791b */ /* 0x00ffea0003800000 */
.L_x_206:
[----:B------:R-:W-:Y:S01]  /*5150*/  HFMA2 R12, -RZ, RZ, 0, 4.76837158203125e-07 ;  /* 0x00000008ff0c7431 */ /* 0x000fe200000001ff */
[----:B------:R-:W-:-:S05]  /*5160*/  MOV R2, R10 ;  /* 0x0000000a00027202 */ /* 0x000fca0000000f00 */
[----:B------:R-:W-:-:S05]  /*5170*/  FADD R2, R2, R3 ;  /* 0x0000000302027221 */ /* 0x000fca0000000000 */
[----:B------:R-:W-:-:S07]  /*5180*/  MOV R3, R2 ;  /* 0x0000000200037202 */ /* 0x000fce0000000f00 */
[----:B------:R-:W-:Y:S05]  /*5190*/  WARPSYNC.COLLECTIVE R11, `(.L_x_207) ;  /* 0x000000000b087348 */ /* 0x000fea0003c00000 */
[----:B------:R0:W1:Y:S02]  /*51a0*/  SHFL.DOWN P1, R10, R3, R12, R14 ;  /* 0x0800000c030a7389 */ /* 0x000064000002000e */
[----:B01----:R-:W-:Y:S05]  /*51b0*/  ENDCOLLECTIVE ;  /* 0x000000000000791b */ /* 0x003fea0003800000 */
.L_x_207:
[----:B------:R-:W-:Y:S02]  /*51c0*/  HFMA2 R12, -RZ, RZ, 0, 2.384185791015625e-07 ;  /* 0x00000004ff0c7431 */ /* 0x000fe400000001ff */
[----:B------:R-:W-:-:S04]  /*51d0*/  IMAD.MOV.U32 R5, RZ, RZ, R10 ;  /* 0x000000ffff057224 */ /* 0x000fc800078e000a */
[----:B------:R-:W-:-:S05]  /*51e0*/  FADD R5, R2, R5 ;  /* 0x0000000502057221 */ /* 0x000fca0000000000 */
[----:B------:R-:W-:-:S07]  /*51f0*/  MOV R3, R5 ;  /* 0x0000000500037202 */ /* 0x000fce0000000f00 */
[----:B------:R-:W-:Y:S05]  /*5200*/  WARPSYNC.COLLECTIVE R11, `(.L_x_208) ;  /* 0x000000000b087348 */ /* 0x000fea0003c00000 */
[----:B------:R0:W1:Y:S02]  /*5210*/  SHFL.DOWN P1, R10, R3, R12, R14 ;  /* 0x0800000c030a7389 */ /* 0x000064000002000e */
[----:B01----:R-:W-:Y:S05]  /*5220*/  ENDCOLLECTIVE ;  /* 0x000000000000791b */ /* 0x003fea0003800000 */
.L_x_208:
[----:B------:R-:W-:Y:S01]  /*5230*/  HFMA2 R12, -RZ, RZ, 0, 1.1920928955078125e-07 ;  /* 0x00000002ff0c7431 */ /* 0x000fe200000001ff */
[----:B------:R-:W-:-:S05]  /*5240*/  MOV R4, R10 ;  /* 0x0000000a00047202 */ /* 0x000fca0000000f00 */
[----:B------:R-:W-:-:S04]  /*5250*/  FADD R4, R5, R4 ;  /* 0x0000000405047221 */ /* 0x000fc80000000000 */
[----:B------:R-:W-:-:S07]  /*5260*/  IMAD.MOV.U32 R3, RZ, RZ, R4 ;  /* 0x000000ffff037224 */ /* 0x000fce00078e0004 */
[----:B------:R-:W-:Y:S05]  /*5270*/  WARPSYNC.COLLECTIVE R11, `(.L_x_209) ;  /* 0x000000000b087348 */ /* 0x000fea0003c00000 */
[----:B------:R0:W1:Y:S02]  /*5280*/  SHFL.DOWN P1, R10, R3, R12, R14 ;  /* 0x0800000c030a7389 */ /* 0x000064000002000e */
[----:B01----:R-:W-:Y:S05]  /*5290*/  ENDCOLLECTIVE ;  /* 0x000000000000791b */ /* 0x003fea0003800000 */
.L_x_209:
[----:B------:R-:W-:Y:S01]  /*52a0*/  IMAD.MOV.U32 R12, RZ, RZ, 0x1 ;  /* 0x00000001ff0c7424 */ /* 0x000fe200078e00ff */
[----:B------:R-:W-:-:S05]  /*52b0*/  MOV R9, R10 ;  /* 0x0000000a00097202 */ /* 0x000fca0000000f00 */
[----:B------:R-:W-:-:S05]  /*52c0*/  FADD R9, R4, R9 ;  /* 0x0000000904097221 */ /* 0x000fca0000000000 */
[----:B------:R-:W-:-:S07]  /*52d0*/  MOV R3, R9 ;  /* 0x0000000900037202 */ /* 0x000fce0000000f00 */
[----:B------:R-:W-:Y:S05]  /*52e0*/  WARPSYNC.COLLECTIVE R11, `(.L_x_210) ;  /* 0x000000000b087348 */ /* 0x000fea0003c00000 */
[----:B------:R0:W1:Y:S02]  /*52f0*/  SHFL.DOWN P1, R10, R3, R12, R14 ;  /* 0x0800000c030a7389 */ /* 0x000064000002000e */
[----:B01----:R-:W-:Y:S05]  /*5300*/  ENDCOLLECTIVE ;  /* 0x000000000000791b */ /* 0x003fea0003800000 */
.L_x_210:
[----:B------:R-:W-:Y:S05]  /*5310*/  BRA `(.L_x_211) ;  /* 0xffffffec00887947 */ /* 0x000fea000383ffff */
        .weak           $__internal_3_$__cuda_sm3x_div_rn_noftz_f32_slowpath
        .type           $__internal_3_$__cuda_sm3x_div_rn_noftz_f32_slowpath,@function
        .size           $__internal_3_$__cuda_sm3x_div_rn_noftz_f32_slowpath,(.L_x_235 - $__internal_3_$__cuda_sm3x_div_rn_noftz_f32_slowpath)
$__internal_3_$__cuda_sm3x_div_rn_noftz_f32_slowpath:
[----:B------:R-:W-:Y:S01]  /*5320*/  SHF.R.U32.HI R3, RZ, 0x17, R2 ;  /* 0x00000017ff037819 */ /* 0x000fe20000011602 */
[----:B------:R-:W-:Y:S01]  /*5330*/  BSSY.RECONVERGENT B2, `(.L_x_212) ;  /* 0x0000064000027945 */ /* 0x000fe20003800200 */
[----:B------:R-:W-:Y:S02]  /*5340*/  SHF.R.U32.HI R11, RZ, 0x17, R0 ;  /* 0x00000017ff0b7819 */ /* 0x000fe40000011600 */
[----:B------:R-:W-:Y:S02]  /*5350*/  LOP3.LUT R3, R3, 0xff, RZ, 0xc0, !PT ;  /* 0x000000ff03037812 */ /* 0x000fe400078ec0ff */
[----:B------:R-:W-:Y:S02]  /*5360*/  LOP3.LUT R11, R11, 0xff, RZ, 0xc0, !PT ;  /* 0x000000ff0b0b7812 */ /* 0x000fe400078ec0ff */
[----:B------:R-:W-:Y:S02]  /*5370*/  IADD3 R16, PT, PT, R3, -0x1, RZ ;  /* 0xffffffff03107810 */ /* 0x000fe40007ffe0ff */
[----:B------:R-:W-:-:S02]  /*5380*/  IADD3 R10, PT, PT, R11, -0x1, RZ ;  /* 0xffffffff0b0a7810 */ /* 0x000fc40007ffe0ff */
[----:B------:R-:W-:Y:S02]  /*5390*/  ISETP.GT.U32.AND P0, PT, R16, 0xfd, PT ;  /* 0x000000fd1000780c */ /* 0x000fe40003f04070 */
[----:B------:R-:W-:Y:S02]  /*53a0*/  MOV R26, R2 ;  /* 0x00000002001a7202 */ /* 0x000fe40000000f00 */
        /* <DEDUP_REMOVED lines=9> */
[----:B------:R-:W-:Y:S02]  /*5440*/  FSETP.NEU.FTZ.AND P0, PT, |R0|, +INF , PT ;  /* 0x7f8000000000780b */ /* 0x000fe40003f1d200 */
        /* <DEDUP_REMOVED lines=9> */
[----:B------:R-:W-:Y:S02]  /*54e0*/  IADD3 R10, PT, PT, R11, -0x1, RZ ;  /* 0xffffffff0b0a7810 */ /* 0x000fe40007ffe0ff */
[----:B------:R-:W-:Y:S02]  /*54f0*/  ISETP.GE.AND P1, PT, R16, RZ, PT ;  /* 0x000000ff1000720c */ /* 0x000fe40003f26270 */
[----:B------:R-:W-:-:S11]  /*5500*/  ISETP.GE.AND P0, PT, R10, RZ, PT ;  /* 0x000000ff0a00720c */ /* 0x000fd60003f06270 */
[----:B------:R-:W-:Y:S02]  /*5510*/  @!P1 FFMA R26, R2, 1.84467440737095516160e+19, RZ ;  /* 0x5f800000021a9823 */ /* 0x000fe400000000ff */
[----:B------:R-:W-:Y:S01]  /*5520*/  @P0 MOV R10, RZ ;  /* 0x000000ff000a0202 */ /* 0x000fe20000000f00 */
[----:B------:R-:W-:Y:S01]  /*5530*/  @!P0 FFMA R0, R0, 1.84467440737095516160e+19, RZ ;  /* 0x5f80000000008823 */ /* 0x000fe200000000ff */
[----:B------:R-:W-:-:S05]  /*5540*/  @!P0 MOV R10, 0xffffffc0 ;  /* 0xffffffc0000a8802 */ /* 0x000fca0000000f00 */
[----:B------:R-:W-:-:S07]  /*5550*/  @!P1 VIADD R10, R10, 0x40 ;  /* 0x000000400a0a9836 */ /* 0x000fce0000000000 */
.L_x_213:
[----:B------:R-:W-:Y:S01]  /*5560*/  LEA R16, R3, 0xc0800000, 0x17 ;  /* 0xc080000003107811 */ /* 0x000fe200078eb8ff */
[----:B------:R-:W-:Y:S03]  /*5570*/  BSSY.RECONVERGENT B3, `(.L_x_218) ;  /* 0x0000036000037945 */ /* 0x000fe60003800200 */
[----:B------:R-:W-:Y:S02]  /*5580*/  IADD3 R16, PT, PT, -R16, R26, RZ ;  /* 0x0000001a10107210 */ /* 0x000fe40007ffe1ff */
[----:B------:R-:W-:Y:S02]  /*5590*/  IADD3 R26, PT, PT, R11, -0x7f, RZ ;  /* 0xffffff810b1a7810 */ /* 0x000fe40007ffe0ff */
[----:B------:R0:W1:Y:S03]  /*55a0*/  MUFU.RCP R27, R16 ;  /* 0x00000010001b7308 */ /* 0x0000660000001000 */
[C---:B------:R-:W-:Y:S01]  /*55b0*/  IMAD R0, R26.reuse, -0x800000, R0 ;  /* 0xff8000001a007824 */ /* 0x040fe200078e0200 */
[----:B------:R-:W-:-:S04]  /*55c0*/  IADD3 R26, PT, PT, R26, 0x7f, -R3 ;  /* 0x0000007f1a1a7810 */ /* 0x000fc80007ffe803 */
[----:B------:R-:W-:Y:S01]  /*55d0*/  IADD3 R26, PT, PT, R26, R10, RZ ;  /* 0x0000000a1a1a7210 */ /* 0x000fe20007ffe0ff */
[----:B0-----:R-:W-:-:S04]  /*55e0*/  FADD.FTZ R16, -R16, -RZ ;  /* 0x800000ff10107221 */ /* 0x001fc80000010100 */
[----:B-1----:R-:W-:-:S04]  /*55f0*/  FFMA R11, R27, R16, 1 ;  /* 0x3f8000001b0b7423 */ /* 0x002fc80000000010 */
[----:B------:R-:W-:-:S04]  /*5600*/  FFMA R11, R27, R11, R27 ;  /* 0x0000000b1b0b7223 */ /* 0x000fc8000000001b */
[----:B------:R-:W-:-:S04]  /*5610*/  FFMA R27, R0, R11, RZ ;  /* 0x0000000b001b7223 */ /* 0x000fc800000000ff */
[----:B------:R-:W-:-:S04]  /*5620*/  FFMA R3, R16, R27, R0 ;  /* 0x0000001b10037223 */ /* 0x000fc80000000000 */
[----:B------:R-:W-:-:S04]  /*5630*/  FFMA R3, R11, R3, R27 ;  /* 0x000000030b037223 */ /* 0x000fc8000000001b */
[----:B------:R-:W-:-:S04]  /*5640*/  FFMA R16, R16, R3, R0 ;  /* 0x0000000310107223 */ /* 0x000fc80000000000 */
[----:B------:R-:W-:-:S05]  /*5650*/  FFMA R0, R11, R16, R3 ;  /* 0x000000100b007223 */ /* 0x000fca0000000003 */
[----:B------:R-:W-:-:S04]  /*5660*/  SHF.R.U32.HI R10, RZ, 0x17, R0 ;  /* 0x00000017ff0a7819 */ /* 0x000fc80000011600 */
[----:B------:R-:W-:-:S05]  /*5670*/  LOP3.LUT R10, R10, 0xff, RZ, 0xc0, !PT ;  /* 0x000000ff0a0a7812 */ /* 0x000fca00078ec0ff */
[----:B------:R-:W-:-:S05]  /*5680*/  IMAD.IADD R10, R10, 0x1, R26 ;  /* 0x000000010a0a7824 */ /* 0x000fca00078e021a */
        /* <DEDUP_REMOVED lines=10> */
[CCC-:B------:R-:W-:Y:S01]  /*5730*/  FFMA.RZ R26, R11.reuse, R16.reuse, R3.reuse ;  /* 0x000000100b1a7223 */ /* 0x1c0fe2000000c003 */
[CCC-:B------:R-:W-:Y:S01]  /*5740*/  FFMA.RP R27, R11.reuse, R16.reuse, R3.reuse ;  /* 0x000000100b1b7223 */ /* 0x1c0fe20000008003 */
[----:B------:R-:W-:Y:S01]  /*5750*/  FFMA.RM R3, R11, R16, R3 ;  /* 0x000000100b037223 */ /* 0x000fe20000004003 */
[----:B------:R-:W-:Y:S02]  /*5760*/  IADD3 R11, PT, PT, R10, 0x20, RZ ;  /* 0x000000200a0b7810 */ /* 0x000fe40007ffe0ff */
[----:B------:R-:W-:Y:S02]  /*5770*/  LOP3.LUT R16, R26, 0x7fffff, RZ, 0xc0, !PT ;  /* 0x007fffff1a107812 */ /* 0x000fe400078ec0ff */
[----:B------:R-:W-:Y:S02]  /*5780*/  ISETP.NE.AND P3, PT, R10, RZ, PT ;  /* 0x000000ff0a00720c */ /* 0x000fe40003f65270 */
[----:B------:R-:W-:Y:S02]  /*5790*/  LOP3.LUT R16, R16, 0x800000, RZ, 0xfc, !PT ;  /* 0x0080000010107812 */ /* 0x000fe400078efcff */
[----:B------:R-:W-:-:S02]  /*57a0*/  ISETP.NE.AND P1, PT, R10, RZ, PT ;  /* 0x000000ff0a00720c */ /* 0x000fc40003f25270 */
[----:B------:R-:W-:Y:S02]  /*57b0*/  IADD3 R10, PT, PT, -R10, RZ, RZ ;  /* 0x000000ff0a0a7210 */ /* 0x000fe40007ffe1ff */
[----:B------:R-:W-:Y:S02]  /*57c0*/  SHF.L.U32 R11, R16, R11, RZ ;  /* 0x0000000b100b7219 */ /* 0x000fe400000006ff */
[----:B------:R-:W-:Y:S02]  /*57d0*/  FSETP.NEU.FTZ.AND P0, PT, R27, R3, PT ;  /* 0x000000031b00720b */ /* 0x000fe40003f1d000 */
[----:B------:R-:W-:Y:S02]  /*57e0*/  SEL R10, R10, RZ, P3 ;  /* 0x000000ff0a0a7207 */ /* 0x000fe40001800000 */
[----:B------:R-:W-:Y:S02]  /*57f0*/  ISETP.NE.AND P1, PT, R11, RZ, P1 ;  /* 0x000000ff0b00720c */ /* 0x000fe40000f25270 */
[----:B------:R-:W-:-:S02]  /*5800*/  SHF.R.U32.HI R16, RZ, R10, R16 ;  /* 0x0000000aff107219 */ /* 0x000fc40000011610 */
[----:B------:R-:W-:Y:S02]  /*5810*/  PLOP3.LUT P0, PT, P0, P1, PT, 0xf8, 0x8f ;  /* 0x00000000008f781c */ /* 0x000fe40000703f70 */
[----:B------:R-:W-:Y:S02]  /*5820*/  SHF.R.U32.HI R10, RZ, 0x1, R16 ;  /* 0x00000001ff0a7819 */ /* 0x000fe40000011610 */
[----:B------:R-:W-:-:S04]  /*5830*/  SEL R3, RZ, 0x1, !P0 ;  /* 0x00000001ff037807 */ /* 0x000fc80004000000 */
[----:B------:R-:W-:-:S04]  /*5840*/  LOP3.LUT R3, R3, 0x1, R10, 0xf8, !PT ;  /* 0x0000000103037812 */ /* 0x000fc800078ef80a */
[----:B------:R-:W-:-:S05]  /*5850*/  LOP3.LUT R3, R3, R16, RZ, 0xc0, !PT ;  /* 0x0000001003037212 */ /* 0x000fca00078ec0ff */
[----:B------:R-:W-:-:S05]  /*5860*/  IMAD.IADD R3, R10, 0x1, R3 ;  /* 0x000000010a037824 */ /* 0x000fca00078e0203 */
[----:B------:R-:W-:Y:S01]  /*5870*/  LOP3.LUT R0, R3, R0, RZ, 0xfc, !PT ;  /* 0x0000000003007212 */ /* 0x000fe200078efcff */
[----:B------:R-:W-:Y:S06]  /*5880*/  BRA `(.L_x_221) ;  /* 0x0000000000107947 */ /* 0x000fec0003800000 */
.L_x_220:
[----:B------:R-:W-:-:S04]  /*5890*/  LOP3.LUT R0, R0, 0x80000000, RZ, 0xc0, !PT ;  /* 0x8000000000007812 */ /* 0x000fc800078ec0ff */
[----:B------:R-:W-:Y:S01]  /*58a0*/  LOP3.LUT R0, R0, 0x7f800000, RZ, 0xfc, !PT ;  /* 0x7f80000000007812 */ /* 0x000fe200078efcff */
[----:B------:R-:W-:Y:S06]  /*58b0*/  BRA `(.L_x_221) ;  /* 0x0000000000047947 */ /* 0x000fec0003800000 */
.L_x_219:
[----:B------:R-:W-:-:S07]  /*58c0*/  LEA R0, R26, R0, 0x17 ;  /* 0x000000001a007211 */ /* 0x000fce00078eb8ff */
.L_x_221:
[----:B------:R-:W-:Y:S05]  /*58d0*/  BSYNC.RECONVERGENT B3 ;  /* 0x0000000000037941 */ /* 0x000fea0003800200 */
.L_x_218:
[----:B------:R-:W-:Y:S05]  /*58e0*/  BRA `(.L_x_222) ;  /* 0x0000000000207947 */ /* 0x000fea0003800000 */
.L_x_217:
[----:B------:R-:W-:-:S04]  /*58f0*/  LOP3.LUT R0, R26, 0x80000000, R0, 0x48, !PT ;  /* 0x800000001a007812 */ /* 0x000fc800078e4800 */
[----:B------:R-:W-:Y:S01]  /*5900*/  LOP3.LUT R0, R0, 0x7f800000, RZ, 0xfc, !PT ;  /* 0x7f80000000007812 */ /* 0x000fe200078efcff */
[----:B------:R-:W-:Y:S06]  /*5910*/  BRA `(.L_x_222) ;  /* 0x0000000000147947 */ /* 0x000fec0003800000 */
.L_x_216:
[----:B------:R-:W-:Y:S01]  /*5920*/  LOP3.LUT R0, R26, 0x80000000, R0, 0x48, !PT ;  /* 0x800000001a007812 */ /* 0x000fe200078e4800 */
[----:B------:R-:W-:Y:S06]  /*5930*/  BRA `(.L_x_222) ;  /* 0x00000000000c7947 */ /* 0x000fec0003800000 */
.L_x_215:
[----:B------:R-:W0:Y:S01]  /*5940*/  MUFU.RSQ R0, -QNAN ;  /* 0xffc0000000007908 */ /* 0x000e220000001400 */
[----:B------:R-:W-:Y:S05]  /*5950*/  BRA `(.L_x_222) ;  /* 0x0000000000047947 */ /* 0x000fea0003800000 */
.L_x_214:
[----:B------:R-:W-:-:S07]  /*5960*/  FADD.FTZ R0, R0, R2 ;  /* 0x0000000200007221 */ /* 0x000fce0000010000 */
.L_x_222:
[----:B------:R-:W-:Y:S05]  /*5970*/  BSYNC.RECONVERGENT B2 ;  /* 0x0000000000027941 */ /* 0x000fea0003800200 */
.L_x_212:
[----:B------:R-:W-:Y:S01]  /*5980*/  HFMA2 R11, -RZ, RZ, 0, 0 ;  /* 0x00000000ff0b7431 */ /* 0x000fe200000001ff */
[----:B------:R-:W-:-:S04]  /*5990*/  MOV R10, R9 ;  /* 0x00000009000a7202 */ /* 0x000fc80000000f00 */
[----:B0-----:R-:W-:Y:S05]  /*59a0*/  RET.REL.NODEC R10 `(_Z18softmax_row_kernelPfS_ii) ;  /* 0xffffffa40a947950 */ /* 0x001fea0003c3ffff */
.L_x_223:
        /* <DEDUP_REMOVED lines=13> */
.L_x_235:


//--------------------- .nv.shared.reserved.0     --------------------------
	.section	.nv.shared.reserved.0,"aw",@nobits
	.weak		__nv_reservedSMEM_offset_0_alias
	.size		__nv_reservedSMEM_offset_0_alias, 0, 64
	.other		__nv_reservedSMEM_offset_0_alias,@"STO_CUDA_RESERVED_SHARED STV_DEFAULT"
__nv_reservedSMEM_offset_0_alias:
	.zero		0
	.zero		64


//--------------------- .nv.shared._Z18softmax_col_kernelPfS_ii --------------------------
	.section	.nv.shared._Z18softmax_col_kernelPfS_ii,"aw",@nobits
	.sectionflags	@""
	.align	4
.nv.shared._Z18softmax_col_kernelPfS_ii:
	.zero		1280


//--------------------- .nv.shared._Z18softmax_row_kernelPfS_ii --------------------------
	.section	.nv.shared._Z18softmax_row_kernelPfS_ii,"aw",@nobits
	.sectionflags	@""
	.align	4
.nv.shared._Z18softmax_row_kernelPfS_ii:
	.zero		1280


//--------------------- .nv.constant0._Z23softmax_col_kernel_warpPfS_ii --------------------------
	.section	.nv.constant0._Z23softmax_col_kernel_warpPfS_ii,"a",@progbits
	.sectionflags	@""
	.align	4
.nv.constant0._Z23softmax_col_kernel_warpPfS_ii:
	.zero		920


//--------------------- .nv.constant0._Z23softmax_row_kernel_warpPfS_ii --------------------------
	.section	.nv.constant0._Z23softmax_row_kernel_warpPfS_ii,"a",@progbits
	.sectionflags	@""
	.align	4
.nv.constant0._Z23softmax_row_kernel_warpPfS_ii:
	.zero		920


//--------------------- .nv.constant0._Z18softmax_col_kernelPfS_ii --------------------------
	.section	.nv.constant0._Z18softmax_col_kernelPfS_ii,"a",@progbits
	.sectionflags	@""
	.align	4
.nv.constant0._Z18softmax_col_kernelPfS_ii:
	.zero		920


//--------------------- .nv.constant0._Z18softmax_row_kernelPfS_ii --------------------------
	.section	.nv.constant0._Z18softmax_row_kernelPfS_ii,"a",@progbits
	.sectionflags	@""
	.align	4
.nv.constant0._Z18softmax_row_kernelPfS_ii:
	.zero		920


//--------------------- SYMBOLS --------------------------

	.type		.nv.reservedSmem.offset0,@object
	.size		.nv.reservedSmem.offset0,0x4
	.type		.nv.reservedSmem.cap,@object
	.size		.nv.reservedSmem.cap,0x4
